# CuTe-DSL kernel — source=fa4 family=fa4_bwd_sm100
# config = {"dtype": "Float16", "causal": true, "use_2cta": true, "head_dim": 192, "head_dim_v": 128}


// ===== COMPILED SASS (sm_100a) =====

	.target	sm_100a

	.elftype	@"ET_EXEC"


//--------------------- .note.nv.tkinfo           --------------------------
	.section	.note.nv.tkinfo,"",@"SHT_NOTE"
	.sectionflags	@"SHF_NOTE_NV_TKINFO"
	.tkinfo
        /*0018*/ 	.word	0x00000081
        /*0030*/ 	.string	""
        /*0030*/ 	.string	"ptxas"
        /*0030*/ 	.string	"Cuda compilation tools, release 12.9, V12.9.83"
        /*0030*/ 	.string	"Build system must define TOOLS_VERSION_EXTENDED"
        /*0030*/ 	.string	"-O 3 -arch sm_100a "



//--------------------- .note.nv.cuver            --------------------------
	.section	.note.nv.cuver,"",@"SHT_NOTE"
	.sectionflags	@"SHF_NOTE_NV_CUVER"
        /*0018*/ 	.short	0x0001
        /*001a*/ 	.short	0x0064
        /*001c*/ 	.short	0x0001
        /*001e*/ 	.short	0x0000
        /*0020*/ 	.short	0x0001
        /*0022*/ 	.short	0x0000


//--------------------- .nv.info                  --------------------------
	.section	.nv.info,"",@"SHT_CUDA_INFO"
	.align	4


	//----- nvinfo : EIATTR_REGCOUNT
	.align		4
        /*0000*/ 	.byte	0x04, 0x2f
        /*0002*/ 	.short	(.L_6 - .L_5)
	.align		4
.L_5:
        /*0004*/ 	.word	index@(kernel_cutlass_kernel_flash_attncuteflash_bwd_sm100FlashAttentionBackwardSm100_object_at__tensor0000o19211101213_tensor0000_o_19210111213_tensor0000o19211101213_tensor0000_o_19210111213_t_0)
        /*0008*/ 	.word	0x00000080


	//----- nvinfo : EIATTR_FRAME_SIZE
	.align		4
.L_6:
        /*000c*/ 	.byte	0x04, 0x11
        /*000e*/ 	.short	(.L_8 - .L_7)
	.align		4
.L_7:
        /*0010*/ 	.word	index@($__internal_2_$__cuda_sm10x_tcgen05_guardrail_trap_unallocated_columns_being_dealloced)
        /*0014*/ 	.word	0x00000030


	//----- nvinfo : EIATTR_FRAME_SIZE
	.align		4
.L_8:
        /*0018*/ 	.byte	0x04, 0x11
        /*001a*/ 	.short	(.L_10 - .L_9)
	.align		4
.L_9:
        /*001c*/ 	.word	index@($__internal_1_$__cuda_sm10x_tcgen05_guardrail_trap_phase_invalid_during_alloc)
        /*0020*/ 	.word	0x00000030


	//----- nvinfo : EIATTR_FRAME_SIZE
	.align		4
.L_10:
        /*0024*/ 	.byte	0x04, 0x11
        /*0026*/ 	.short	(.L_12 - .L_11)
	.align		4
.L_11:
        /*0028*/ 	.word	index@($__internal_0_$__cuda_sm10x_tcgen05_guardrail_trap_col_being_dealloced_not_returned_by_alloc)
        /*002c*/ 	.word	0x00000030


	//----- nvinfo : EIATTR_FRAME_SIZE
	.align		4
.L_12:
        /*0030*/ 	.byte	0x04, 0x11
        /*0032*/ 	.short	(.L_14 - .L_13)
	.align		4
.L_13:
        /*0034*/ 	.word	index@(kernel_cutlass_kernel_flash_attncuteflash_bwd_sm100FlashAttentionBackwardSm100_object_at__tensor0000o19211101213_tensor0000_o_19210111213_tensor0000o19211101213_tensor0000_o_19210111213_t_0)
        /*0038*/ 	.word	0x00000030


	//----- nvinfo : EIATTR_MIN_STACK_SIZE
	.align		4
.L_14:
        /*003c*/ 	.byte	0x04, 0x12
        /*003e*/ 	.short	(.L_16 - .L_15)
	.align		4
.L_15:
        /*0040*/ 	.word	index@(kernel_cutlass_kernel_flash_attncuteflash_bwd_sm100FlashAttentionBackwardSm100_object_at__tensor0000o19211101213_tensor0000_o_19210111213_tensor0000o19211101213_tensor0000_o_19210111213_t_0)
        /*0044*/ 	.word	0x00000030
.L_16:


//--------------------- .nv.info.kernel_cutlass_kernel_flash_attncuteflash_bwd_sm100FlashAttentionBackwardSm100_object_at__tensor0000o19211101213_tensor0000_o_19210111213_tensor0000o19211101213_tensor0000_o_19210111213_t_0 --------------------------
	.section	.nv.info.kernel_cutlass_kernel_flash_attncuteflash_bwd_sm100FlashAttentionBackwardSm100_object_at__tensor0000o19211101213_tensor0000_o_19210111213_tensor0000o19211101213_tensor0000_o_19210111213_t_0,"",@"SHT_CUDA_INFO"
	.sectionflags	@""
	.align	4


	//----- nvinfo : EIATTR_CUDA_API_VERSION
	.align		4
        /*0000*/ 	.byte	0x04, 0x37
        /*0002*/ 	.short	(.L_18 - .L_17)
.L_17:
        /*0004*/ 	.word	0x00000081


	//----- nvinfo : EIATTR_KPARAM_INFO
	.align		4
.L_18:
        /*0008*/ 	.byte	0x04, 0x17
        /*000a*/ 	.short	(.L_20 - .L_19)
.L_19:
        /*000c*/ 	.word	0x00000000
        /*0010*/ 	.short	0x0021
        /*0012*/ 	.short	0x0624
        /*0014*/ 	.byte	0x00, 0xf0, 0x31, 0x00


	//----- nvinfo : EIATTR_KPARAM_INFO
	.align		4
.L_20:
        /*0018*/ 	.byte	0x04, 0x17
        /*001a*/ 	.short	(.L_22 - .L_21)
.L_21:
        /*001c*/ 	.word	0x00000000
        /*0020*/ 	.short	0x0020
        /*0022*/ 	.short	0x0620
        /*0024*/ 	.byte	0x00, 0xf0, 0x11, 0x00


	//----- nvinfo : EIATTR_KPARAM_INFO
	.align		4
.L_22:
        /*0028*/ 	.byte	0x04, 0x17
        /*002a*/ 	.short	(.L_24 - .L_23)
.L_23:
        /*002c*/ 	.word	0x00000000
        /*0030*/ 	.short	0x001f
        /*0032*/ 	.short	0x061c
        /*0034*/ 	.byte	0x00, 0xf0, 0x11, 0x00


	//----- nvinfo : EIATTR_KPARAM_INFO
	.align		4
.L_24:
        /*0038*/ 	.byte	0x04, 0x17
        /*003a*/ 	.short	(.L_26 - .L_25)
.L_25:
        /*003c*/ 	.word	0x00000000
        /*0040*/ 	.short	0x001e
        /*0042*/ 	.short	0x0618
        /*0044*/ 	.byte	0x00, 0xf0, 0x11, 0x00


	//----- nvinfo : EIATTR_KPARAM_INFO
	.align		4
.L_26:
        /*0048*/ 	.byte	0x04, 0x17
        /*004a*/ 	.short	(.L_28 - .L_27)
.L_27:
        /*004c*/ 	.word	0x00000000
        /*0050*/ 	.short	0x001d
        /*0052*/ 	.short	0x0614
        /*0054*/ 	.byte	0x00, 0xf0, 0x11, 0x00


	//----- nvinfo : EIATTR_KPARAM_INFO
	.align		4
.L_28:
        /*0058*/ 	.byte	0x04, 0x17
        /*005a*/ 	.short	(.L_30 - .L_29)
.L_29:
        /*005c*/ 	.word	0x00000000
        /*0060*/ 	.short	0x001c
        /*0062*/ 	.short	0x0610
        /*0064*/ 	.byte	0x00, 0xf0, 0x11, 0x00


	//----- nvinfo : EIATTR_KPARAM_INFO
	.align		4
.L_30:
        /*0068*/ 	.byte	0x04, 0x17
        /*006a*/ 	.short	(.L_32 - .L_31)
.L_31:
        /*006c*/ 	.word	0x00000000
        /*0070*/ 	.short	0x001b
        /*0072*/ 	.short	0x060c
        /*0074*/ 	.byte	0x00, 0xf0, 0x0d, 0x00


	//----- nvinfo : EIATTR_KPARAM_INFO
	.align		4
.L_32:
        /*0078*/ 	.byte	0x04, 0x17
        /*007a*/ 	.short	(.L_34 - .L_33)
.L_33:
        /*007c*/ 	.word	0x00000000
        /*0080*/ 	.short	0x001a
        /*0082*/ 	.short	0x0609
        /*0084*/ 	.byte	0x00, 0xf0, 0x0d, 0x00


	//----- nvinfo : EIATTR_KPARAM_INFO
	.align		4
.L_34:
        /*0088*/ 	.byte	0x04, 0x17
        /*008a*/ 	.short	(.L_36 - .L_35)
.L_35:
        /*008c*/ 	.word	0x00000000
        /*0090*/ 	.short	0x0019
        /*0092*/ 	.short	0x0606
        /*0094*/ 	.byte	0x00, 0xf0, 0x0d, 0x00


	//----- nvinfo : EIATTR_KPARAM_INFO
	.align		4
.L_36:
        /*0098*/ 	.byte	0x04, 0x17
        /*009a*/ 	.short	(.L_38 - .L_37)
.L_37:
        /*009c*/ 	.word	0x00000000
        /*00a0*/ 	.short	0x0018
        /*00a2*/ 	.short	0x0603
        /*00a4*/ 	.byte	0x00, 0xf0, 0x0d, 0x00


	//----- nvinfo : EIATTR_KPARAM_INFO
	.align		4
.L_38:
        /*00a8*/ 	.byte	0x04, 0x17
        /*00aa*/ 	.short	(.L_40 - .L_39)
.L_39:
        /*00ac*/ 	.word	0x00000000
        /*00b0*/ 	.short	0x0017
        /*00b2*/ 	.short	0x0600
        /*00b4*/ 	.byte	0x00, 0xf0, 0x0d, 0x00


	//----- nvinfo : EIATTR_KPARAM_INFO
	.align		4
.L_40:
        /*00b8*/ 	.byte	0x04, 0x17
        /*00ba*/ 	.short	(.L_42 - .L_41)
.L_41:
        /*00bc*/ 	.word	0x00000000
        /*00c0*/ 	.short	0x0016
        /*00c2*/ 	.short	0x0580
        /*00c4*/ 	.byte	0x00, 0xf0, 0x01, 0x02


	//----- nvinfo : EIATTR_KPARAM_INFO
	.align		4
.L_42:
        /*00c8*/ 	.byte	0x04, 0x17
        /*00ca*/ 	.short	(.L_44 - .L_43)
.L_43:
        /*00cc*/ 	.word	0x00000000
        /*00d0*/ 	.short	0x0015
        /*00d2*/ 	.short	0x0500
        /*00d4*/ 	.byte	0x00, 0xf0, 0x01, 0x02


	//----- nvinfo : EIATTR_KPARAM_INFO
	.align		4
.L_44:
        /*00d8*/ 	.byte	0x04, 0x17
        /*00da*/ 	.short	(.L_46 - .L_45)
.L_45:
        /*00dc*/ 	.word	0x00000000
        /*00e0*/ 	.short	0x0014
        /*00e2*/ 	.short	0x0480
        /*00e4*/ 	.byte	0x00, 0xf0, 0x01, 0x02


	//----- nvinfo : EIATTR_KPARAM_INFO
	.align		4
.L_46:
        /*00e8*/ 	.byte	0x04, 0x17
        /*00ea*/ 	.short	(.L_48 - .L_47)
.L_47:
        /*00ec*/ 	.word	0x00000000
        /*00f0*/ 	.short	0x0013
        /*00f2*/ 	.short	0x0400
        /*00f4*/ 	.byte	0x00, 0xf0, 0x01, 0x02


	//----- nvinfo : EIATTR_KPARAM_INFO
	.align		4
.L_48:
        /*00f8*/ 	.byte	0x04, 0x17
        /*00fa*/ 	.short	(.L_50 - .L_49)
.L_49:
        /*00fc*/ 	.word	0x00000000
        /*0100*/ 	.short	0x0012
        /*0102*/ 	.short	0x0380
        /*0104*/ 	.byte	0x00, 0xf0, 0x01, 0x02


	//----- nvinfo : EIATTR_KPARAM_INFO
	.align		4
.L_50:
        /*0108*/ 	.byte	0x04, 0x17
        /*010a*/ 	.short	(.L_52 - .L_51)
.L_51:
        /*010c*/ 	.word	0x00000000
        /*0110*/ 	.short	0x0011
        /*0112*/ 	.short	0x0300
        /*0114*/ 	.byte	0x00, 0xf0, 0x01, 0x02


	//----- nvinfo : EIATTR_KPARAM_INFO
	.align		4
.L_52:
        /*0118*/ 	.byte	0x04, 0x17
        /*011a*/ 	.short	(.L_54 - .L_53)
.L_53:
        /*011c*/ 	.word	0x00000000
        /*0120*/ 	.short	0x0010
        /*0122*/ 	.short	0x0280
        /*0124*/ 	.byte	0x00, 0xf0, 0x01, 0x02


	//----- nvinfo : EIATTR_KPARAM_INFO
	.align		4
.L_54:
        /*0128*/ 	.byte	0x04, 0x17
        /*012a*/ 	.short	(.L_56 - .L_55)
.L_55:
        /*012c*/ 	.word	0x00000000
        /*0130*/ 	.short	0x000f
        /*0132*/ 	.short	0x0200
        /*0134*/ 	.byte	0x00, 0xf0, 0x01, 0x02


	//----- nvinfo : EIATTR_KPARAM_INFO
	.align		4
.L_56:
        /*0138*/ 	.byte	0x04, 0x17
        /*013a*/ 	.short	(.L_58 - .L_57)
.L_57:
        /*013c*/ 	.word	0x00000000
        /*0140*/ 	.short	0x000e
        /*0142*/ 	.short	0x0180
        /*0144*/ 	.byte	0x00, 0xf0, 0x01, 0x02


	//----- nvinfo : EIATTR_KPARAM_INFO
	.align		4
.L_58:
        /*0148*/ 	.byte	0x04, 0x17
        /*014a*/ 	.short	(.L_60 - .L_59)
.L_59:
        /*014c*/ 	.word	0x00000000
        /*0150*/ 	.short	0x000d
        /*0152*/ 	.short	0x013c
        /*0154*/ 	.byte	0x00, 0xf0, 0x31, 0x00


	//----- nvinfo : EIATTR_KPARAM_INFO
	.align		4
.L_60:
        /*0158*/ 	.byte	0x04, 0x17
        /*015a*/ 	.short	(.L_62 - .L_61)
.L_61:
        /*015c*/ 	.word	0x00000000
        /*0160*/ 	.short	0x000c
        /*0162*/ 	.short	0x0130
        /*0164*/ 	.byte	0x00, 0xf0, 0x31, 0x00


	//----- nvinfo : EIATTR_KPARAM_INFO
	.align		4
.L_62:
        /*0168*/ 	.byte	0x04, 0x17
        /*016a*/ 	.short	(.L_64 - .L_63)
.L_63:
        /*016c*/ 	.word	0x00000000
        /*0170*/ 	.short	0x000b
        /*0172*/ 	.short	0x0108
        /*0174*/ 	.byte	0x00, 0xf0, 0xa1, 0x00


	//----- nvinfo : EIATTR_KPARAM_INFO
	.align		4
.L_64:
        /*0178*/ 	.byte	0x04, 0x17
        /*017a*/ 	.short	(.L_66 - .L_65)
.L_65:
        /*017c*/ 	.word	0x00000000
        /*0180*/ 	.short	0x000a
        /*0182*/ 	.short	0x00d8
        /*0184*/ 	.byte	0x00, 0xf0, 0xc1, 0x00


	//----- nvinfo : EIATTR_KPARAM_INFO
	.align		4
.L_66:
        /*0188*/ 	.byte	0x04, 0x17
        /*018a*/ 	.short	(.L_68 - .L_67)
.L_67:
        /*018c*/ 	.word	0x00000000
        /*0190*/ 	.short	0x0009
        /*0192*/ 	.short	0x00a8
        /*0194*/ 	.byte	0x00, 0xf0, 0xc1, 0x00


	//----- nvinfo : EIATTR_KPARAM_INFO
	.align		4
.L_68:
        /*0198*/ 	.byte	0x04, 0x17
        /*019a*/ 	.short	(.L_70 - .L_69)
.L_69:
        /*019c*/ 	.word	0x00000000
        /*01a0*/ 	.short	0x0008
        /*01a2*/ 	.short	0x009c
        /*01a4*/ 	.byte	0x00, 0xf0, 0x31, 0x00


	//----- nvinfo : EIATTR_KPARAM_INFO
	.align		4
.L_70:
        /*01a8*/ 	.byte	0x04, 0x17
        /*01aa*/ 	.short	(.L_72 - .L_71)
.L_71:
        /*01ac*/ 	.word	0x00000000
        /*01b0*/ 	.short	0x0007
        /*01b2*/ 	.short	0x0090
        /*01b4*/ 	.byte	0x00, 0xf0, 0x31, 0x00


	//----- nvinfo : EIATTR_KPARAM_INFO
	.align		4
.L_72:
        /*01b8*/ 	.byte	0x04, 0x17
        /*01ba*/ 	.short	(.L_74 - .L_73)
.L_73:
        /*01bc*/ 	.word	0x00000000
        /*01c0*/ 	.short	0x0006
        /*01c2*/ 	.short	0x0068
        /*01c4*/ 	.byte	0x00, 0xf0, 0xa1, 0x00


	//----- nvinfo : EIATTR_KPARAM_INFO
	.align		4
.L_74:
        /*01c8*/ 	.byte	0x04, 0x17
        /*01ca*/ 	.short	(.L_76 - .L_75)
.L_75:
        /*01cc*/ 	.word	0x00000000
        /*01d0*/ 	.short	0x0005
        /*01d2*/ 	.short	0x0040
        /*01d4*/ 	.byte	0x00, 0xf0, 0xa1, 0x00


	//----- nvinfo : EIATTR_KPARAM_INFO
	.align		4
.L_76:
        /*01d8*/ 	.byte	0x04, 0x17
        /*01da*/ 	.short	(.L_78 - .L_77)
.L_77:
        /*01dc*/ 	.word	0x00000000
        /*01e0*/ 	.short	0x0004
        /*01e2*/ 	.short	0x0030
        /*01e4*/ 	.byte	0x00, 0xf0, 0x31, 0x00


	//----- nvinfo : EIATTR_KPARAM_INFO
	.align		4
.L_78:
        /*01e8*/ 	.byte	0x04, 0x17
        /*01ea*/ 	.short	(.L_80 - .L_79)
.L_79:
        /*01ec*/ 	.word	0x00000000
        /*01f0*/ 	.short	0x0003
        /*01f2*/ 	.short	0x0024
        /*01f4*/ 	.byte	0x00, 0xf0, 0x31, 0x00


	//----- nvinfo : EIATTR_KPARAM_INFO
	.align		4
.L_80:
        /*01f8*/ 	.byte	0x04, 0x17
        /*01fa*/ 	.short	(.L_82 - .L_81)
.L_81:
        /*01fc*/ 	.word	0x00000000
        /*0200*/ 	.short	0x0002
        /*0202*/ 	.short	0x0018
        /*0204*/ 	.byte	0x00, 0xf0, 0x31, 0x00


	//----- nvinfo : EIATTR_KPARAM_INFO
	.align		4
.L_82:
        /*0208*/ 	.byte	0x04, 0x17
        /*020a*/ 	.short	(.L_84 - .L_83)
.L_83:
        /*020c*/ 	.word	0x00000000
        /*0210*/ 	.short	0x0001
        /*0212*/ 	.short	0x000c
        /*0214*/ 	.byte	0x00, 0xf0, 0x31, 0x00


	//----- nvinfo : EIATTR_KPARAM_INFO
	.align		4
.L_84:
        /*0218*/ 	.byte	0x04, 0x17
        /*021a*/ 	.short	(.L_86 - .L_85)
.L_85:
        /*021c*/ 	.word	0x00000000
        /*0220*/ 	.short	0x0000
        /*0222*/ 	.short	0x0000
        /*0224*/ 	.byte	0x00, 0xf0, 0x31, 0x00


	//----- nvinfo : EIATTR_AT_ENTRY_FRAGMENTS
	.align		4
.L_86:
        /*0228*/ 	.byte	0x04, 0x4f
        /*022a*/ 	.short	(.L_88 - .L_87)


	//   ....[0]....
.L_87:
        /*022c*/ 	.word	0x00000004


	//   ....[1]....
        /*0230*/ 	.word	0x00000005


	//----- nvinfo : EIATTR_RESERVED_SMEM_USED
	.align		4
.L_88:
        /*0234*/ 	.byte	0x01, 0x41
	.zero		2


	//----- nvinfo : EIATTR_SPARSE_MMA_MASK
	.align		4
        /*0238*/ 	.byte	0x03, 0x50
        /*023a*/ 	.short	0x0000


	//----- nvinfo : EIATTR_TCGEN05_2CTA_USED
	.align		4
        /*023c*/ 	.byte	0x01, 0x52
	.zero		2


	//----- nvinfo : EIATTR_MAXREG_COUNT
	.align		4
        /*0240*/ 	.byte	0x03, 0x1b
        /*0242*/ 	.short	0x0080


	//----- nvinfo : EIATTR_NUM_BARRIERS
	.align		4
        /*0244*/ 	.byte	0x02, 0x4c
        /*0246*/ 	.byte	0x10
	.zero		1


	//----- nvinfo : EIATTR_ANNOTATIONS
	.align		4
        /*0248*/ 	.byte	0x04, 0x55
        /*024a*/ 	.short	(.L_90 - .L_89)


	//   ....[0]....
.L_89:
        /*024c*/ 	.word	0x00000001
        /*0250*/ 	.byte	0x00, 0x4d, 0x00, 0x00, 0x01, 0x00, 0x00, 0x00, 0xd0, 0x4d, 0x00, 0x00, 0x01, 0x00, 0x00, 0x00
        /*0260*/ 	.byte	0x10, 0x4e, 0x00, 0x00, 0x01, 0x00, 0x00, 0x00, 0xa0, 0x4e, 0x00, 0x00, 0x01, 0x00, 0x00, 0x00
        /*0270*/ 	.byte	0x60, 0x4f, 0x00, 0x00, 0x01, 0x00, 0x00, 0x00, 0x30, 0x5b, 0x00, 0x00, 0x01, 0x00, 0x00, 0x00
        /*0280*/ 	.byte	0x40, 0x5b, 0x00, 0x00, 0x01, 0x00, 0x00, 0x00, 0x50, 0x5b, 0x00, 0x00, 0x01, 0x00, 0x00, 0x00
        /*0290*/ 	.byte	0x60, 0x5b, 0x00, 0x00, 0x01, 0x00, 0x00, 0x00, 0x70, 0x5b, 0x00, 0x00, 0x01, 0x00, 0x00, 0x00
        /*02a0*/ 	.byte	0x80, 0x5b, 0x00, 0x00, 0x01, 0x00, 0x00, 0x00, 0x00, 0x5d, 0x00, 0x00


	//----- nvinfo : EIATTR_INT_WARP_WIDE_INSTR_OFFSETS
	.align		4
.L_90:
        /*02ac*/ 	.byte	0x04, 0x31
        /*02ae*/ 	.short	(.L_92 - .L_91)


	//   ....[0]....
.L_91:
        /*02b0*/ 	.word	0x000075b0


	//   ....[1]....
        /*02b4*/ 	.word	0x000075e0


	//----- nvinfo : EIATTR_COOP_GROUP_MASK_REGIDS
	.align		4
.L_92:
        /*02b8*/ 	.byte	0x04, 0x29
        /*02ba*/ 	.short	(.L_94 - .L_93)


	//   ....[0]....
.L_93:
        /*02bc*/ 	.word	0xffffffff


	//   ....[1]....
        /*02c0*/ 	.word	0xffffffff


	//   ....[2]....
        /*02c4*/ 	.word	0xffffffff


	//   ....[3]....
        /*02c8*/ 	.word	0xffffffff


	//   ....[4]....
        /*02cc*/ 	.word	0xffffffff


	//   ....[5]....
        /*02d0*/ 	.word	0xffffffff


	//   ....[6]....
        /*02d4*/ 	.word	0xffffffff


	//   ....[7]....
        /*02d8*/ 	.word	0xffffffff


	//   ....[8]....
        /*02dc*/ 	.word	0xffffffff


	//   ....[9]....
        /*02e0*/ 	.word	0xffffffff


	//   ....[10]....
        /*02e4*/ 	.word	0xffffffff


	//   ....[11]....
        /*02e8*/ 	.word	0xffffffff


	//   ....[12]....
        /*02ec*/ 	.word	0xffffffff


	//   ....[13]....
        /*02f0*/ 	.word	0xffffffff


	//----- nvinfo : EIATTR_COOP_GROUP_INSTR_OFFSETS
	.align		4
.L_94:
        /*02f4*/ 	.byte	0x04, 0x28
        /*02f6*/ 	.short	(.L_96 - .L_95)


	//   ....[0]....
.L_95:
        /*02f8*/ 	.word	0x00000800


	//   ....[1]....
        /*02fc*/ 	.word	0x00000980


	//   ....[2]....
        /*0300*/ 	.word	0x00000b40


	//   ....[3]....
        /*0304*/ 	.word	0x00000cc0


	//   ....[4]....
        /*0308*/ 	.word	0x00000e40


	//   ....[5]....
        /*030c*/ 	.word	0x00001200


	//   ....[6]....
        /*0310*/ 	.word	0x000038a0


	//   ....[7]....
        /*0314*/ 	.word	0x00003eb0


	//   ....[8]....
        /*0318*/ 	.word	0x00007440


	//   ....[9]....
        /*031c*/ 	.word	0x000076a0


	//   ....[10]....
        /*0320*/ 	.word	0x0000a930


	//   ....[11]....
        /*0324*/ 	.word	0x0000b520


	//   ....[12]....
        /*0328*/ 	.word	0x0000b870


	//   ....[13]....
        /*032c*/ 	.word	0x0000bc80


	//----- nvinfo : EIATTR_REG_RECONFIG
	.align		4
.L_96:
        /*0330*/ 	.byte	0x01, 0x54
	.zero		2


	//----- nvinfo : EIATTR_VRC_CTA_INIT_COUNT
	.align		4
        /*0334*/ 	.byte	0x02, 0x4a
        /*0336*/ 	.byte	0x80
	.zero		1


	//----- nvinfo : EIATTR_MBARRIER_INSTR_OFFSETS
	.align		4
        /*0338*/ 	.byte	0x04, 0x39
        /*033a*/ 	.short	(.L_98 - .L_97)


	//   ....[0]....
.L_97:
        /*033c*/ 	.word	0x000003d0
        /*0340*/ 	.word	0x000000ff
        /*0344*/ 	.word	0x00000118
        /*0348*/ 	.short	0x0100
        /*034a*/ 	.byte	0x06
	.zero		1


	//   ....[1]....
        /*034c*/ 	.word	0x000004b0
        /*0350*/ 	.word	0x000000ff
        /*0354*/ 	.word	0x00000108
        /*0358*/ 	.short	0x0100
        /*035a*/ 	.byte	0x04
	.zero		1


	//   ....[2]....
        /*035c*/ 	.word	0x000004c0
        /*0360*/ 	.word	0x000000ff
        /*0364*/ 	.word	0x00000100
        /*0368*/ 	.short	0x0100
        /*036a*/ 	.byte	0x04
	.zero		1


	//   ....[3]....
        /*036c*/ 	.word	0x000004d0
        /*0370*/ 	.word	0x000000ff
        /*0374*/ 	.word	0x00000110
        /*0378*/ 	.short	0x0100
        /*037a*/ 	.byte	0x04
	.zero		1


	//   ....[4]....
        /*037c*/ 	.word	0x00000590
        /*0380*/ 	.word	0x000000ff
        /*0384*/ 	.word	0x000000d8
        /*0388*/ 	.short	0x0100
        /*038a*/ 	.byte	0x06
	.zero		1


	//   ....[5]....
        /*038c*/ 	.word	0x00000790
        /*0390*/ 	.word	0x000000ff
        /*0394*/ 	.word	0x00000040
        /*0398*/ 	.short	0x0100
        /*039a*/ 	.byte	0x04
	.zero		1


	//   ....[6]....
        /*039c*/ 	.word	0x000007a0
        /*03a0*/ 	.word	0x000000ff
        /*03a4*/ 	.word	0x00000048
        /*03a8*/ 	.short	0x0100
        /*03aa*/ 	.byte	0x04
	.zero		1


	//   ....[7]....
        /*03ac*/ 	.word	0x00000920
        /*03b0*/ 	.word	0x000000ff
        /*03b4*/ 	.word	0x00000050
        /*03b8*/ 	.short	0x0100
        /*03ba*/ 	.byte	0x08
	.zero		1


	//   ....[8]....
        /*03bc*/ 	.word	0x00000930
        /*03c0*/ 	.word	0x000000ff
        /*03c4*/ 	.word	0x00000058
        /*03c8*/ 	.short	0x0100
        /*03ca*/ 	.byte	0x08
	.zero		1


	//   ....[9]....
        /*03cc*/ 	.word	0x00000ab0
        /*03d0*/ 	.word	0x000000ff
        /*03d4*/ 	.word	0x00000070
        /*03d8*/ 	.short	0x0100
        /*03da*/ 	.byte	0x04
	.zero		1


	//   ....[10]....
        /*03dc*/ 	.word	0x00000ac0
        /*03e0*/ 	.word	0x000000ff
        /*03e4*/ 	.word	0x00000078
        /*03e8*/ 	.short	0x0100
        /*03ea*/ 	.byte	0x04
	.zero		1


	//   ....[11]....
        /*03ec*/ 	.word	0x00000ad0
        /*03f0*/ 	.word	0x000000ff
        /*03f4*/ 	.word	0x00000080
        /*03f8*/ 	.short	0x0100
        /*03fa*/ 	.byte	0x04
	.zero		1


	//   ....[12]....
        /*03fc*/ 	.word	0x00000ae0
        /*0400*/ 	.word	0x000000ff
        /*0404*/ 	.word	0x00000088
        /*0408*/ 	.short	0x0100
        /*040a*/ 	.byte	0x04
	.zero		1


	//   ....[13]....
        /*040c*/ 	.word	0x00000c60
        /*0410*/ 	.word	0x000000ff
        /*0414*/ 	.word	0x00000090
        /*0418*/ 	.short	0x0100
        /*041a*/ 	.byte	0x08
	.zero		1


	//   ....[14]....
        /*041c*/ 	.word	0x00000c70
        /*0420*/ 	.word	0x000000ff
        /*0424*/ 	.word	0x00000098
        /*0428*/ 	.short	0x0100
        /*042a*/ 	.byte	0x08
	.zero		1


	//   ....[15]....
        /*042c*/ 	.word	0x00000de0
        /*0430*/ 	.word	0x000000ff
        /*0434*/ 	.word	0x00000060
        /*0438*/ 	.short	0x0100
        /*043a*/ 	.byte	0x08
	.zero		1


	//   ....[16]....
        /*043c*/ 	.word	0x00000df0
        /*0440*/ 	.word	0x000000ff
        /*0444*/ 	.word	0x00000068
        /*0448*/ 	.short	0x0100
        /*044a*/ 	.byte	0x08
	.zero		1


	//   ....[17]....
        /*044c*/ 	.word	0x00001070
        /*0450*/ 	.word	0x000000ff
        /*0454*/ 	.word	0x00000020
        /*0458*/ 	.short	0x0100
        /*045a*/ 	.byte	0x05
	.zero		1


	//   ....[18]....
        /*045c*/ 	.word	0x00001080
        /*0460*/ 	.word	0x000000ff
        /*0464*/ 	.word	0x00000028
        /*0468*/ 	.short	0x0100
        /*046a*/ 	.byte	0x05
	.zero		1


	//   ....[19]....
        /*046c*/ 	.word	0x00001090
        /*0470*/ 	.word	0x000000ff
        /*0474*/ 	.word	0x00000030
        /*0478*/ 	.short	0x0100
        /*047a*/ 	.byte	0x04
	.zero		1


	//   ....[20]....
        /*047c*/ 	.word	0x000010a0
        /*0480*/ 	.word	0x000000ff
        /*0484*/ 	.word	0x00000038
        /*0488*/ 	.short	0x0100
        /*048a*/ 	.byte	0x04
	.zero		1


	//   ....[21]....
        /*048c*/ 	.word	0x000010b0
        /*0490*/ 	.word	0x000000ff
        /*0494*/ 	.word	0x00000000
        /*0498*/ 	.short	0x0100
        /*049a*/ 	.byte	0x04
	.zero		1


	//   ....[22]....
        /*049c*/ 	.word	0x000010c0
        /*04a0*/ 	.word	0x000000ff
        /*04a4*/ 	.word	0x00000008
        /*04a8*/ 	.short	0x0100
        /*04aa*/ 	.byte	0x04
	.zero		1


	//   ....[23]....
        /*04ac*/ 	.word	0x00001170
        /*04b0*/ 	.word	0x000000ff
        /*04b4*/ 	.word	0x000000f0
        /*04b8*/ 	.short	0x0100
        /*04ba*/ 	.byte	0x04
	.zero		1


	//   ....[24]....
        /*04bc*/ 	.word	0x00001180
        /*04c0*/ 	.word	0x000000ff
        /*04c4*/ 	.word	0x000000f8
        /*04c8*/ 	.short	0x0100
        /*04ca*/ 	.byte	0x04
	.zero		1


	//   ....[25]....
        /*04cc*/ 	.word	0x00001190
        /*04d0*/ 	.word	0x000000ff
        /*04d4*/ 	.word	0x00000010
        /*04d8*/ 	.short	0x0100
        /*04da*/ 	.byte	0x04
	.zero		1


	//   ....[26]....
        /*04dc*/ 	.word	0x000011a0
        /*04e0*/ 	.word	0x000000ff
        /*04e4*/ 	.word	0x00000018
        /*04e8*/ 	.short	0x0100
        /*04ea*/ 	.byte	0x04
	.zero		1


	//   ....[27]....
        /*04ec*/ 	.word	0x00001560
        /*04f0*/ 	.word	0x000000ff
        /*04f4*/ 	.word	0x00000108
        /*04f8*/ 	.short	0x010a
        /*04fa*/ 	.byte	0x04
	.zero		1


	//   ....[28]....
        /*04fc*/ 	.word	0x000015b0
        /*0500*/ 	.word	0x000000ff
        /*0504*/ 	.word	0x00000000
        /*0508*/ 	.short	0x0101
        /*050a*/ 	.byte	0x05
	.zero		1


	//   ....[29]....
        /*050c*/ 	.word	0x000015c0
        /*0510*/ 	.word	0x000000ff
        /*0514*/ 	.word	0x00000108
        /*0518*/ 	.short	0x010a
        /*051a*/ 	.byte	0x04
	.zero		1


	//   ....[30]....
        /*051c*/ 	.word	0x00001600
        /*0520*/ 	.word	0x000000ff
        /*0524*/ 	.word	0x00000000
        /*0528*/ 	.short	0x0101
        /*052a*/ 	.byte	0x05
	.zero		1


	//   ....[31]....
        /*052c*/ 	.word	0x00001610
        /*0530*/ 	.word	0x000000ff
        /*0534*/ 	.word	0x00000108
        /*0538*/ 	.short	0x010a
        /*053a*/ 	.byte	0x04
	.zero		1


	//   ....[32]....
        /*053c*/ 	.word	0x00001670
        /*0540*/ 	.word	0x000000ff
        /*0544*/ 	.word	0x00000000
        /*0548*/ 	.short	0x0101
        /*054a*/ 	.byte	0x05
	.zero		1


	//   ....[33]....
        /*054c*/ 	.word	0x00001680
        /*0550*/ 	.word	0x000000ff
        /*0554*/ 	.word	0x00000108
        /*0558*/ 	.short	0x010a
        /*055a*/ 	.byte	0x04
	.zero		1


	//   ....[34]....
        /*055c*/ 	.word	0x000016b0
        /*0560*/ 	.word	0x000000ff
        /*0564*/ 	.word	0x00000000
        /*0568*/ 	.short	0x0101
        /*056a*/ 	.byte	0x05
	.zero		1


	//   ....[35]....
        /*056c*/ 	.word	0x00001730
        /*0570*/ 	.word	0x000000ff
        /*0574*/ 	.word	0x00000108
        /*0578*/ 	.short	0x010a
        /*057a*/ 	.byte	0x04
	.zero		1


	//   ....[36]....
        /*057c*/ 	.word	0x00001790
        /*0580*/ 	.word	0x000000ff
        /*0584*/ 	.word	0x00000000
        /*0588*/ 	.short	0x0101
        /*058a*/ 	.byte	0x05
	.zero		1


	//   ....[37]....
        /*058c*/ 	.word	0x00001940
        /*0590*/ 	.word	0x000000ff
        /*0594*/ 	.word	0x00000008
        /*0598*/ 	.short	0x010a
        /*059a*/ 	.byte	0x04
	.zero		1


	//   ....[38]....
        /*059c*/ 	.word	0x00001e60
        /*05a0*/ 	.word	0x000000ff
        /*05a4*/ 	.word	0x00000028
        /*05a8*/ 	.short	0x010a
        /*05aa*/ 	.byte	0x04
	.zero		1


	//   ....[39]....
        /*05ac*/ 	.word	0x00002030
        /*05b0*/ 	.word	0x000000ff
        /*05b4*/ 	.word	0x00000018
        /*05b8*/ 	.short	0x010a
        /*05ba*/ 	.byte	0x04
	.zero		1


	//   ....[40]....
        /*05bc*/ 	.word	0x00002340
        /*05c0*/ 	.word	0x000000ff
        /*05c4*/ 	.word	0x00000038
        /*05c8*/ 	.short	0x010a
        /*05ca*/ 	.byte	0x04
	.zero		1


	//   ....[41]....
        /*05cc*/ 	.word	0x00002530
        /*05d0*/ 	.word	0x000000ff
        /*05d4*/ 	.word	0x00000008
        /*05d8*/ 	.short	0x010a
        /*05da*/ 	.byte	0x04
	.zero		1


	//   ....[42]....
        /*05dc*/ 	.word	0x00002a00
        /*05e0*/ 	.word	0x000000ff
        /*05e4*/ 	.word	0x00000018
        /*05e8*/ 	.short	0x010a
        /*05ea*/ 	.byte	0x04
	.zero		1


	//   ....[43]....
        /*05ec*/ 	.word	0x00002ed0
        /*05f0*/ 	.word	0x000000ff
        /*05f4*/ 	.word	0x00000028
        /*05f8*/ 	.short	0x010a
        /*05fa*/ 	.byte	0x04
	.zero		1


	//   ....[44]....
        /*05fc*/ 	.word	0x000030b0
        /*0600*/ 	.word	0x000000ff
        /*0604*/ 	.word	0x00000008
        /*0608*/ 	.short	0x010a
        /*060a*/ 	.byte	0x04
	.zero		1


	//   ....[45]....
        /*060c*/ 	.word	0x00003180
        /*0610*/ 	.word	0x000000ff
        /*0614*/ 	.word	0x00000038
        /*0618*/ 	.short	0x010a
        /*061a*/ 	.byte	0x04
	.zero		1


	//   ....[46]....
        /*061c*/ 	.word	0x00003310
        /*0620*/ 	.word	0x000000ff
        /*0624*/ 	.word	0x00000018
        /*0628*/ 	.short	0x010a
        /*062a*/ 	.byte	0x04
	.zero		1


	//   ....[47]....
        /*062c*/ 	.word	0x00003400
        /*0630*/ 	.word	0x000000ff
        /*0634*/ 	.word	0x00000008
        /*0638*/ 	.short	0x010a
        /*063a*/ 	.byte	0x04
	.zero		1


	//   ....[48]....
        /*063c*/ 	.word	0x000034d0
        /*0640*/ 	.word	0x000000ff
        /*0644*/ 	.word	0x00000018
        /*0648*/ 	.short	0x010a
        /*064a*/ 	.byte	0x04
	.zero		1


	//   ....[49]....
        /*064c*/ 	.word	0x000035d0
        /*0650*/ 	.word	0x000000ff
        /*0654*/ 	.word	0x00000008
        /*0658*/ 	.short	0x010a
        /*065a*/ 	.byte	0x04
	.zero		1


	//   ....[50]....
        /*065c*/ 	.word	0x00003640
        /*0660*/ 	.word	0x000000ff
        /*0664*/ 	.word	0x00000028
        /*0668*/ 	.short	0x010a
        /*066a*/ 	.byte	0x04
	.zero		1


	//   ....[51]....
        /*066c*/ 	.word	0x000036a0
        /*0670*/ 	.word	0x000000ff
        /*0674*/ 	.word	0x00000018
        /*0678*/ 	.short	0x010a
        /*067a*/ 	.byte	0x04
	.zero		1


	//   ....[52]....
        /*067c*/ 	.word	0x00003700
        /*0680*/ 	.word	0x000000ff
        /*0684*/ 	.word	0x00000038
        /*0688*/ 	.short	0x010a
        /*068a*/ 	.byte	0x04
	.zero		1


	//   ....[53]....
        /*068c*/ 	.word	0x00003860
        /*0690*/ 	.word	0x000000ff
        /*0694*/ 	.word	0x000000d8
        /*0698*/ 	.short	0x0100
        /*069a*/ 	.byte	0x06
	.zero		1


	//   ....[54]....
        /*069c*/ 	.word	0x00003b20
        /*06a0*/ 	.word	0x00000008
        /*06a4*/ 	.word	0x00000000
        /*06a8*/ 	.short	0x010a
        /*06aa*/ 	.byte	0xff
	.zero		1


	//   ....[55]....
        /*06ac*/ 	.word	0x00003b40
        /*06b0*/ 	.word	0x00000008
        /*06b4*/ 	.word	0x00000000
        /*06b8*/ 	.short	0x010a
        /*06ba*/ 	.byte	0xff
	.zero		1


	//   ....[56]....
        /*06bc*/ 	.word	0x00003d20
        /*06c0*/ 	.word	0x00000008
        /*06c4*/ 	.word	0x00000000
        /*06c8*/ 	.short	0x010a
        /*06ca*/ 	.byte	0xff
	.zero		1


	//   ....[57]....
        /*06cc*/ 	.word	0x00003d40
        /*06d0*/ 	.word	0x00000008
        /*06d4*/ 	.word	0x00000000
        /*06d8*/ 	.short	0x010a
        /*06da*/ 	.byte	0xff
	.zero		1


	//   ....[58]....
        /*06dc*/ 	.word	0x00003e30
        /*06e0*/ 	.word	0x00000008
        /*06e4*/ 	.word	0x00000000
        /*06e8*/ 	.short	0x0101
        /*06ea*/ 	.byte	0xff
	.zero		1


	//   ....[59]....
        /*06ec*/ 	.word	0x00005ac0
        /*06f0*/ 	.word	0x000000ff
        /*06f4*/ 	.word	0x00000000
        /*06f8*/ 	.short	0x010a
        /*06fa*/ 	.byte	0x18
	.zero		1


	//   ....[60]....
        /*06fc*/ 	.word	0x00005b00
        /*0700*/ 	.word	0x000000ff
        /*0704*/ 	.word	0x00000098
        /*0708*/ 	.short	0x010a
        /*070a*/ 	.byte	0x18
	.zero		1


	//   ....[61]....
        /*070c*/ 	.word	0x000061e0
        /*0710*/ 	.word	0x000000ff
        /*0714*/ 	.word	0x00000010
        /*0718*/ 	.short	0x010a
        /*071a*/ 	.byte	0x18
	.zero		1


	//   ....[62]....
        /*071c*/ 	.word	0x000062a0
        /*0720*/ 	.word	0x000000ff
        /*0724*/ 	.word	0x00000048
        /*0728*/ 	.short	0x010a
        /*072a*/ 	.byte	0x18
	.zero		1


	//   ....[63]....
        /*072c*/ 	.word	0x00006810
        /*0730*/ 	.word	0x000000ff
        /*0734*/ 	.word	0x00000000
        /*0738*/ 	.short	0x010a
        /*073a*/ 	.byte	0x18
	.zero		1


	//   ....[64]....
        /*073c*/ 	.word	0x00006830
        /*0740*/ 	.word	0x000000ff
        /*0744*/ 	.word	0x00000058
        /*0748*/ 	.short	0x010a
        /*074a*/ 	.byte	0x18
	.zero		1


	//   ....[65]....
        /*074c*/ 	.word	0x00006b20
        /*0750*/ 	.word	0x000000ff
        /*0754*/ 	.word	0x00000010
        /*0758*/ 	.short	0x010a
        /*075a*/ 	.byte	0x18
	.zero		1


	//   ....[66]....
        /*075c*/ 	.word	0x00006db0
        /*0760*/ 	.word	0x000000ff
        /*0764*/ 	.word	0x00000060
        /*0768*/ 	.short	0x010a
        /*076a*/ 	.byte	0x18
	.zero		1


	//   ....[67]....
        /*076c*/ 	.word	0x00006dd0
        /*0770*/ 	.word	0x000000ff
        /*0774*/ 	.word	0x00000110
        /*0778*/ 	.short	0x010a
        /*077a*/ 	.byte	0x18
	.zero		1


	//   ....[68]....
        /*077c*/ 	.word	0x00007270
        /*0780*/ 	.word	0x000000ff
        /*0784*/ 	.word	0x00000080
        /*0788*/ 	.short	0x010a
        /*078a*/ 	.byte	0x18
	.zero		1


	//   ....[69]....
        /*078c*/ 	.word	0x000072a0
        /*0790*/ 	.word	0x000000ff
        /*0794*/ 	.word	0x00000088
        /*0798*/ 	.short	0x010a
        /*079a*/ 	.byte	0x18
	.zero		1


	//   ....[70]....
        /*079c*/ 	.word	0x000073f0
        /*07a0*/ 	.word	0x00000006
        /*07a4*/ 	.word	0x00000000
        /*07a8*/ 	.short	0x0101
        /*07aa*/ 	.byte	0xff
	.zero		1


	//   ....[71]....
        /*07ac*/ 	.word	0x00007400
        /*07b0*/ 	.word	0x000000ff
        /*07b4*/ 	.word	0x000000d8
        /*07b8*/ 	.short	0x010a
        /*07ba*/ 	.byte	0x18
	.zero		1


	//   ....[72]....
        /*07bc*/ 	.word	0x00007720
        /*07c0*/ 	.word	0x000000ff
        /*07c4*/ 	.word	0x000000d8
        /*07c8*/ 	.short	0x0100
        /*07ca*/ 	.byte	0x18
	.zero		1


	//   ....[73]....
        /*07cc*/ 	.word	0x00007d30
        /*07d0*/ 	.word	0x000000ff
        /*07d4*/ 	.word	0x00000020
        /*07d8*/ 	.short	0x010a
        /*07da*/ 	.byte	0x04
	.zero		1


	//   ....[74]....
        /*07dc*/ 	.word	0x00007d50
        /*07e0*/ 	.word	0x000000ff
        /*07e4*/ 	.word	0x00000040
        /*07e8*/ 	.short	0x010a
        /*07ea*/ 	.byte	0x04
	.zero		1


	//   ....[75]....
        /*07ec*/ 	.word	0x00007ef0
        /*07f0*/ 	.word	0x000000ff
        /*07f4*/ 	.word	0x00000000
        /*07f8*/ 	.short	0x0101
        /*07fa*/ 	.byte	0x16
	.zero		1


	//   ....[76]....
        /*07fc*/ 	.word	0x00009000
        /*0800*/ 	.word	0x000000ff
        /*0804*/ 	.word	0x00000028
        /*0808*/ 	.short	0x0101
        /*080a*/ 	.byte	0x04
	.zero		1


	//   ....[77]....
        /*080c*/ 	.word	0x00009010
        /*0810*/ 	.word	0x000000ff
        /*0814*/ 	.word	0x00000030
        /*0818*/ 	.short	0x010a
        /*081a*/ 	.byte	0x04
	.zero		1


	//   ....[78]....
        /*081c*/ 	.word	0x00009040
        /*0820*/ 	.word	0x000000ff
        /*0824*/ 	.word	0x00000050
        /*0828*/ 	.short	0x010a
        /*082a*/ 	.byte	0x04
	.zero		1


	//   ....[79]....
        /*082c*/ 	.word	0x00009260
        /*0830*/ 	.word	0x000000ff
        /*0834*/ 	.word	0x00000068
        /*0838*/ 	.short	0x010a
        /*083a*/ 	.byte	0x04
	.zero		1


	//   ....[80]....
        /*083c*/ 	.word	0x00009d90
        /*0840*/ 	.word	0x000000ff
        /*0844*/ 	.word	0x00000000
        /*0848*/ 	.short	0x0101
        /*084a*/ 	.byte	0x15
	.zero		1


	//   ....[81]....
        /*084c*/ 	.word	0x00009da0
        /*0850*/ 	.word	0x000000ff
        /*0854*/ 	.word	0x00000118
        /*0858*/ 	.short	0x010a
        /*085a*/ 	.byte	0x04
	.zero		1


	//   ....[82]....
        /*085c*/ 	.word	0x00009f60
        /*0860*/ 	.word	0x000000ff
        /*0864*/ 	.word	0x00000038
        /*0868*/ 	.short	0x0101
        /*086a*/ 	.byte	0x04
	.zero		1


	//   ....[83]....
        /*086c*/ 	.word	0x00009f70
        /*0870*/ 	.word	0x000000ff
        /*0874*/ 	.word	0x00000000
        /*0878*/ 	.short	0x0101
        /*087a*/ 	.byte	0x14
	.zero		1


	//   ....[84]....
        /*087c*/ 	.word	0x0000a180
        /*0880*/ 	.word	0x000000ff
        /*0884*/ 	.word	0x00000070
        /*0888*/ 	.short	0x010a
        /*088a*/ 	.byte	0x05
	.zero		1


	//   ....[85]....
        /*088c*/ 	.word	0x0000a940
        /*0890*/ 	.word	0x000000ff
        /*0894*/ 	.word	0x00000000
        /*0898*/ 	.short	0x0101
        /*089a*/ 	.byte	0x06
	.zero		1


	//   ....[86]....
        /*089c*/ 	.word	0x0000a960
        /*08a0*/ 	.word	0x000000ff
        /*08a4*/ 	.word	0x00000078
        /*08a8*/ 	.short	0x010a
        /*08aa*/ 	.byte	0x05
	.zero		1


	//   ....[87]....
        /*08ac*/ 	.word	0x0000b530
        /*08b0*/ 	.word	0x000000ff
        /*08b4*/ 	.word	0x00000000
        /*08b8*/ 	.short	0x0101
        /*08ba*/ 	.byte	0x04
	.zero		1


	//   ....[88]....
        /*08bc*/ 	.word	0x0000b600
        /*08c0*/ 	.word	0x000000ff
        /*08c4*/ 	.word	0x000000d8
        /*08c8*/ 	.short	0x0100
        /*08ca*/ 	.byte	0x06
	.zero		1


	//   ....[89]....
        /*08cc*/ 	.word	0x0000b6f0
        /*08d0*/ 	.word	0x000000ff
        /*08d4*/ 	.word	0x000000d8
        /*08d8*/ 	.short	0x0100
        /*08da*/ 	.byte	0x06
	.zero		1


	//   ....[90]....
        /*08dc*/ 	.word	0x0000bbc0
        /*08e0*/ 	.word	0x000000ff
        /*08e4*/ 	.word	0x00000090
        /*08e8*/ 	.short	0x010a
        /*08ea*/ 	.byte	0x04
	.zero		1


	//   ....[91]....
        /*08ec*/ 	.word	0x0000bc90
        /*08f0*/ 	.word	0x000000ff
        /*08f4*/ 	.word	0x00000000
        /*08f8*/ 	.short	0x0101
        /*08fa*/ 	.byte	0x15
	.zero		1


	//   ....[92]....
        /*08fc*/ 	.word	0x0000c0f0
        /*0900*/ 	.word	0x000000ff
        /*0904*/ 	.word	0x00000118
        /*0908*/ 	.short	0x0101
        /*090a*/ 	.byte	0x04
	.zero		1


	//   ....[93]....
        /*090c*/ 	.word	0x0000c220
        /*0910*/ 	.word	0x000000ff
        /*0914*/ 	.word	0x000000d8
        /*0918*/ 	.short	0x0100
        /*091a*/ 	.byte	0x06
	.zero		1


	//   ....[94]....
        /*091c*/ 	.word	0x0000c2f0
        /*0920*/ 	.word	0x000000ff
        /*0924*/ 	.word	0x000000d8
        /*0928*/ 	.short	0x0100
        /*092a*/ 	.byte	0x06
	.zero		1


	//   ....[95]....
        /*092c*/ 	.word	0x0000c340
        /*0930*/ 	.word	0x00000007
        /*0934*/ 	.word	0x00000108
        /*0938*/ 	.short	0x010a
        /*093a*/ 	.byte	0xff
	.zero		1


	//   ....[96]....
        /*093c*/ 	.word	0x0000c3c0
        /*0940*/ 	.word	0x00000007
        /*0944*/ 	.word	0x00000108
        /*0948*/ 	.short	0x010a
        /*094a*/ 	.byte	0xff
	.zero		1


	//   ....[97]....
        /*094c*/ 	.word	0x0000c420
        /*0950*/ 	.word	0x00000007
        /*0954*/ 	.word	0x00000108
        /*0958*/ 	.short	0x010a
        /*095a*/ 	.byte	0xff
	.zero		1


	//   ....[98]....
        /*095c*/ 	.word	0x0000c4a0
        /*0960*/ 	.word	0x00000007
        /*0964*/ 	.word	0x00000108
        /*0968*/ 	.short	0x010a
        /*096a*/ 	.byte	0xff
	.zero		1


	//   ....[99]....
        /*096c*/ 	.word	0x0000c510
        /*0970*/ 	.word	0x00000007
        /*0974*/ 	.word	0x00000108
        /*0978*/ 	.short	0x010a
        /*097a*/ 	.byte	0xff
	.zero		1


	//   ....[100]....
        /*097c*/ 	.word	0x0000c590
        /*0980*/ 	.word	0x00000007
        /*0984*/ 	.word	0x00000008
        /*0988*/ 	.short	0x010a
        /*098a*/ 	.byte	0xff
	.zero		1


	//   ....[101]....
        /*098c*/ 	.word	0x0000c610
        /*0990*/ 	.word	0x00000007
        /*0994*/ 	.word	0x00000028
        /*0998*/ 	.short	0x010a
        /*099a*/ 	.byte	0xff
	.zero		1


	//   ....[102]....
        /*099c*/ 	.word	0x0000c690
        /*09a0*/ 	.word	0x00000007
        /*09a4*/ 	.word	0x00000018
        /*09a8*/ 	.short	0x010a
        /*09aa*/ 	.byte	0xff
	.zero		1


	//   ....[103]....
        /*09ac*/ 	.word	0x0000c710
        /*09b0*/ 	.word	0x00000007
        /*09b4*/ 	.word	0x00000038
        /*09b8*/ 	.short	0x010a
        /*09ba*/ 	.byte	0xff
	.zero		1


	//   ....[104]....
        /*09bc*/ 	.word	0x0000c770
        /*09c0*/ 	.word	0x00000007
        /*09c4*/ 	.word	0x00000008
        /*09c8*/ 	.short	0x010a
        /*09ca*/ 	.byte	0xff
	.zero		1


	//   ....[105]....
        /*09cc*/ 	.word	0x0000c7d0
        /*09d0*/ 	.word	0x00000007
        /*09d4*/ 	.word	0x00000018
        /*09d8*/ 	.short	0x010a
        /*09da*/ 	.byte	0xff
	.zero		1


	//   ....[106]....
        /*09dc*/ 	.word	0x0000c850
        /*09e0*/ 	.word	0x00000007
        /*09e4*/ 	.word	0x00000028
        /*09e8*/ 	.short	0x010a
        /*09ea*/ 	.byte	0xff
	.zero		1


	//   ....[107]....
        /*09ec*/ 	.word	0x0000c8d0
        /*09f0*/ 	.word	0x00000007
        /*09f4*/ 	.word	0x00000008
        /*09f8*/ 	.short	0x010a
        /*09fa*/ 	.byte	0xff
	.zero		1


	//   ....[108]....
        /*09fc*/ 	.word	0x0000c950
        /*0a00*/ 	.word	0x00000007
        /*0a04*/ 	.word	0x00000038
        /*0a08*/ 	.short	0x010a
        /*0a0a*/ 	.byte	0xff
	.zero		1


	//   ....[109]....
        /*0a0c*/ 	.word	0x0000c9d0
        /*0a10*/ 	.word	0x00000007
        /*0a14*/ 	.word	0x00000018
        /*0a18*/ 	.short	0x010a
        /*0a1a*/ 	.byte	0xff
	.zero		1


	//   ....[110]....
        /*0a1c*/ 	.word	0x0000ca30
        /*0a20*/ 	.word	0x00000007
        /*0a24*/ 	.word	0x00000008
        /*0a28*/ 	.short	0x010a
        /*0a2a*/ 	.byte	0xff
	.zero		1


	//   ....[111]....
        /*0a2c*/ 	.word	0x0000ca90
        /*0a30*/ 	.word	0x00000007
        /*0a34*/ 	.word	0x00000018
        /*0a38*/ 	.short	0x010a
        /*0a3a*/ 	.byte	0xff
	.zero		1


	//   ....[112]....
        /*0a3c*/ 	.word	0x0000cb10
        /*0a40*/ 	.word	0x00000007
        /*0a44*/ 	.word	0x00000008
        /*0a48*/ 	.short	0x010a
        /*0a4a*/ 	.byte	0xff
	.zero		1


	//   ....[113]....
        /*0a4c*/ 	.word	0x0000cb80
        /*0a50*/ 	.word	0x00000007
        /*0a54*/ 	.word	0x00000028
        /*0a58*/ 	.short	0x010a
        /*0a5a*/ 	.byte	0xff
	.zero		1


	//   ....[114]....
        /*0a5c*/ 	.word	0x0000cc00
        /*0a60*/ 	.word	0x00000007
        /*0a64*/ 	.word	0x00000018
        /*0a68*/ 	.short	0x010a
        /*0a6a*/ 	.byte	0xff
	.zero		1


	//   ....[115]....
        /*0a6c*/ 	.word	0x0000cc70
        /*0a70*/ 	.word	0x00000007
        /*0a74*/ 	.word	0x00000038
        /*0a78*/ 	.short	0x010a
        /*0a7a*/ 	.byte	0xff
	.zero		1


	//   ....[116]....
        /*0a7c*/ 	.word	0x0000ccd0
        /*0a80*/ 	.word	0x00000008
        /*0a84*/ 	.word	0x00000000
        /*0a88*/ 	.short	0x010a
        /*0a8a*/ 	.byte	0xff
	.zero		1


	//   ....[117]....
        /*0a8c*/ 	.word	0x0000cd30
        /*0a90*/ 	.word	0x00000008
        /*0a94*/ 	.word	0x00000000
        /*0a98*/ 	.short	0x010a
        /*0a9a*/ 	.byte	0xff
	.zero		1


	//   ....[118]....
        /*0a9c*/ 	.word	0x0000cd90
        /*0aa0*/ 	.word	0x00000005
        /*0aa4*/ 	.word	0x00000000
        /*0aa8*/ 	.short	0x010a
        /*0aaa*/ 	.byte	0xff
	.zero		1


	//   ....[119]....
        /*0aac*/ 	.word	0x0000ce10
        /*0ab0*/ 	.word	0x00000006
        /*0ab4*/ 	.word	0x00000098
        /*0ab8*/ 	.short	0x010a
        /*0aba*/ 	.byte	0xff
	.zero		1


	//   ....[120]....
        /*0abc*/ 	.word	0x0000ce70
        /*0ac0*/ 	.word	0x00000005
        /*0ac4*/ 	.word	0x00000010
        /*0ac8*/ 	.short	0x010a
        /*0aca*/ 	.byte	0xff
	.zero		1


	//   ....[121]....
        /*0acc*/ 	.word	0x0000cef0
        /*0ad0*/ 	.word	0x0000001b
        /*0ad4*/ 	.word	0x00000048
        /*0ad8*/ 	.short	0x010a
        /*0ada*/ 	.byte	0xff
	.zero		1


	//   ....[122]....
        /*0adc*/ 	.word	0x0000cf70
        /*0ae0*/ 	.word	0x00000005
        /*0ae4*/ 	.word	0x00000000
        /*0ae8*/ 	.short	0x010a
        /*0aea*/ 	.byte	0xff
	.zero		1


	//   ....[123]....
        /*0aec*/ 	.word	0x0000cff0
        /*0af0*/ 	.word	0x0000001c
        /*0af4*/ 	.word	0x00000058
        /*0af8*/ 	.short	0x010a
        /*0afa*/ 	.byte	0xff
	.zero		1


	//   ....[124]....
        /*0afc*/ 	.word	0x0000d070
        /*0b00*/ 	.word	0x0000001b
        /*0b04*/ 	.word	0x00000010
        /*0b08*/ 	.short	0x010a
        /*0b0a*/ 	.byte	0xff
	.zero		1


	//   ....[125]....
        /*0b0c*/ 	.word	0x0000d0f0
        /*0b10*/ 	.word	0x00000005
        /*0b14*/ 	.word	0x00000060
        /*0b18*/ 	.short	0x010a
        /*0b1a*/ 	.byte	0xff
	.zero		1


	//   ....[126]....
        /*0b1c*/ 	.word	0x0000d170
        /*0b20*/ 	.word	0x00000005
        /*0b24*/ 	.word	0x00000110
        /*0b28*/ 	.short	0x010a
        /*0b2a*/ 	.byte	0xff
	.zero		1


	//   ....[127]....
        /*0b2c*/ 	.word	0x0000d1f0
        /*0b30*/ 	.word	0x00000005
        /*0b34*/ 	.word	0x00000080
        /*0b38*/ 	.short	0x010a
        /*0b3a*/ 	.byte	0xff
	.zero		1


	//   ....[128]....
        /*0b3c*/ 	.word	0x0000d270
        /*0b40*/ 	.word	0x00000005
        /*0b44*/ 	.word	0x00000088
        /*0b48*/ 	.short	0x010a
        /*0b4a*/ 	.byte	0xff
	.zero		1


	//   ....[129]....
        /*0b4c*/ 	.word	0x0000d2d0
        /*0b50*/ 	.word	0x00000005
        /*0b54*/ 	.word	0x000000d8
        /*0b58*/ 	.short	0x010a
        /*0b5a*/ 	.byte	0xff
	.zero		1


	//   ....[130]....
        /*0b5c*/ 	.word	0x0000d350
        /*0b60*/ 	.word	0x00000005
        /*0b64*/ 	.word	0x00000020
        /*0b68*/ 	.short	0x010a
        /*0b6a*/ 	.byte	0xff
	.zero		1


	//   ....[131]....
        /*0b6c*/ 	.word	0x0000d3d0
        /*0b70*/ 	.word	0x00000004
        /*0b74*/ 	.word	0x00000040
        /*0b78*/ 	.short	0x010a
        /*0b7a*/ 	.byte	0xff
	.zero		1


	//   ....[132]....
        /*0b7c*/ 	.word	0x0000d450
        /*0b80*/ 	.word	0x00000004
        /*0b84*/ 	.word	0x00000030
        /*0b88*/ 	.short	0x010a
        /*0b8a*/ 	.byte	0xff
	.zero		1


	//   ....[133]....
        /*0b8c*/ 	.word	0x0000d4d0
        /*0b90*/ 	.word	0x00000004
        /*0b94*/ 	.word	0x00000050
        /*0b98*/ 	.short	0x010a
        /*0b9a*/ 	.byte	0xff
	.zero		1


	//   ....[134]....
        /*0b9c*/ 	.word	0x0000d550
        /*0ba0*/ 	.word	0x00000004
        /*0ba4*/ 	.word	0x00000068
        /*0ba8*/ 	.short	0x010a
        /*0baa*/ 	.byte	0xff
	.zero		1


	//   ....[135]....
        /*0bac*/ 	.word	0x0000d5d0
        /*0bb0*/ 	.word	0x00000004
        /*0bb4*/ 	.word	0x00000118
        /*0bb8*/ 	.short	0x010a
        /*0bba*/ 	.byte	0xff
	.zero		1


	//   ....[136]....
        /*0bbc*/ 	.word	0x0000d630
        /*0bc0*/ 	.word	0x00000006
        /*0bc4*/ 	.word	0x00000070
        /*0bc8*/ 	.short	0x010a
        /*0bca*/ 	.byte	0xff
	.zero		1


	//   ....[137]....
        /*0bcc*/ 	.word	0x0000d690
        /*0bd0*/ 	.word	0x00000004
        /*0bd4*/ 	.word	0x00000078
        /*0bd8*/ 	.short	0x010a
        /*0bda*/ 	.byte	0xff
	.zero		1


	//   ....[138]....
        /*0bdc*/ 	.word	0x0000d700
        /*0be0*/ 	.word	0x00000003
        /*0be4*/ 	.word	0x00000090
        /*0be8*/ 	.short	0x010a
        /*0bea*/ 	.byte	0xff
	.zero		1


	//----- nvinfo : EIATTR_NUM_MBARRIERS
	.align		4
.L_98:
        /*0bec*/ 	.byte	0x03, 0x38
        /*0bee*/ 	.short	0x0021


	//----- nvinfo : EIATTR_EXIT_INSTR_OFFSETS
	.align		4
        /*0bf0*/ 	.byte	0x04, 0x1c
        /*0bf2*/ 	.short	(.L_100 - .L_99)


	//   ....[0]....
.L_99:
        /*0bf4*/ 	.word	0x0000c320


	//----- nvinfo : EIATTR_REQNTID
	.align		4
.L_100:
        /*0bf8*/ 	.byte	0x04, 0x10
        /*0bfa*/ 	.short	(.L_102 - .L_101)
.L_101:
        /*0bfc*/ 	.word	0x00000200
        /*0c00*/ 	.word	0x00000001
        /*0c04*/ 	.word	0x00000001


	//----- nvinfo : EIATTR_CRS_STACK_SIZE
	.align		4
.L_102:
        /*0c08*/ 	.byte	0x04, 0x1e
        /*0c0a*/ 	.short	(.L_104 - .L_103)
.L_103:
        /*0c0c*/ 	.word	0x00000000


	//----- nvinfo : EIATTR_CBANK_PARAM_SIZE
	.align		4
.L_104:
        /*0c10*/ 	.byte	0x03, 0x19
        /*0c12*/ 	.short	0x0630


	//----- nvinfo : EIATTR_PARAM_CBANK
	.align		4
        /*0c14*/ 	.byte	0x04, 0x0a
        /*0c16*/ 	.short	(.L_106 - .L_105)
	.align		4
.L_105:
        /*0c18*/ 	.word	index@(.nv.constant0.kernel_cutlass_kernel_flash_attncuteflash_bwd_sm100FlashAttentionBackwardSm100_object_at__tensor0000o19211101213_tensor0000_o_19210111213_tensor0000o19211101213_tensor0000_o_19210111213_t_0)
        /*0c1c*/ 	.short	0x0380
        /*0c1e*/ 	.short	0x0630


	//----- nvinfo : EIATTR_SW_WAR
	.align		4
.L_106:
        /*0c20*/ 	.byte	0x04, 0x36
        /*0c22*/ 	.short	(.L_108 - .L_107)
.L_107:
        /*0c24*/ 	.word	0x00000008
.L_108:


//--------------------- .nv.compat                --------------------------
	.section	.nv.compat,"",@"SHT_CUDA_COMPAT_INFO"
	.align	4
        /*0000*/ 	.byte	0x02, 0x02, 0x02, 0x00, 0x02, 0x05, 0x05, 0x00, 0x02, 0x03, 0x01, 0x00, 0x02, 0x06, 0x01, 0x00


//--------------------- .nv.callgraph             --------------------------
	.section	.nv.callgraph,"",@"SHT_CUDA_CALLGRAPH"
	.align	4
	.sectionentsize	8
	.align		4
        /*0000*/ 	.word	0x00000000
	.align		4
        /*0004*/ 	.word	0xffffffff
	.align		4
        /*0008*/ 	.word	0x00000000
	.align		4
        /*000c*/ 	.word	0xfffffffe
	.align		4
        /*0010*/ 	.word	0x00000000
	.align		4
        /*0014*/ 	.word	0xfffffffd
	.align		4
        /*0018*/ 	.word	0x00000000
	.align		4
        /*001c*/ 	.word	0xfffffffc


//--------------------- .text.kernel_cutlass_kernel_flash_attncuteflash_bwd_sm100FlashAttentionBackwardSm100_object_at__tensor0000o19211101213_tensor0000_o_19210111213_tensor0000o19211101213_tensor0000_o_19210111213_t_0 --------------------------
	.section	.text.kernel_cutlass_kernel_flash_attncuteflash_bwd_sm100FlashAttentionBackwardSm100_object_at__tensor0000o19211101213_tensor0000_o_19210111213_tensor0000o19211101213_tensor0000_o_19210111213_t_0,"ax",@progbits
	.align	128
        .global         kernel_cutlass_kernel_flash_attncuteflash_bwd_sm100FlashAttentionBackwardSm100_object_at__tensor0000o19211101213_tensor0000_o_19210111213_tensor0000o19211101213_tensor0000_o_19210111213_t_0
        .type           kernel_cutlass_kernel_flash_attncuteflash_bwd_sm100FlashAttentionBackwardSm100_object_at__tensor0000o19211101213_tensor0000_o_19210111213_tensor0000o19211101213_tensor0000_o_19210111213_t_0,@function
        .size           kernel_cutlass_kernel_flash_attncuteflash_bwd_sm100FlashAttentionBackwardSm100_object_at__tensor0000o19211101213_tensor0000_o_19210111213_tensor0000o19211101213_tensor0000_o_19210111213_t_0,(.L_x_229 - kernel_cutlass_kernel_flash_attncuteflash_bwd_sm100FlashAttentionBackwardSm100_object_at__tensor0000o19211101213_tensor0000_o_19210111213_tensor0000o19211101213_tensor0000_o_19210111213_t_0)
        .other          kernel_cutlass_kernel_flash_attncuteflash_bwd_sm100FlashAttentionBackwardSm100_object_at__tensor0000o19211101213_tensor0000_o_19210111213_tensor0000o19211101213_tensor0000_o_19210111213_t_0,@"STO_CUDA_ENTRY STV_DEFAULT"
kernel_cutlass_kernel_flash_attncuteflash_bwd_sm100FlashAttentionBackwardSm100_object_at__tensor0000o19211101213_tensor0000_o_19210111213_tensor0000o19211101213_tensor0000_o_19210111213_t_0:
.text.kernel_cutlass_kernel_flash_attncuteflash_bwd_sm100FlashAttentionBackwardSm100_object_at__tensor0000o19211101213_tensor0000_o_19210111213_tensor0000o19211101213_tensor0000_o_19210111213_t_0:
[----:B------:R-:W1:Y:S02]  /*0000*/  LDC R1, c[0x0][0x37c] ;  /* 0x0000df00ff017b82 */ /* 0x000e640000000800 */
[----:B-1----:R-:W-:Y:S01]  /*0010*/  IADD3 R1, PT, PT, R1, -0x30, RZ ;  /* 0xffffffd001017810 */ /* 0x002fe20007ffe0ff */
[----:B------:R-:W1:Y:S05]  /*0020*/  S2R R4, SR_TID.X ;  /* 0x0000000000047919 */ /* 0x000e6a0000002100 */
[----:B------:R-:W2:Y:S01]  /*0030*/  S2UR UR5, SR_CTAID.X ;  /* 0x00000000000579c3 */ /* 0x000ea20000002500 */
[----:B------:R-:W-:Y:S01]  /*0040*/  BSSY.RECONVERGENT B0, `(.L_x_0) ;  /* 0x0000057000007945 */ /* 0x000fe20003800200 */
[----:B--2---:R-:W-:Y:S01]  /*0050*/  ULOP3.LUT UR5, UR5, 0x1, URZ, 0xc0, !UPT ;  /* 0x0000000105057892 */ /* 0x004fe2000f8ec0ff */
[----:B-1----:R-:W-:-:S04]  /*0060*/  SHF.R.U32.HI R0, RZ, 0x5, R4 ;  /* 0x00000005ff007819 */ /* 0x002fc80000011604 */
[----:B------:R-:W-:-:S13]  /*0070*/  R2UR UR4, R0 ;  /* 0x00000000000472ca */ /* 0x000fda00000e0000 */
[----:B------:R-:W-:Y:S01]  /*0080*/  UISETP.NE.AND UP0, UPT, UR4, 0xd, UPT ;  /* 0x0000000d0400788c */ /* 0x000fe2000bf05270 */
[----:B------:R-:W-:-:S08]  /*0090*/  IMAD.U32 R3, RZ, RZ, UR4 ;  /* 0x00000004ff037e24 */ /* 0x000fd0000f8e00ff */
[----:B------:R-:W-:Y:S05]  /*00a0*/  BRA.U UP0, `(.L_x_1) ;  /* 0x0000000100807547 */ /* 0x000fea000b800000 */
[----:B------:R-:W-:Y:S01]  /*00b0*/  ELECT P0, URZ, PT ;  /* 0x0000000000ff782f */ /* 0x000fe20003800000 */
[----:B------:R-:W-:-:S12]  /*00c0*/  UPLOP3.LUT UP6, UPT, UPT, UPT, UPT, 0x40, 0x4 ;  /* 0x000000000004789c */ /* 0x000fd80003fce870 */
[----:B------:R-:W-:Y:S05]  /*00d0*/  @!P0 BRA `(.L_x_2) ;  /* 0x0000000400348947 */ /* 0x000fea0003800000 */
[----:B------:R-:W1:Y:S02]  /*00e0*/  LDCU.64 UR4, c[0x0][0x348] ;  /* 0x00006900ff0477ac */ /* 0x000e640008000a00 */
[----:B-1----:R-:W-:Y:S02]  /*00f0*/  UIADD3 UR20, UP2, UPT, UR4, 0x180, URZ ;  /* 0x0000018004147890 */ /* 0x002fe4000ff5e0ff */
[----:B------:R-:W-:Y:S02]  /*0100*/  UIADD3 UR18, UP1, UPT, UR4, 0x200, URZ ;  /* 0x0000020004127890 */ /* 0x000fe4000ff3e0ff */
[----:B------:R-:W-:Y:S02]  /*0110*/  UIADD3 UR16, UP0, UPT, UR4, 0x280, URZ ;  /* 0x0000028004107890 */ /* 0x000fe4000ff1e0ff */
[----:B------:R-:W-:Y:S02]  /*0120*/  UIADD3 UR14, UP5, UPT, UR4, 0x300, URZ ;  /* 0x00000300040e7890 */ /* 0x000fe4000ffbe0ff */
[----:B------:R-:W-:-:S02]  /*0130*/  UIADD3 UR12, UP4, UPT, UR4, 0x380, URZ ;  /* 0x00000380040c7890 */ /* 0x000fc4000ff9e0ff */
[----:B------:R-:W-:Y:S02]  /*0140*/  UIADD3.X UR21, UPT, UPT, URZ, UR5, URZ, UP2, !UPT ;  /* 0x00000005ff157290 */ /* 0x000fe400097fe4ff */
[----:B------:R-:W-:Y:S02]  /*0150*/  UIADD3 UR10, UP3, UPT, UR4, 0x480, URZ ;  /* 0x00000480040a7890 */ /* 0x000fe4000ff7e0ff */
[----:B------:R-:W-:Y:S02]  /*0160*/  UIADD3.X UR19, UPT, UPT, URZ, UR5, URZ, UP1, !UPT ;  /* 0x00000005ff137290 */ /* 0x000fe40008ffe4ff */
[----:B------:R-:W-:Y:S02]  /*0170*/  UIADD3 UR8, UP2, UPT, UR4, 0x400, URZ ;  /* 0x0000040004087890 */ /* 0x000fe4000ff5e0ff */
[----:B------:R-:W-:Y:S01]  /*0180*/  UIADD3.X UR17, UPT, UPT, URZ, UR5, URZ, UP0, !UPT ;  /* 0x00000005ff117290 */ /* 0x000fe200087fe4ff */
[----:B------:R3:W-:Y:S01]  /*0190*/  UTMACCTL.PF [UR20] ;  /* 0x00000000140079b9 */ /* 0x0007e20008040000 */
[----:B------:R-:W-:-:S03]  /*01a0*/  UIADD3 UR6, UP1, UPT, UR4, 0x500, URZ ;  /* 0x0000050004067890 */ /* 0x000fc6000ff3e0ff */
[----:B------:R3:W-:Y:S01]  /*01b0*/  UTMACCTL.PF [UR18] ;  /* 0x00000000120079b9 */ /* 0x0007e20008040000 */
[----:B------:R-:W-:-:S03]  /*01c0*/  UIADD3.X UR15, UPT, UPT, URZ, UR5, URZ, UP5, !UPT ;  /* 0x00000005ff0f7290 */ /* 0x000fc6000affe4ff */
[----:B------:R3:W-:Y:S01]  /*01d0*/  UTMACCTL.PF [UR16] ;  /* 0x00000000100079b9 */ /* 0x0007e20008040000 */
[----:B------:R-:W-:Y:S02]  /*01e0*/  UIADD3 UR4, UP0, UPT, UR4, 0x580, URZ ;  /* 0x0000058004047890 */ /* 0x000fe4000ff1e0ff */
[----:B------:R-:W-:-:S03]  /*01f0*/  UIADD3.X UR13, UPT, UPT, URZ, UR5, URZ, UP4, !UPT ;  /* 0x00000005ff0d7290 */ /* 0x000fc6000a7fe4ff */
[----:B------:R3:W-:Y:S01]  /*0200*/  UTMACCTL.PF [UR14] ;  /* 0x000000000e0079b9 */ /* 0x0007e20008040000 */
[----:B------:R-:W-:Y:S02]  /*0210*/  UIADD3.X UR11, UPT, UPT, URZ, UR5, URZ, UP3, !UPT ;  /* 0x00000005ff0b7290 */ /* 0x000fe40009ffe4ff */
[----:B------:R-:W-:-:S03]  /*0220*/  UIADD3.X UR9, UPT, UPT, URZ, UR5, URZ, UP2, !UPT ;  /* 0x00000005ff097290 */ /* 0x000fc600097fe4ff */
[----:B------:R3:W-:Y:S01]  /*0230*/  UTMACCTL.PF [UR12] ;  /* 0x000000000c0079b9 */ /* 0x0007e20008040000 */
[----:B------:R-:W-:-:S03]  /*0240*/  UIADD3.X UR7, UPT, UPT, URZ, UR5, URZ, UP1, !UPT ;  /* 0x00000005ff077290 */ /* 0x000fc60008ffe4ff */
[----:B------:R3:W-:Y:S01]  /*0250*/  UTMACCTL.PF [UR10] ;  /* 0x000000000a0079b9 */ /* 0x0007e20008040000 */
[----:B------:R-:W-:Y:S01]  /*0260*/  UIADD3.X UR5, UPT, UPT, URZ, UR5, URZ, UP0, !UPT ;  /* 0x00000005ff057290 */ /* 0x000fe200087fe4ff */
[----:B------:R3:W-:Y:S04]  /*0270*/  UTMACCTL.PF [UR8] ;  /* 0x00000000080079b9 */ /* 0x0007e80008040000 */
[----:B------:R3:W-:Y:S04]  /*0280*/  UTMACCTL.PF [UR6] ;  /* 0x00000000060079b9 */ /* 0x0007e80008040000 */
[----:B------:R3:W-:Y:S02]  /*0290*/  UTMACCTL.PF [UR4] ;  /* 0x00000000040079b9 */ /* 0x0007e40008040000 */
[----:B---3--:R-:W-:Y:S05]  /*02a0*/  BRA `(.L_x_2) ;  /* 0x0000000000c07947 */ /* 0x008fea0003800000 */
.L_x_1:
[----:B------:R-:W-:-:S13]  /*02b0*/  R2UR UR4, R0 ;  /* 0x00000000000472ca */ /* 0x000fda00000e0000 */
[----:B------:R-:W-:-:S09]  /*02c0*/  UISETP.NE.AND UP0, UPT, UR4, 0xc, UPT ;  /* 0x0000000c0400788c */ /* 0x000fd2000bf05270 */
[----:B------:R-:W-:Y:S05]  /*02d0*/  BRA.U !UP0, `(.L_x_3) ;  /* 0x0000000108847547 */ /* 0x000fea000b800000 */
[----:B------:R-:W-:Y:S01]  /*02e0*/  R2UR UR4, R0 ;  /* 0x00000000000472ca */ /* 0x000fe200000e0000 */
[----:B------:R-:W-:-:S12]  /*02f0*/  UPLOP3.LUT UP6, UPT, UPT, UPT, UPT, 0x40, 0x4 ;  /* 0x000000000004789c */ /* 0x000fd80003fce870 */
[----:B------:R-:W-:-:S09]  /*0300*/  UISETP.NE.AND UP0, UPT, UR4, 0x4, UPT ;  /* 0x000000040400788c */ /* 0x000fd2000bf05270 */
[----:B------:R-:W-:Y:S05]  /*0310*/  BRA.U !UP0, `(.L_x_4) ;  /* 0x0000000108347547 */ /* 0x000fea000b800000 */
[----:B------:R-:W-:-:S13]  /*0320*/  R2UR UR4, R0 ;  /* 0x00000000000472ca */ /* 0x000fda00000e0000 */
[----:B------:R-:W-:-:S09]  /*0330*/  UISETP.NE.AND UP0, UPT, UR4, 0x2, UPT ;  /* 0x000000020400788c */ /* 0x000fd2000bf05270 */
[----:B------:R-:W-:Y:S05]  /*0340*/  BRA.U UP0, `(.L_x_2) ;  /* 0x0000000100987547 */ /* 0x000fea000b800000 */
[----:B------:R-:W1:Y:S01]  /*0350*/  S2UR UR4, SR_CgaCtaId ;  /* 0x00000000000479c3 */ /* 0x000e620000008800 */
[----:B------:R-:W-:Y:S01]  /*0360*/  UMOV UR6, 0x400 ;  /* 0x0000040000067882 */ /* 0x000fe20000000000 */
[----:B------:R-:W-:Y:S01]  /*0370*/  UMOV UR5, 0x4 ;  /* 0x0000000400057882 */ /* 0x000fe20000000000 */
[----:B-1----:R-:W-:Y:S02]  /*0380*/  ULEA UR6, UR4, UR6, 0x18 ;  /* 0x0000000604067291 */ /* 0x002fe4000f8ec0ff */
[----:B------:R-:W-:-:S04]  /*0390*/  UIADD3 UR4, UPT, UPT, -UR5, 0x100000, URZ ;  /* 0x0010000005047890 */ /* 0x000fc8000fffe1ff */
[----:B------:R-:W-:Y:S02]  /*03a0*/  USHF.L.U32 UR5, UR4, 0xb, URZ ;  /* 0x0000000b04057899 */ /* 0x000fe400080006ff */
[----:B------:R-:W-:Y:S01]  /*03b0*/  USHF.L.U32 UR4, UR4, 0x1, URZ ;  /* 0x0000000104047899 */ /* 0x000fe200080006ff */
[----:B------:R-:W1:Y:S11]  /*03c0*/  FENCE.VIEW.ASYNC.S ;  /* 0x00000000000073c6 */ /* 0x000e760000000000 */
[----:B-1----:R3:W1:Y:S02]  /*03d0*/  SYNCS.EXCH.64 URZ, [UR6+0x118], UR4 ;  /* 0x0001180406ff75b2 */ /* 0x0026640008000100 */
[----:B---3--:R-:W-:Y:S05]  /*03e0*/  BRA `(.L_x_2) ;  /* 0x0000000000707947 */ /* 0x008fea0003800000 */
.L_x_4:
[----:B------:R-:W1:Y:S01]  /*03f0*/  S2UR UR4, SR_CgaCtaId ;  /* 0x00000000000479c3 */ /* 0x000e620000008800 */
[----:B------:R-:W-:Y:S01]  /*0400*/  UMOV UR5, 0x400 ;  /* 0x0000040000057882 */ /* 0x000fe20000000000 */
[----:B------:R-:W-:Y:S01]  /*0410*/  UMOV UR6, 0x1 ;  /* 0x0000000100067882 */ /* 0x000fe20000000000 */
[----:B------:R-:W-:Y:S01]  /*0420*/  UMOV UR8, 0x2 ;  /* 0x0000000200087882 */ /* 0x000fe20000000000 */
[----:B------:R-:W-:-:S04]  /*0430*/  UIADD3 UR6, UPT, UPT, -UR6, 0x100000, URZ ;  /* 0x0010000006067890 */ /* 0x000fc8000fffe1ff */
[----:B------:R-:W-:Y:S02]  /*0440*/  USHF.L.U32 UR7, UR6, 0xb, URZ ;  /* 0x0000000b06077899 */ /* 0x000fe400080006ff */
[----:B------:R-:W-:Y:S02]  /*0450*/  USHF.L.U32 UR6, UR6, 0x1, URZ ;  /* 0x0000000106067899 */ /* 0x000fe400080006ff */
[----:B------:R-:W-:-:S04]  /*0460*/  UIADD3 UR8, UPT, UPT, -UR8, 0x100000, URZ ;  /* 0x0010000008087890 */ /* 0x000fc8000fffe1ff */
[----:B------:R-:W-:Y:S02]  /*0470*/  USHF.L.U32 UR9, UR8, 0xb, URZ ;  /* 0x0000000b08097899 */ /* 0x000fe400080006ff */
[----:B------:R-:W-:Y:S02]  /*0480*/  USHF.L.U32 UR8, UR8, 0x1, URZ ;  /* 0x0000000108087899 */ /* 0x000fe400080006ff */
[----:B-1----:R-:W-:Y:S01]  /*0490*/  ULEA UR4, UR4, UR5, 0x18 ;  /* 0x0000000504047291 */ /* 0x002fe2000f8ec0ff */
[----:B------:R-:W1:Y:S11]  /*04a0*/  FENCE.VIEW.ASYNC.S ;  /* 0x00000000000073c6 */ /* 0x000e760000000000 */
[----:B-1----:R3:W4:Y:S01]  /*04b0*/  SYNCS.EXCH.64 URZ, [UR4+0x108], UR6 ;  /* 0x0001080604ff75b2 */ /* 0x0027220008000100 */
[----:B------:R3:W1:Y:S01]  /*04c0*/  SYNCS.EXCH.64 URZ, [UR4+0x100], UR6 ;  /* 0x0001000604ff75b2 */ /* 0x0006620008000100 */
[----:B------:R3:W2:Y:S02]  /*04d0*/  SYNCS.EXCH.64 URZ, [UR4+0x110], UR8 ;  /* 0x0001100804ff75b2 */ /* 0x0006a40008000100 */
[----:B---3--:R-:W-:Y:S05]  /*04e0*/  BRA `(.L_x_2) ;  /* 0x0000000000307947 */ /* 0x008fea0003800000 */
.L_x_3:
[----:B------:R-:W1:Y:S01]  /*04f0*/  S2UR UR4, SR_CgaCtaId ;  /* 0x00000000000479c3 */ /* 0x000e620000008800 */
[----:B------:R-:W-:Y:S01]  /*0500*/  UMOV UR6, 0x400 ;  /* 0x0000040000067882 */ /* 0x000fe20000000000 */
[----:B------:R-:W-:Y:S01]  /*0510*/  UMOV UR5, 0x20 ;  /* 0x0000002000057882 */ /* 0x000fe20000000000 */
[----:B------:R-:W-:Y:S01]  /*0520*/  ELECT P0, URZ, PT ;  /* 0x0000000000ff782f */ /* 0x000fe20003800000 */
[----:B------:R-:W-:Y:S02]  /*0530*/  UPLOP3.LUT UP6, UPT, UPT, UPT, UPT, 0x80, 0x8 ;  /* 0x000000000008789c */ /* 0x000fe40003fcf070 */
[----:B-1----:R-:W-:Y:S02]  /*0540*/  ULEA UR6, UR4, UR6, 0x18 ;  /* 0x0000000604067291 */ /* 0x002fe4000f8ec0ff */
[----:B------:R-:W-:-:S04]  /*0550*/  UIADD3 UR4, UPT, UPT, -UR5, 0x100000, URZ ;  /* 0x0010000005047890 */ /* 0x000fc8000fffe1ff */
[----:B------:R-:W-:Y:S02]  /*0560*/  USHF.L.U32 UR5, UR4, 0xb, URZ ;  /* 0x0000000b04057899 */ /* 0x000fe400080006ff */
[----:B------:R-:W-:Y:S01]  /*0570*/  USHF.L.U32 UR4, UR4, 0x1, URZ ;  /* 0x0000000104047899 */ /* 0x000fe200080006ff */
[----:B------:R-:W1:Y:S11]  /*0580*/  FENCE.VIEW.ASYNC.S ;  /* 0x00000000000073c6 */ /* 0x000e760000000000 */
[----:B-1----:R1:W2:Y:S01]  /*0590*/  SYNCS.EXCH.64 URZ, [UR6+0xd8], UR4 ;  /* 0x0000d80406ff75b2 */ /* 0x0022a20008000100 */
[----:B------:R-:W-:Y:S01]  /*05a0*/  NOP ;  /* 0x0000000000007918 */ /* 0x000fe20000000000 */
.L_x_2:
[----:B-1----:R-:W-:Y:S05]  /*05b0*/  BSYNC.RECONVERGENT B0 ;  /* 0x0000000000007941 */ /* 0x002fea0003800200 */
.L_x_0:
[----:B------:R-:W1:Y:S01]  /*05c0*/  S2UR UR5, SR_CgaCtaId ;  /* 0x00000000000579c3 */ /* 0x000e620000008800 */
[----:B------:R-:W-:Y:S01]  /*05d0*/  R2UR UR7, R0 ;  /* 0x00000000000772ca */ /* 0x000fe200000e0000 */
[----:B------:R-:W3:Y:S01]  /*05e0*/  LDCU UR6, c[0x0][0x36c] ;  /* 0x00006d80ff0677ac */ /* 0x000ee20008000800 */
[----:B------:R-:W-:-:S11]  /*05f0*/  NOP ;  /* 0x0000000000007918 */ /* 0x000fd60000000000 */
[----:B------:R-:W-:Y:S02]  /*0600*/  UISETP.NE.AND UP1, UPT, UR7, URZ, UPT ;  /* 0x000000ff0700728c */ /* 0x000fe4000bf25270 */
[----:B-1----:R-:W-:Y:S01]  /*0610*/  ULEA.HI UR4, UR5, UR5, URZ, 0x1 ;  /* 0x0000000505047291 */ /* 0x002fe2000f8f08ff */
[----:B------:R-:W-:-:S03]  /*0620*/  IMAD.U32 R6, RZ, RZ, UR5 ;  /* 0x00000005ff067e24 */ /* 0x000fc6000f8e00ff */
[----:B------:R-:W-:-:S04]  /*0630*/  ULOP3.LUT UR10, UR4, 0xfffffffe, URZ, 0xc0, !UPT ;  /* 0xfffffffe040a7892 */ /* 0x000fc8000f8ec0ff */
[----:B------:R-:W-:-:S04]  /*0640*/  UISETP.NE.AND UP0, UPT, UR5, UR10, UPT ;  /* 0x0000000a0500728c */ /* 0x000fc8000bf05270 */
[----:B------:R-:W-:Y:S02]  /*0650*/  UISETP.LT.AND UP0, UPT, UR5, URZ, UP0 ;  /* 0x000000ff0500728c */ /* 0x000fe40008701270 */
[----:B------:R-:W-:-:S04]  /*0660*/  USHF.R.U32.HI UR5, URZ, 0x1, UR4 ;  /* 0x00000001ff057899 */ /* 0x000fc80008011604 */
[----:B------:R-:W-:-:S05]  /*0670*/  UIADD3 UR4, UPT, UPT, UR5, -0x1, URZ ;  /* 0xffffffff05047890 */ /* 0x000fca000fffe0ff */
[----:B------:R-:W-:Y:S02]  /*0680*/  @!UP0 UIADD3 UR4, UPT, UPT, UR5, URZ, URZ ;  /* 0x000000ff05048290 */ /* 0x000fe4000fffe0ff */
[----:B---3--:R-:W-:Y:S02]  /*0690*/  UISETP.EQ.U32.AND UP0, UPT, UR6, 0x1, UPT ;  /* 0x000000010600788c */ /* 0x008fe4000bf02070 */
[----:B------:R-:W-:-:S06]  /*06a0*/  UIADD3 UR4, UPT, UPT, UR4, UR4, URZ ;  /* 0x0000000404047290 */ /* 0x000fcc000fffe0ff */
[----:B------:R-:W-:Y:S01]  /*06b0*/  MOV R2, UR4 ;  /* 0x0000000400027c02 */ /* 0x000fe20008000f00 */
[----:B------:R-:W-:Y:S06]  /*06c0*/  BRA.U UP1, `(.L_x_5) ;  /* 0x00000001013c7547 */ /* 0x000fec000b800000 */
        /* <DEDUP_REMOVED lines=12> */
[----:B-1----:R1:W3:Y:S01]  /*0790*/  SYNCS.EXCH.64 URZ, [UR4+0x40], UR6 ;  /* 0x0000400604ff75b2 */ /* 0x0022e20008000100 */
[----:B------:R1:W4:Y:S01]  /*07a0*/  SYNCS.EXCH.64 URZ, [UR4+0x48], UR8 ;  /* 0x0000480804ff75b2 */ /* 0x0003220008000100 */
[----:B------:R-:W-:Y:S01]  /*07b0*/  NOP ;  /* 0x0000000000007918 */ /* 0x000fe20000000000 */
.L_x_5:
[----:B------:R-:W-:Y:S01]  /*07c0*/  NOP ;  /* 0x0000000000007918 */ /* 0x000fe20000000000 */
[----:B------:R-:W-:Y:S05]  /*07d0*/  BRA.U !UP0, `(.L_x_6) ;  /* 0x0000000108087547 */ /* 0x000fea000b800000 */
[----:B--234-:R-:W-:Y:S01]  /*07e0*/  UCGABAR_ARV ;  /* 0x00000000000079c7 */ /* 0x01cfe20008000000 */
[----:B------:R-:W-:Y:S05]  /*07f0*/  BRA `(.L_x_7) ;  /* 0x0000000000047947 */ /* 0x000fea0003800000 */
.L_x_6:
[----:B--234-:R-:W-:Y:S01]  /*0800*/  NOP ;  /* 0x0000000000007918 */ /* 0x01cfe20000000000 */
.L_x_7:
[----:B------:R-:W-:Y:S05]  /*0810*/  BRA.U !UP0, `(.L_x_8) ;  /* 0x00000001080c7547 */ /* 0x000fea000b800000 */
[----:B------:R-:W-:Y:S01]  /*0820*/  UCGABAR_WAIT ;  /* 0x0000000000007dc7 */ /* 0x000fe20008000000 */
[----:B------:R-:W-:Y:S01]  /*0830*/  CCTL.IVALL ;  /* 0x00000000ff00798f */ /* 0x000fe20002000000 */
[----:B------:R-:W-:Y:S05]  /*0840*/  BRA `(.L_x_9) ;  /* 0x0000000000047947 */ /* 0x000fea0003800000 */
.L_x_8:
[----:B------:R-:W-:Y:S06]  /*0850*/  BAR.SYNC.DEFER_BLOCKING 0x0 ;  /* 0x0000000000007b1d */ /* 0x000fec0000010000 */
.L_x_9:
[----:B-1----:R-:W-:Y:S01]  /*0860*/  R2UR UR7, R6 ;  /* 0x00000000060772ca */ /* 0x002fe200000e0000 */
[----:B------:R-:W-:Y:S01]  /*0870*/  @!UP1 UMOV UR4, 0x400 ;  /* 0x0000040000049882 */ /* 0x000fe20000000000 */
[----:B------:R-:W-:Y:S01]  /*0880*/  UMOV UR6, 0x1 ;  /* 0x0000000100067882 */ /* 0x000fe20000000000 */
[----:B------:R-:W-:-:S10]  /*0890*/  UMOV UR5, 0x10 ;  /* 0x0000001000057882 */ /* 0x000fd40000000000 */
[----:B------:R-:W-:Y:S02]  /*08a0*/  @!UP1 ULEA UR8, UR7, UR4, 0x18 ;  /* 0x0000000407089291 */ /* 0x000fe4000f8ec0ff */
[----:B------:R-:W-:-:S04]  /*08b0*/  @!UP1 UIADD3 UR6, UPT, UPT, -UR6, 0x100000, URZ ;  /* 0x0010000006069890 */ /* 0x000fc8000fffe1ff */
[----:B------:R-:W-:Y:S02]  /*08c0*/  @!UP1 USHF.L.U32 UR7, UR6, 0xb, URZ ;  /* 0x0000000b06079899 */ /* 0x000fe400080006ff */
[----:B------:R-:W-:Y:S02]  /*08d0*/  @!UP1 USHF.L.U32 UR6, UR6, 0x1, URZ ;  /* 0x0000000106069899 */ /* 0x000fe400080006ff */
[----:B------:R-:W-:-:S04]  /*08e0*/  @!UP1 UIADD3 UR4, UPT, UPT, -UR5, 0x100000, URZ ;  /* 0x0010000005049890 */ /* 0x000fc8000fffe1ff */
[----:B------:R-:W-:Y:S02]  /*08f0*/  @!UP1 USHF.L.U32 UR5, UR4, 0xb, URZ ;  /* 0x0000000b04059899 */ /* 0x000fe400080006ff */
[----:B------:R-:W-:Y:S01]  /*0900*/  @!UP1 USHF.L.U32 UR4, UR4, 0x1, URZ ;  /* 0x0000000104049899 */ /* 0x000fe200080006ff */
[----:B------:R-:W1:Y:S03]  /*0910*/  FENCE.VIEW.ASYNC.S ;  /* 0x00000000000073c6 */ /* 0x000e660000000000 */
[----:B-1----:R1:W2:Y:S08]  /*0920*/  @!UP1 SYNCS.EXCH.64 URZ, [UR8+0x50], UR6 ;  /* 0x0000500608ff95b2 */ /* 0x0022b00008000100 */
[----:B------:R1:W3:Y:S01]  /*0930*/  @!UP1 SYNCS.EXCH.64 URZ, [UR8+0x58], UR4 ;  /* 0x0000580408ff95b2 */ /* 0x0002e20008000100 */
[----:B------:R-:W-:Y:S01]  /*0940*/  NOP ;  /* 0x0000000000007918 */ /* 0x000fe20000000000 */
[----:B------:R-:W-:Y:S05]  /*0950*/  BRA.U !UP0, `(.L_x_10) ;  /* 0x0000000108087547 */ /* 0x000fea000b800000 */
[----:B--23--:R-:W-:Y:S01]  /*0960*/  UCGABAR_ARV ;  /* 0x00000000000079c7 */ /* 0x00cfe20008000000 */
[----:B------:R-:W-:Y:S05]  /*0970*/  BRA `(.L_x_11) ;  /* 0x0000000000047947 */ /* 0x000fea0003800000 */
.L_x_10:
[----:B--23--:R-:W-:Y:S01]  /*0980*/  NOP ;  /* 0x0000000000007918 */ /* 0x00cfe20000000000 */
.L_x_11:
[----:B------:R-:W-:Y:S05]  /*0990*/  BRA.U !UP0, `(.L_x_12) ;  /* 0x00000001080c7547 */ /* 0x000fea000b800000 */
[----:B------:R-:W-:Y:S01]  /*09a0*/  UCGABAR_WAIT ;  /* 0x0000000000007dc7 */ /* 0x000fe20008000000 */
[----:B------:R-:W-:Y:S01]  /*09b0*/  CCTL.IVALL ;  /* 0x00000000ff00798f */ /* 0x000fe20002000000 */
[----:B------:R-:W-:Y:S05]  /*09c0*/  BRA `(.L_x_13) ;  /* 0x0000000000047947 */ /* 0x000fea0003800000 */
.L_x_12:
[----:B------:R-:W-:Y:S06]  /*09d0*/  BAR.SYNC.DEFER_BLOCKING 0x0 ;  /* 0x0000000000007b1d */ /* 0x000fec0000010000 */
.L_x_13:
[----:B------:R-:W-:Y:S05]  /*09e0*/  BRA.U UP1, `(.L_x_14) ;  /* 0x0000000101447547 */ /* 0x000fea000b800000 */
[----:B-1----:R-:W-:Y:S01]  /*09f0*/  R2UR UR5, R6 ;  /* 0x00000000060572ca */ /* 0x002fe200000e0000 */
        /* <DEDUP_REMOVED lines=9> */
[----:B------:R-:W-:Y:S01]  /*0a90*/  ULEA UR4, UR5, UR4, 0x18 ;  /* 0x0000000405047291 */ /* 0x000fe2000f8ec0ff */
[----:B------:R-:W1:Y:S11]  /*0aa0*/  FENCE.VIEW.ASYNC.S ;  /* 0x00000000000073c6 */ /* 0x000e760000000000 */
[----:B-1----:R2:W3:Y:S01]  /*0ab0*/  SYNCS.EXCH.64 URZ, [UR4+0x70], UR8 ;  /* 0x0000700804ff75b2 */ /* 0x0024e20008000100 */
[----:B------:R2:W4:Y:S01]  /*0ac0*/  SYNCS.EXCH.64 URZ, [UR4+0x78], UR8 ;  /* 0x0000780804ff75b2 */ /* 0x0005220008000100 */
[----:B------:R2:W1:Y:S01]  /*0ad0*/  SYNCS.EXCH.64 URZ, [UR4+0x80], UR6 ;  /* 0x0000800604ff75b2 */ /* 0x0004620008000100 */
[----:B------:R2:W1:Y:S02]  /*0ae0*/  SYNCS.EXCH.64 URZ, [UR4+0x88], UR6 ;  /* 0x0000880604ff75b2 */ /* 0x0004640008000100 */
[----:B--2---:R-:W-:Y:S01]  /*0af0*/  NOP ;  /* 0x0000000000007918 */ /* 0x004fe20000000000 */
.L_x_14:
[----:B------:R-:W-:Y:S01]  /*0b00*/  NOP ;  /* 0x0000000000007918 */ /* 0x000fe20000000000 */
[----:B------:R-:W-:Y:S05]  /*0b10*/  BRA.U !UP0, `(.L_x_15) ;  /* 0x0000000108087547 */ /* 0x000fea000b800000 */
[----:B-1-34-:R-:W-:Y:S01]  /*0b20*/  UCGABAR_ARV ;  /* 0x00000000000079c7 */ /* 0x01afe20008000000 */
[----:B------:R-:W-:Y:S05]  /*0b30*/  BRA `(.L_x_16) ;  /* 0x0000000000047947 */ /* 0x000fea0003800000 */
.L_x_15:
[----:B-1-34-:R-:W-:Y:S01]  /*0b40*/  NOP ;  /* 0x0000000000007918 */ /* 0x01afe20000000000 */
.L_x_16:
[----:B------:R-:W-:Y:S05]  /*0b50*/  BRA.U !UP0, `(.L_x_17) ;  /* 0x00000001080c7547 */ /* 0x000fea000b800000 */
[----:B------:R-:W-:Y:S01]  /*0b60*/  UCGABAR_WAIT ;  /* 0x0000000000007dc7 */ /* 0x000fe20008000000 */
[----:B------:R-:W-:Y:S01]  /*0b70*/  CCTL.IVALL ;  /* 0x00000000ff00798f */ /* 0x000fe20002000000 */
[----:B------:R-:W-:Y:S05]  /*0b80*/  BRA `(.L_x_18) ;  /* 0x0000000000047947 */ /* 0x000fea0003800000 */
.L_x_17:
[----:B------:R-:W-:Y:S06]  /*0b90*/  BAR.SYNC.DEFER_BLOCKING 0x0 ;  /* 0x0000000000007b1d */ /* 0x000fec0000010000 */
.L_x_18:
[----:B------:R-:W-:Y:S01]  /*0ba0*/  R2UR UR7, R6 ;  /* 0x00000000060772ca */ /* 0x000fe200000e0000 */
        /* <DEDUP_REMOVED lines=17> */
.L_x_19:
[----:B--23--:R-:W-:Y:S01]  /*0cc0*/  NOP ;  /* 0x0000000000007918 */ /* 0x00cfe20000000000 */
.L_x_20:
[----:B------:R-:W-:Y:S05]  /*0cd0*/  BRA.U !UP0, `(.L_x_21) ;  /* 0x00000001080c7547 */ /* 0x000fea000b800000 */
[----:B------:R-:W-:Y:S01]  /*0ce0*/  UCGABAR_WAIT ;  /* 0x0000000000007dc7 */ /* 0x000fe20008000000 */
[----:B------:R-:W-:Y:S01]  /*0cf0*/  CCTL.IVALL ;  /* 0x00000000ff00798f */ /* 0x000fe20002000000 */
[----:B------:R-:W-:Y:S05]  /*0d00*/  BRA `(.L_x_22) ;  /* 0x0000000000047947 */ /* 0x000fea0003800000 */
.L_x_21:
[----:B------:R-:W-:Y:S06]  /*0d10*/  BAR.SYNC.DEFER_BLOCKING 0x0 ;  /* 0x0000000000007b1d */ /* 0x000fec0000010000 */
.L_x_22:
        /* <DEDUP_REMOVED lines=18> */
.L_x_23:
[----:B--23--:R-:W-:Y:S01]  /*0e40*/  NOP ;  /* 0x0000000000007918 */ /* 0x00cfe20000000000 */
.L_x_24:
[----:B------:R-:W-:Y:S05]  /*0e50*/  BRA.U !UP0, `(.L_x_25) ;  /* 0x00000001080c7547 */ /* 0x000fea000b800000 */
[----:B------:R-:W-:Y:S01]  /*0e60*/  UCGABAR_WAIT ;  /* 0x0000000000007dc7 */ /* 0x000fe20008000000 */
[----:B------:R-:W-:Y:S01]  /*0e70*/  CCTL.IVALL ;  /* 0x00000000ff00798f */ /* 0x000fe20002000000 */
[----:B------:R-:W-:Y:S05]  /*0e80*/  BRA `(.L_x_26) ;  /* 0x0000000000047947 */ /* 0x000fea0003800000 */
.L_x_25:
[----:B------:R-:W-:Y:S06]  /*0e90*/  BAR.SYNC.DEFER_BLOCKING 0x0 ;  /* 0x0000000000007b1d */ /* 0x000fec0000010000 */
.L_x_26:
[----:B-1----:R-:W-:Y:S01]  /*0ea0*/  R2UR UR4, R6 ;  /* 0x00000000060472ca */ /* 0x002fe200000e0000 */
[----:B------:R-:W-:-:S12]  /*0eb0*/  UMOV UR7, 0x1 ;  /* 0x0000000100077882 */ /* 0x000fd80000000000 */
[----:B------:R-:W-:-:S04]  /*0ec0*/  UIADD3 UR4, UPT, UPT, -UR10, UR4, URZ ;  /* 0x000000040a047290 */ /* 0x000fc8000fffe1ff */
[----:B------:R-:W-:Y:S02]  /*0ed0*/  ULOP3.LUT UR5, UR4, 0x1, URZ, 0x3c, !UPT ;  /* 0x0000000104057892 */ /* 0x000fe4000f8e3cff */
[----:B------:R-:W-:Y:S02]  /*0ee0*/  USHF.L.U32 UR6, UR7, UR4, URZ ;  /* 0x0000000407067299 */ /* 0x000fe400080006ff */
[----:B------:R-:W-:-:S04]  /*0ef0*/  USHF.L.U32 UR4, UR7, UR5, URZ ;  /* 0x0000000507047299 */ /* 0x000fc800080006ff */
[----:B------:R-:W-:-:S06]  /*0f00*/  ULOP3.LUT UR4, UR4, UR6, URZ, 0xfc, !UPT ;  /* 0x0000000604047292 */ /* 0x000fcc000f8efcff */
[----:B------:R-:W-:Y:S01]  /*0f10*/  MOV R5, UR4 ;  /* 0x0000000400057c02 */ /* 0x000fe20008000f00 */
[----:B------:R-:W-:Y:S06]  /*0f20*/  BRA.U UP1, `(.L_x_27) ;  /* 0x00000001016c7547 */ /* 0x000fec000b800000 */
[----:B------:R-:W-:Y:S01]  /*0f30*/  R2UR UR9, R6 ;  /* 0x00000000060972ca */ /* 0x000fe200000e0000 */
[----:B------:R-:W-:Y:S01]  /*0f40*/  UMOV UR4, 0x400 ;  /* 0x0000040000047882 */ /* 0x000fe20000000000 */
        /* <DEDUP_REMOVED lines=9> */
[----:B------:R-:W-:Y:S02]  /*0fe0*/  ULEA UR5, UR9, UR4, 0x18 ;  /* 0x0000000409057291 */ /* 0x000fe4000f8ec0ff */
[----:B------:R-:W-:Y:S02]  /*0ff0*/  ULEA UR4, UR9, UR7, 0x18 ;  /* 0x0000000709047291 */ /* 0x000fe4000f8ec0ff */
[----:B------:R-:W-:-:S04]  /*1000*/  UIADD3 UR6, UPT, UPT, -UR6, 0x100000, URZ ;  /* 0x0010000006067890 */ /* 0x000fc8000fffe1ff */
[----:B------:R-:W-:Y:S02]  /*1010*/  USHF.L.U32 UR7, UR6, 0xb, URZ ;  /* 0x0000000b06077899 */ /* 0x000fe400080006ff */
[----:B------:R-:W-:Y:S02]  /*1020*/  USHF.L.U32 UR6, UR6, 0x1, URZ ;  /* 0x0000000106067899 */ /* 0x000fe400080006ff */
[----:B------:R-:W-:-:S04]  /*1030*/  UIADD3 UR8, UPT, UPT, -UR8, 0x100000, URZ ;  /* 0x0010000008087890 */ /* 0x000fc8000fffe1ff */
[----:B------:R-:W-:Y:S02]  /*1040*/  USHF.L.U32 UR9, UR8, 0xb, URZ ;  /* 0x0000000b08097899 */ /* 0x000fe400080006ff */
[----:B------:R-:W-:Y:S01]  /*1050*/  USHF.L.U32 UR8, UR8, 0x1, URZ ;  /* 0x0000000108087899 */ /* 0x000fe200080006ff */
[----:B------:R-:W1:Y:S02]  /*1060*/  FENCE.VIEW.ASYNC.S ;  /* 0x00000000000073c6 */ /* 0x000e640000000000 */
[----:B-1----:R1:W2:Y:S01]  /*1070*/  SYNCS.EXCH.64 URZ, [UR5+0x20], UR12 ;  /* 0x0000200c05ff75b2 */ /* 0x0022a20008000100 */
[----:B------:R1:W3:Y:S01]  /*1080*/  SYNCS.EXCH.64 URZ, [UR5+0x28], UR10 ;  /* 0x0000280a05ff75b2 */ /* 0x0002e20008000100 */
[----:B------:R1:W4:Y:S07]  /*1090*/  SYNCS.EXCH.64 URZ, [UR4+0x30], UR6 ;  /* 0x0000300604ff75b2 */ /* 0x00032e0008000100 */
[----:B------:R1:W1:Y:S01]  /*10a0*/  SYNCS.EXCH.64 URZ, [UR4+0x38], UR8 ;  /* 0x0000380804ff75b2 */ /* 0x0002620008000100 */
[----:B------:R1:W1:Y:S01]  /*10b0*/  SYNCS.EXCH.64 URZ, [UR4], UR6 ;  /* 0x0000000604ff75b2 */ /* 0x0002620008000100 */
[----:B------:R1:W1:Y:S01]  /*10c0*/  SYNCS.EXCH.64 URZ, [UR4+0x8], UR6 ;  /* 0x0000080604ff75b2 */ /* 0x0002620008000100 */
[----:B------:R-:W-:Y:S01]  /*10d0*/  NOP ;  /* 0x0000000000007918 */ /* 0x000fe20000000000 */
.L_x_27:
[----:B------:R-:W-:Y:S05]  /*10e0*/  BRA.U UP1, `(.L_x_28) ;  /* 0x0000000101347547 */ /* 0x000fea000b800000 */
[----:B-1----:R-:W-:Y:S01]  /*10f0*/  R2UR UR5, R6 ;  /* 0x00000000060572ca */ /* 0x002fe200000e0000 */
[----:B------:R-:W-:Y:S01]  /*1100*/  UMOV UR4, 0x400 ;  /* 0x0000040000047882 */ /* 0x000fe20000000000 */
[----:B------:R-:W-:Y:S02]  /*1110*/  UMOV UR6, 0x1 ;  /* 0x0000000100067882 */ /* 0x000fe40000000000 */
[----:B------:R-:W-:-:S04]  /*1120*/  UIADD3 UR6, UPT, UPT, -UR6, 0x100000, URZ ;  /* 0x0010000006067890 */ /* 0x000fc8000fffe1ff */
[----:B------:R-:W-:Y:S02]  /*1130*/  USHF.L.U32 UR7, UR6, 0xb, URZ ;  /* 0x0000000b06077899 */ /* 0x000fe400080006ff */
[----:B------:R-:W-:-:S03]  /*1140*/  USHF.L.U32 UR6, UR6, 0x1, URZ ;  /* 0x0000000106067899 */ /* 0x000fc600080006ff */
[----:B------:R-:W-:Y:S01]  /*1150*/  ULEA UR4, UR5, UR4, 0x18 ;  /* 0x0000000405047291 */ /* 0x000fe2000f8ec0ff */
[----:B------:R-:W1:Y:S11]  /*1160*/  FENCE.VIEW.ASYNC.S ;  /* 0x00000000000073c6 */ /* 0x000e760000000000 */
[----:B-1----:R1:W4:Y:S01]  /*1170*/  SYNCS.EXCH.64 URZ, [UR4+0xf0], UR6 ;  /* 0x0000f00604ff75b2 */ /* 0x0023220008000100 */
[----:B------:R1:W3:Y:S01]  /*1180*/  SYNCS.EXCH.64 URZ, [UR4+0xf8], UR6 ;  /* 0x0000f80604ff75b2 */ /* 0x0002e20008000100 */
[----:B------:R1:W2:Y:S01]  /*1190*/  SYNCS.EXCH.64 URZ, [UR4+0x10], UR6 ;  /* 0x0000100604ff75b2 */ /* 0x0002a20008000100 */
[----:B------:R1:W1:Y:S01]  /*11a0*/  SYNCS.EXCH.64 URZ, [UR4+0x18], UR6 ;  /* 0x0000180604ff75b2 */ /* 0x0002620008000100 */
[----:B------:R-:W-:Y:S01]  /*11b0*/  NOP ;  /* 0x0000000000007918 */ /* 0x000fe20000000000 */
.L_x_28:
[----:B------:R-:W-:Y:S01]  /*11c0*/  NOP ;  /* 0x0000000000007918 */ /* 0x000fe20000000000 */
[----:B------:R-:W-:Y:S05]  /*11d0*/  BRA.U !UP0, `(.L_x_29) ;  /* 0x0000000108087547 */ /* 0x000fea000b800000 */
[----:B-1234-:R-:W-:Y:S01]  /*11e0*/  UCGABAR_ARV ;  /* 0x00000000000079c7 */ /* 0x01efe20008000000 */
[----:B------:R-:W-:Y:S05]  /*11f0*/  BRA `(.L_x_30) ;  /* 0x0000000000047947 */ /* 0x000fea0003800000 */
.L_x_29:
[----:B-1234-:R-:W-:Y:S01]  /*1200*/  NOP ;  /* 0x0000000000007918 */ /* 0x01efe20000000000 */
.L_x_30:
[----:B------:R-:W-:Y:S05]  /*1210*/  BRA.U !UP0, `(.L_x_31) ;  /* 0x00000001080c7547 */ /* 0x000fea000b800000 */
[----:B------:R-:W-:Y:S01]  /*1220*/  UCGABAR_WAIT ;  /* 0x0000000000007dc7 */ /* 0x000fe20008000000 */
[----:B------:R-:W-:Y:S01]  /*1230*/  CCTL.IVALL ;  /* 0x00000000ff00798f */ /* 0x000fe20002000000 */
[----:B------:R-:W-:Y:S05]  /*1240*/  BRA `(.L_x_32) ;  /* 0x0000000000047947 */ /* 0x000fea0003800000 */
.L_x_31:
[----:B------:R-:W-:Y:S06]  /*1250*/  BAR.SYNC.DEFER_BLOCKING 0x0 ;  /* 0x0000000000007b1d */ /* 0x000fec0000010000 */
.L_x_32:
[----:B------:R-:W-:-:S13]  /*1260*/  R2UR UR4, R0 ;  /* 0x00000000000472ca */ /* 0x000fda00000e0000 */
[----:B------:R-:W-:-:S09]  /*1270*/  UISETP.NE.AND UP0, UPT, UR4, 0xe, UPT ;  /* 0x0000000e0400788c */ /* 0x000fd2000bf05270 */
[----:B------:R-:W-:Y:S05]  /*1280*/  BRA.U !UP0, `(.L_x_33) ;  /* 0x0000000108187547 */ /* 0x000fea000b800000 */
[----:B------:R-:W-:-:S13]  /*1290*/  R2UR UR4, R0 ;  /* 0x00000000000472ca */ /* 0x000fda00000e0000 */
[----:B------:R-:W-:-:S09]  /*12a0*/  UISETP.NE.AND UP0, UPT, UR4, 0xf, UPT ;  /* 0x0000000f0400788c */ /* 0x000fd2000bf05270 */
[----:B------:R-:W-:Y:S05]  /*12b0*/  BRA.U UP0, `(.L_x_34) ;  /* 0x00000005003c7547 */ /* 0x000fea000b800000 */
[----:B------:R-:W-:-:S08]  /*12c0*/  NOP ;  /* 0x0000000000007918 */ /* 0x000fd00000000000 */
[----:B------:R-:W1:-:S00]  /*12d0*/  USETMAXREG.DEALLOC.CTAPOOL 0x18 ;  /* 0x00000018000079c8 */ /* 0x000e4000080e0500 */
[----:B-1----:R-:W-:Y:S05]  /*12e0*/  BRA `(.L_x_35) ;  /* 0x0000002400207947 */ /* 0x002fea0003800000 */
.L_x_33:
[----:B------:R-:W-:-:S08]  /*12f0*/  NOP ;  /* 0x0000000000007918 */ /* 0x000fd00000000000 */
[----:B------:R-:W1:-:S00]  /*1300*/  USETMAXREG.DEALLOC.CTAPOOL 0x68 ;  /* 0x00000068000079c8 */ /* 0x000e4000080e0500 */
[----:B------:R-:W2:Y:S01]  /*1310*/  S2UR UR4, SR_CTAID.X ;  /* 0x00000000000479c3 */ /* 0x000ea20000002500 */
[----:B------:R-:W3:Y:S01]  /*1320*/  LDCU UR8, c[0x0][0x380] ;  /* 0x00007000ff0877ac */ /* 0x000ee20008000800 */
[----:B------:R-:W4:Y:S01]  /*1330*/  LDCU UR5, c[0x0][0x398] ;  /* 0x00007300ff0577ac */ /* 0x000f220008000800 */
[----:B---3--:R-:W-:Y:S02]  /*1340*/  UIADD3 UR6, UPT, UPT, -UR8, URZ, URZ ;  /* 0x000000ff08067290 */ /* 0x008fe4000fffe1ff */
[----:B------:R-:W-:Y:S02]  /*1350*/  UIADD3 UR9, UPT, UPT, UR8, -0x1, URZ ;  /* 0xffffffff08097890 */ /* 0x000fe4000fffe0ff */
[----:B------:R-:W-:Y:S02]  /*1360*/  USHF.R.S32.HI UR6, URZ, 0x1f, UR6 ;  /* 0x0000001fff067899 */ /* 0x000fe40008011406 */
[----:B--2---:R-:W-:Y:S02]  /*1370*/  USHF.L.U32 UR4, UR4, 0x7, URZ ;  /* 0x0000000704047899 */ /* 0x004fe400080006ff */
[----:B------:R-:W-:-:S02]  /*1380*/  USHF.R.S32.HI UR7, URZ, 0x1f, UR9 ;  /* 0x0000001fff077899 */ /* 0x000fc40008011409 */
[----:B------:R-:W-:Y:S02]  /*1390*/  ULOP3.LUT UR4, UR4, 0xffffff00, URZ, 0xc0, !UPT ;  /* 0xffffff0004047892 */ /* 0x000fe4000f8ec0ff */
[----:B------:R-:W-:Y:S02]  /*13a0*/  ULEA.HI UR6, UR6, -UR8, URZ, 0x7 ;  /* 0x8000000806067291 */ /* 0x000fe4000f8f38ff */
[----:B----4-:R-:W-:Y:S02]  /*13b0*/  UIADD3 UR4, UPT, UPT, -UR5, UR4, UR8 ;  /* 0x0000000405047290 */ /* 0x010fe4000fffe108 */
[----:B------:R-:W-:Y:S02]  /*13c0*/  UISETP.GT.AND UP1, UPT, UR8, URZ, UPT ;  /* 0x000000ff0800728c */ /* 0x000fe4000bf24270 */
[----:B------:R-:W-:-:S04]  /*13d0*/  USHF.R.S32.HI UR5, URZ, 0x1f, UR4 ;  /* 0x0000001fff057899 */ /* 0x000fc80008011404 */
[----:B------:R-:W-:Y:S02]  /*13e0*/  ULEA.HI UR4, UR5, UR4, URZ, 0x7 ;  /* 0x0000000405047291 */ /* 0x000fe4000f8f38ff */
[----:B------:R-:W-:Y:S02]  /*13f0*/  ULEA.HI UR5, UR7, UR9, URZ, 0x7 ;  /* 0x0000000907057291 */ /* 0x000fe4000f8f38ff */
[----:B------:R-:W-:Y:S02]  /*1400*/  USHF.R.S32.HI UR7, URZ, 0x7, UR6 ;  /* 0x00000007ff077899 */ /* 0x000fe40008011406 */
[----:B------:R-:W-:Y:S02]  /*1410*/  USHF.R.S32.HI UR4, URZ, 0x7, UR4 ;  /* 0x00000007ff047899 */ /* 0x000fe40008011404 */
[----:B------:R-:W-:Y:S02]  /*1420*/  ULEA.HI.SX32 UR6, UR5, 0x1, 0x19 ;  /* 0x0000000105067891 */ /* 0x000fe4000f8fcaff */
[----:B------:R-:W-:-:S02]  /*1430*/  UIADD3 UR7, UPT, UPT, -UR7, URZ, URZ ;  /* 0x000000ff07077290 */ /* 0x000fc4000fffe1ff */
[----:B------:R-:W-:-:S04]  /*1440*/  UISETP.LT.AND UP0, UPT, URZ, UR4, UPT ;  /* 0x00000004ff00728c */ /* 0x000fc8000bf01270 */
[----:B------:R-:W-:Y:S01]  /*1450*/  USEL UR5, URZ, UR4, !UP0 ;  /* 0x00000004ff057287 */ /* 0x000fe2000c000000 */
[----:B------:R-:W-:-:S03]  /*1460*/  @!UP1 UMOV UR6, UR7 ;  /* 0x0000000700069c82 */ /* 0x000fc60008000000 */
[----:B------:R-:W-:-:S04]  /*1470*/  UIADD3 UR8, UPT, UPT, UR6, -UR5, URZ ;  /* 0x8000000506087290 */ /* 0x000fc8000fffe0ff */
[----:B------:R-:W-:-:S09]  /*1480*/  UISETP.GE.AND UP0, UPT, UR8, 0x1, UPT ;  /* 0x000000010800788c */ /* 0x000fd2000bf06270 */
[----:B-1----:R-:W-:Y:S05]  /*1490*/  BRA.U !UP0, `(.L_x_34) ;  /* 0x0000000108c47547 */ /* 0x002fea000b800000 */
[----:B------:R-:W-:Y:S01]  /*14a0*/  R2UR UR7, R6 ;  /* 0x00000000060772ca */ /* 0x000fe200000e0000 */
[----:B------:R-:W-:Y:S01]  /*14b0*/  UIADD3 UR6, UPT, UPT, -UR6, UR5, URZ ;  /* 0x0000000506067290 */ /* 0x000fe2000fffe1ff */
[----:B------:R-:W-:-:S03]  /*14c0*/  UMOV UR4, 0x400 ;  /* 0x0000040000047882 */ /* 0x000fc60000000000 */
[----:B------:R-:W-:-:S08]  /*14d0*/  UISETP.GT.U32.AND UP0, UPT, UR6, -0x4, UPT ;  /* 0xfffffffc0600788c */ /* 0x000fd0000bf04070 */
[----:B------:R-:W-:Y:S02]  /*14e0*/  ULEA UR4, UR7, UR4, 0x18 ;  /* 0x0000000407047291 */ /* 0x000fe4000f8ec0ff */
[----:B------:R-:W-:Y:S02]  /*14f0*/  ULOP3.LUT UR7, UR8, 0x3, URZ, 0xc0, !UPT ;  /* 0x0000000308077892 */ /* 0x000fe4000f8ec0ff */
[----:B------:R-:W-:-:S04]  /*1500*/  UIADD3 UR9, UPT, UPT, UR4, 0x110, URZ ;  /* 0x0000011004097890 */ /* 0x000fc8000fffe0ff */
[----:B------:R-:W-:Y:S01]  /*1510*/  UPRMT UR5, URZ, 0x654, UR9 ;  /* 0x00000654ff057896 */ /* 0x000fe20008000009 */
[----:B------:R-:W-:Y:S11]  /*1520*/  BRA.U UP0, `(.L_x_36) ;  /* 0x0000000100687547 */ /* 0x000ff6000b800000 */
[----:B------:R-:W-:Y:S01]  /*1530*/  HFMA2 R8, -RZ, RZ, 0, 5.9604644775390625e-08 ;  /* 0x00000001ff087431 */ /* 0x000fe200000001ff */
[----:B------:R-:W-:Y:S01]  /*1540*/  ULOP3.LUT UR8, UR8, 0x7ffffffc, URZ, 0xc0, !UPT ;  /* 0x7ffffffc08087892 */ /* 0x000fe2000f8ec0ff */
[----:B------:R-:W-:-:S04]  /*1550*/  UMOV UR6, URZ ;  /* 0x000000ff00067c82 */ /* 0x000fc80008000000 */
.L_x_41:
[----:B-1----:R-:W1:Y:S02]  /*1560*/  SYNCS.PHASECHK.TRANS64.TRYWAIT P0, [UR4+0x108], RZ ;  /* 0x000108ffff0075a7 */ /* 0x002e640008001104 */
[----:B-12---:R-:W-:Y:S05]  /*1570*/  @!P0 BRA `(.L_x_37) ;  /* 0x000000ac006c8947 */ /* 0x006fea0003800000 */
.L_x_141:
[----:B------:R-:W-:Y:S01]  /*1580*/  ELECT P0, URZ, PT ;  /* 0x0000000000ff782f */ /* 0x000fe20003800000 */
[----:B------:R-:W-:-:S12]  /*1590*/  HFMA2 R9, -RZ, RZ, -0.0 , 0 ;  /* 0x80000000ff097431 */ /* 0x000fd800000001ff */
[----:B-1----:R-:W-:-:S04]  /*15a0*/  @P0 IMAD.MOV.U32 R7, RZ, RZ, 0x1 ;  /* 0x00000001ff070424 */ /* 0x002fc800078e00ff */
[----:B------:R1:W-:Y:S01]  /*15b0*/  @P0 SYNCS.ARRIVE.TRANS64.RED.ART0 RZ, [UR5], R7 ;  /* 0x00000007ffff09a7 */ /* 0x0003e20008500405 */
[----:B------:R-:W2:Y:S02]  /*15c0*/  SYNCS.PHASECHK.TRANS64.TRYWAIT P0, [UR4+0x108], R9 ;  /* 0x00010809ff0075a7 */ /* 0x000ea40008001104 */
[----:B-12---:R-:W-:Y:S05]  /*15d0*/  @!P0 BRA `(.L_x_38) ;  /* 0x000000ac006c8947 */ /* 0x006fea0003800000 */
.L_x_143:
[----:B------:R-:W-:-:S13]  /*15e0*/  ELECT P0, URZ, PT ;  /* 0x0000000000ff782f */ /* 0x000fda0003800000 */
[----:B-1----:R-:W-:-:S04]  /*15f0*/  @P0 MOV R7, 0x1 ;  /* 0x0000000100070802 */ /* 0x002fc80000000f00 */
[----:B------:R1:W-:Y:S01]  /*1600*/  @P0 SYNCS.ARRIVE.TRANS64.RED.ART0 RZ, [UR5], R7 ;  /* 0x00000007ffff09a7 */ /* 0x0003e20008500405 */
[----:B------:R-:W2:Y:S02]  /*1610*/  SYNCS.PHASECHK.TRANS64.TRYWAIT P0, [UR4+0x108], RZ ;  /* 0x000108ffff0075a7 */ /* 0x000ea40008001104 */
[----:B-12---:R-:W-:Y:S05]  /*1620*/  @!P0 BRA `(.L_x_39) ;  /* 0x000000ac00788947 */ /* 0x006fea0003800000 */
.L_x_145:
[----:B------:R-:W-:Y:S01]  /*1630*/  ELECT P0, URZ, PT ;  /* 0x0000000000ff782f */ /* 0x000fe20003800000 */
[----:B------:R-:W-:-:S04]  /*1640*/  UIADD3 UR6, UPT, UPT, UR6, 0x4, URZ ;  /* 0x0000000406067890 */ /* 0x000fc8000fffe0ff */
[----:B------:R-:W-:-:S08]  /*1650*/  UISETP.NE.AND UP0, UPT, UR6, UR8, UPT ;  /* 0x000000080600728c */ /* 0x000fd0000bf05270 */
[----:B-1----:R-:W-:-:S04]  /*1660*/  @P0 MOV R7, 0x1 ;  /* 0x0000000100070802 */ /* 0x002fc80000000f00 */
[----:B------:R1:W-:Y:S01]  /*1670*/  @P0 SYNCS.ARRIVE.TRANS64.RED.ART0 RZ, [UR5], R7 ;  /* 0x00000007ffff09a7 */ /* 0x0003e20008500405 */
[----:B------:R-:W2:Y:S02]  /*1680*/  SYNCS.PHASECHK.TRANS64.TRYWAIT P0, [UR4+0x108], R9 ;  /* 0x00010809ff0075a7 */ /* 0x000ea40008001104 */
[----:B-12---:R-:W-:Y:S05]  /*1690*/  @!P0 BRA `(.L_x_40) ;  /* 0x000000ac00748947 */ /* 0x006fea0003800000 */
.L_x_147:
[----:B------:R-:W-:-:S13]  /*16a0*/  ELECT P0, URZ, PT ;  /* 0x0000000000ff782f */ /* 0x000fda0003800000 */
[----:B------:R2:W-:Y:S01]  /*16b0*/  @P0 SYNCS.ARRIVE.TRANS64.RED.ART0 RZ, [UR5], R8 ;  /* 0x00000008ffff09a7 */ /* 0x0005e20008500405 */
[----:B------:R-:W-:Y:S05]  /*16c0*/  BRA.U UP0, `(.L_x_41) ;  /* 0xfffffffd00a47547 */ /* 0x000fea000b83ffff */
.L_x_36:
[----:B------:R-:W-:-:S09]  /*16d0*/  UISETP.NE.AND UP0, UPT, UR7, URZ, UPT ;  /* 0x000000ff0700728c */ /* 0x000fd2000bf05270 */
[----:B------:R-:W-:Y:S05]  /*16e0*/  BRA.U !UP0, `(.L_x_34) ;  /* 0x0000000108307547 */ /* 0x000fea000b800000 */
[----:B------:R-:W-:Y:S01]  /*16f0*/  HFMA2 R9, -RZ, RZ, 0, 0 ;  /* 0x00000000ff097431 */ /* 0x000fe200000001ff */
[----:B--2---:R-:W-:Y:S01]  /*1700*/  MOV R8, 0x1 ;  /* 0x0000000100087802 */ /* 0x004fe20000000f00 */
[----:B------:R-:W-:-:S06]  /*1710*/  UMOV UR6, URZ ;  /* 0x000000ff00067c82 */ /* 0x000fcc0008000000 */
.L_x_43:
[----:B------:R-:W-:-:S04]  /*1720*/  SHF.L.U32 R10, R9, 0x1f, RZ ;  /* 0x0000001f090a7819 */ /* 0x000fc800000006ff */
[----:B------:R-:W2:Y:S02]  /*1730*/  SYNCS.PHASECHK.TRANS64.TRYWAIT P0, [UR4+0x108], R10 ;  /* 0x0001080aff0075a7 */ /* 0x000ea40008001104 */
[----:B--23--:R-:W-:Y:S05]  /*1740*/  @!P0 BRA `(.L_x_42) ;  /* 0x000000ac00688947 */ /* 0x00cfea0003800000 */
.L_x_149:
[----:B------:R-:W-:Y:S02]  /*1750*/  ELECT P0, URZ, PT ;  /* 0x0000000000ff782f */ /* 0x000fe40003800000 */
[----:B------:R-:W-:Y:S01]  /*1760*/  LOP3.LUT R9, R9, 0x1, RZ, 0x3c, !PT ;  /* 0x0000000109097812 */ /* 0x000fe200078e3cff */
[----:B------:R-:W-:-:S04]  /*1770*/  UIADD3 UR6, UPT, UPT, UR6, 0x1, URZ ;  /* 0x0000000106067890 */ /* 0x000fc8000fffe0ff */
[----:B------:R-:W-:-:S06]  /*1780*/  UISETP.NE.AND UP0, UPT, UR6, UR7, UPT ;  /* 0x000000070600728c */ /* 0x000fcc000bf05270 */
[----:B------:R3:W-:Y:S03]  /*1790*/  @P0 SYNCS.ARRIVE.TRANS64.RED.ART0 RZ, [UR5], R8 ;  /* 0x00000008ffff09a7 */ /* 0x0007e60008500405 */
[----:B------:R-:W-:Y:S05]  /*17a0*/  BRA.U UP0, `(.L_x_43) ;  /* 0xfffffffd00dc7547 */ /* 0x000fea000b83ffff */
.L_x_34:
[----:B------:R-:W-:Y:S01]  /*17b0*/  R2UR UR4, R0 ;  /* 0x00000000000472ca */ /* 0x000fe200000e0000 */
[----:B------:R-:W-:-:S12]  /*17c0*/  BSSY.RECONVERGENT B0, `(.L_x_35) ;  /* 0x00001fa000007945 */ /* 0x000fd80003800200 */
[----:B------:R-:W-:-:S09]  /*17d0*/  UISETP.NE.AND UP0, UPT, UR4, 0xd, UPT ;  /* 0x0000000d0400788c */ /* 0x000fd2000bf05270 */
[----:B------:R-:W-:Y:S05]  /*17e0*/  BRA.U UP0, `(.L_x_44) ;  /* 0x0000001d00dc7547 */ /* 0x000fea000b800000 */
[----:B------:R-:W4:Y:S02]  /*17f0*/  S2UR UR4, SR_CTAID.X ;  /* 0x00000000000479c3 */ /* 0x000f240000002500 */
[----:B----4-:R-:W-:-:S04]  /*1800*/  ULOP3.LUT UR4, UR4, 0x1, URZ, 0xc0, !UPT ;  /* 0x0000000104047892 */ /* 0x010fc8000f8ec0ff */
[----:B------:R-:W-:Y:S02]  /*1810*/  UISETP.NE.AND UP5, UPT, UR4, URZ, UPT ;  /* 0x000000ff0400728c */ /* 0x000fe4000bfa5270 */
[----:B------:R-:W4:-:S00]  /*1820*/  USETMAXREG.DEALLOC.CTAPOOL 0x68 ;  /* 0x00000068000079c8 */ /* 0x000f0000080e0500 */
[----:B------:R-:W5:Y:S01]  /*1830*/  S2UR UR5, SR_CgaCtaId ;  /* 0x00000000000579c3 */ /* 0x000f620000008800 */
[----:B------:R-:W-:Y:S01]  /*1840*/  UMOV UR4, 0x400 ;  /* 0x0000040000047882 */ /* 0x000fe20000000000 */
[----:B--234-:R-:W-:Y:S01]  /*1850*/  HFMA2 R8, -RZ, RZ, -0.0 , 0 ;  /* 0x80000000ff087431 */ /* 0x01cfe200000001ff */
[----:B------:R-:W2:Y:S01]  /*1860*/  LDCU UR39, c[0x0][0x380] ;  /* 0x00007000ff2777ac */ /* 0x000ea20008000800 */
[----:B------:R-:W3:Y:S04]  /*1870*/  LDCU.64 UR6, c[0x0][0x348] ;  /* 0x00006900ff0677ac */ /* 0x000ee80008000a00 */
[----:B------:R-:W4:Y:S01]  /*1880*/  S2UR UR11, SR_CTAID.X ;  /* 0x00000000000b79c3 */ /* 0x000f220000002500 */
[----:B------:R-:W1:Y:S01]  /*1890*/  LDCU.64 UR32, c[0x0][0x348] ;  /* 0x00006900ff2077ac */ /* 0x000e620008000a00 */
[----:B------:R-:W1:Y:S06]  /*18a0*/  LDCU.64 UR14, c[0x0][0x348] ;  /* 0x00006900ff0e77ac */ /* 0x000e6c0008000a00 */
[----:B------:R-:W1:Y:S01]  /*18b0*/  S2UR UR76, SR_CTAID.Y ;  /* 0x00000000004c79c3 */ /* 0x000e620000002600 */
[----:B------:R-:W1:Y:S01]  /*18c0*/  LDCU.64 UR16, c[0x0][0x348] ;  /* 0x00006900ff1077ac */ /* 0x000e620008000a00 */
[----:B------:R-:W1:Y:S01]  /*18d0*/  LDCU.64 UR8, c[0x0][0x348] ;  /* 0x00006900ff0877ac */ /* 0x000e620008000a00 */
[----:B-----5:R-:W-:-:S05]  /*18e0*/  MOV R6, UR5 ;  /* 0x0000000500067c02 */ /* 0x020fca0008000f00 */
[----:B------:R-:W5:Y:S01]  /*18f0*/  S2UR UR77, SR_CTAID.Z ;  /* 0x00000000004d79c3 */ /* 0x000f620000002700 */
[----:B------:R-:W-:Y:S01]  /*1900*/  ULEA UR4, UR5, UR4, 0x18 ;  /* 0x0000000405047291 */ /* 0x000fe2000f8ec0ff */
[----:B------:R-:W2:Y:S01]  /*1910*/  LDCU UR5, c[0x0][0x398] ;  /* 0x00007300ff0577ac */ /* 0x000ea20008000800 */
[----:B----4-:R-:W-:Y:S01]  /*1920*/  USHF.L.U32 UR59, UR11, 0x7, URZ ;  /* 0x000000070b3b7899 */ /* 0x010fe200080006ff */
[----:B------:R-:W4:Y:S06]  /*1930*/  LDCU.64 UR24, c[0x0][0x348] ;  /* 0x00006900ff1877ac */ /* 0x000f2c0008000a00 */
[----:B------:R-:W5:Y:S01]  /*1940*/  SYNCS.PHASECHK.TRANS64.TRYWAIT P0, [UR4+0x8], R8 ;  /* 0x00000808ff0075a7 */ /* 0x000f620008001104 */
[----:B------:R-:W-:-:S02]  /*1950*/  ULOP3.LUT UR59, UR59, 0xffffff00, URZ, 0xc0, !UPT ;  /* 0xffffff003b3b7892 */ /* 0x000fc4000f8ec0ff */
[----:B---3--:R-:W-:Y:S02]  /*1960*/  UIADD3 UR12, UP0, UPT, UR6, 0x280, URZ ;  /* 0x00000280060c7890 */ /* 0x008fe4000ff1e0ff */
[----:B------:R-:W-:Y:S02]  /*1970*/  ULOP3.LUT UR10, UR11, 0x1, URZ, 0xc0, !UPT ;  /* 0x000000010b0a7892 */ /* 0x000fe4000f8ec0ff */
[----:B------:R-:W-:Y:S02]  /*1980*/  UIADD3.X UR13, UPT, UPT, URZ, UR7, URZ, UP0, !UPT ;  /* 0x00000007ff0d7290 */ /* 0x000fe400087fe4ff */
[----:B--2---:R-:W-:Y:S02]  /*1990*/  UIADD3 UR5, UPT, UPT, -UR5, UR59, UR39 ;  /* 0x0000003b05057290 */ /* 0x004fe4000fffe127 */
[----:B-1----:R-:W-:Y:S02]  /*19a0*/  UIADD3 UR31, UP0, UPT, UR32, 0x180, URZ ;  /* 0x00000180201f7890 */ /* 0x002fe4000ff1e0ff */
[----:B------:R-:W-:-:S02]  /*19b0*/  USHF.R.S32.HI UR6, URZ, 0x1f, UR5 ;  /* 0x0000001fff067899 */ /* 0x000fc40008011405 */
[----:B------:R-:W-:Y:S02]  /*19c0*/  ULOP3.LUT UR67, UR10, 0x1fffffe, UR11, 0xf8, !UPT ;  /* 0x01fffffe0a437892 */ /* 0x000fe4000f8ef80b */
[----:B------:R-:W-:Y:S02]  /*19d0*/  ULEA.HI UR5, UR6, UR5, URZ, 0x7 ;  /* 0x0000000506057291 */ /* 0x000fe4000f8f38ff */
[----:B------:R-:W-:Y:S02]  /*19e0*/  UIADD3.X UR30, UPT, UPT, URZ, UR33, URZ, UP0, !UPT ;  /* 0x00000021ff1e7290 */ /* 0x000fe400087fe4ff */
[----:B------:R-:W-:Y:S02]  /*19f0*/  USHF.R.S32.HI UR5, URZ, 0x7, UR5 ;  /* 0x00000007ff057899 */ /* 0x000fe40008011405 */
[----:B------:R-:W-:Y:S02]  /*1a00*/  USHF.L.U32 UR67, UR67, 0x7, URZ ;  /* 0x0000000743437899 */ /* 0x000fe400080006ff */
[----:B------:R-:W-:-:S02]  /*1a10*/  UISETP.LT.AND UP0, UPT, URZ, UR5, UPT ;  /* 0x00000005ff00728c */ /* 0x000fc4000bf01270 */
[----:B------:R-:W-:Y:S02]  /*1a20*/  ULOP3.LUT UR73, UR4, 0xfefffc00, URZ, 0xc0, !UPT ;  /* 0xfefffc0004497892 */ /* 0x000fe4000f8ec0ff */
[----:B------:R-:W-:Y:S02]  /*1a30*/  UIADD3 UR11, UP3, UPT, UR14, 0x280, URZ ;  /* 0x000002800e0b7890 */ /* 0x000fe4000ff7e0ff */
[----:B------:R-:W-:Y:S02]  /*1a40*/  UIADD3 UR22, UP2, UPT, UR16, 0x180, URZ ;  /* 0x0000018010167890 */ /* 0x000fe4000ff5e0ff */
[----:B------:R-:W-:Y:S02]  /*1a50*/  UIADD3 UR8, UP4, UPT, UR8, 0x280, URZ ;  /* 0x0000028008087890 */ /* 0x000fe4000ff9e0ff */
[----:B----4-:R-:W-:Y:S02]  /*1a60*/  UIADD3 UR23, UP1, UPT, UR24, 0x180, URZ ;  /* 0x0000018018177890 */ /* 0x010fe4000ff3e0ff */
[----:B------:R-:W-:-:S02]  /*1a70*/  USEL UR38, URZ, UR5, !UP0 ;  /* 0x00000005ff267287 */ /* 0x000fc4000c000000 */
[----:B------:R-:W-:Y:S02]  /*1a80*/  UIADD3.X UR7, UPT, UPT, URZ, UR15, URZ, UP3, !UPT ;  /* 0x0000000fff077290 */ /* 0x000fe40009ffe4ff */
[----:B------:R-:W-:Y:S02]  /*1a90*/  UIADD3.X UR15, UPT, UPT, URZ, UR17, URZ, UP2, !UPT ;  /* 0x00000011ff0f7290 */ /* 0x000fe400097fe4ff */
[----:B------:R-:W-:Y:S01]  /*1aa0*/  USHF.L.U32 UR10, UR10, 0x6, URZ ;  /* 0x000000060a0a7899 */ /* 0x000fe200080006ff */
[----:B------:R-:W-:Y:S01]  /*1ab0*/  UMOV UR66, URZ ;  /* 0x000000ff00427c82 */ /* 0x000fe20008000000 */
[----:B------:R-:W-:Y:S01]  /*1ac0*/  UMOV UR50, 0x40 ;  /* 0x0000004000327882 */ /* 0x000fe20000000000 */
[----:B------:R-:W-:Y:S01]  /*1ad0*/  UMOV UR18, 0x80 ;  /* 0x0000008000127882 */ /* 0x000fe20000000000 */
[----:B------:R-:W-:Y:S01]  /*1ae0*/  UMOV UR42, URZ ;  /* 0x000000ff002a7c82 */ /* 0x000fe20008000000 */
[----:B------:R-:W-:Y:S01]  /*1af0*/  UMOV UR26, 0x40 ;  /* 0x00000040001a7882 */ /* 0x000fe20000000000 */
[----:B------:R-:W-:Y:S01]  /*1b00*/  UMOV UR68, UR76 ;  /* 0x0000004c00447c82 */ /* 0x000fe20008000000 */
[----:B-----5:R-:W-:Y:S01]  /*1b10*/  UMOV UR69, UR77 ;  /* 0x0000004d00457c82 */ /* 0x020fe20008000000 */
[----:B------:R-:W-:Y:S01]  /*1b20*/  UMOV UR52, UR76 ;  /* 0x0000004c00347c82 */ /* 0x000fe20008000000 */
[----:B------:R-:W-:Y:S01]  /*1b30*/  UMOV UR53, UR77 ;  /* 0x0000004d00357c82 */ /* 0x000fe20008000000 */
[----:B------:R-:W-:Y:S01]  /*1b40*/  UMOV UR20, UR76 ;  /* 0x0000004c00147c82 */ /* 0x000fe20008000000 */
[----:B------:R-:W-:Y:S01]  /*1b50*/  UMOV UR21, UR77 ;  /* 0x0000004d00157c82 */ /* 0x000fe20008000000 */
[----:B------:R-:W-:Y:S01]  /*1b60*/  UMOV UR44, UR76 ;  /* 0x0000004c002c7c82 */ /* 0x000fe20008000000 */
[----:B------:R-:W-:Y:S01]  /*1b70*/  UMOV UR45, UR77 ;  /* 0x0000004d002d7c82 */ /* 0x000fe20008000000 */
[----:B------:R-:W-:Y:S01]  /*1b80*/  UMOV UR28, UR76 ;  /* 0x0000004c001c7c82 */ /* 0x000fe20008000000 */
[----:B------:R-:W-:Y:S01]  /*1b90*/  UMOV UR29, UR77 ;  /* 0x0000004d001d7c82 */ /* 0x000fe20008000000 */
[----:B------:R-:W-:-:S02]  /*1ba0*/  UIADD3.X UR9, UPT, UPT, URZ, UR9, URZ, UP4, !UPT ;  /* 0x00000009ff097290 */ /* 0x000fc4000a7fe4ff */
[----:B------:R-:W-:Y:S02]  /*1bb0*/  UIADD3.X UR14, UPT, UPT, URZ, UR25, URZ, UP1, !UPT ;  /* 0x00000019ff0e7290 */ /* 0x000fe40008ffe4ff */
[----:B------:R-:W-:Y:S02]  /*1bc0*/  UIADD3 UR64, UPT, UPT, UR4, 0x6400, URZ ;  /* 0x0000640004407890 */ /* 0x000fe4000fffe0ff */
[----:B------:R-:W-:Y:S01]  /*1bd0*/  UIADD3 UR48, UPT, UPT, UR4, 0xa400, URZ ;  /* 0x0000a40004307890 */ /* 0x000fe2000fffe0ff */
[----:B------:R-:W-:Y:S01]  /*1be0*/  UMOV UR51, UR67 ;  /* 0x0000004300337c82 */ /* 0x000fe20008000000 */
[----:B------:R-:W-:Y:S02]  /*1bf0*/  UIADD3 UR16, UPT, UPT, UR4, 0xe400, URZ ;  /* 0x0000e40004107890 */ /* 0x000fe4000fffe0ff */
[----:B------:R-:W-:Y:S02]  /*1c00*/  UIADD3 UR40, UPT, UPT, UR4, 0x400, URZ ;  /* 0x0000040004287890 */ /* 0x000fe4000fffe0ff */
[----:B------:R-:W-:-:S02]  /*1c10*/  UIADD3 UR24, UPT, UPT, UR4, 0x2400, URZ ;  /* 0x0000240004187890 */ /* 0x000fc4000fffe0ff */
[----:B------:R-:W-:Y:S01]  /*1c20*/  USHF.L.U32 UR35, UR38, 0x7, URZ ;  /* 0x0000000726237899 */ /* 0x000fe200080006ff */
[----:B------:R-:W-:Y:S01]  /*1c30*/  UMOV UR19, UR67 ;  /* 0x0000004300137c82 */ /* 0x000fe20008000000 */
[----:B------:R-:W-:Y:S01]  /*1c40*/  UMOV UR65, UR73 ;  /* 0x0000004900417c82 */ /* 0x000fe20008000000 */
[----:B------:R-:W-:Y:S01]  /*1c50*/  UMOV UR49, UR73 ;  /* 0x0000004900317c82 */ /* 0x000fe20008000000 */
[----:B------:R-:W-:Y:S01]  /*1c60*/  UMOV UR17, UR73 ;  /* 0x0000004900117c82 */ /* 0x000fe20008000000 */
[----:B------:R-:W-:Y:S07]  /*1c70*/  @!P0 BRA `(.L_x_45) ;  /* 0x000000a800388947 */ /* 0x000fee0003800000 */
.L_x_151:
[----:B------:R-:W-:Y:S05]  /*1c80*/  BRA.U UP5, `(.L_x_46) ;  /* 0x00000001050c7547 */ /* 0x000fea000b800000 */
[----:B------:R-:W-:-:S13]  /*1c90*/  ELECT P0, URZ, PT ;  /* 0x0000000000ff782f */ /* 0x000fda0003800000 */
[----:B-1----:R-:W-:-:S04]  /*1ca0*/  @P0 MOV R7, 0x24000 ;  /* 0x0002400000070802 */ /* 0x002fc80000000f00 */
[----:B------:R2:W-:Y:S03]  /*1cb0*/  @P0 SYNCS.ARRIVE.TRANS64 RZ, [UR4], R7 ;  /* 0x00000007ffff09a7 */ /* 0x0005e60008000004 */
.L_x_46:
[----:B------:R-:W-:Y:S01]  /*1cc0*/  UIADD3 UR43, UPT, UPT, UR10, UR35, URZ ;  /* 0x000000230a2b7290 */ /* 0x000fe2000fffe0ff */
[----:B------:R3:W-:Y:S01]  /*1cd0*/  UTMALDG.4D.2CTA [UR64], [UR12], desc[URZ] ;  /* 0x0000ff400c0075b4 */ /* 0x0007e20008219000 */
[----:B------:R-:W-:Y:S01]  /*1ce0*/  UMOV UR6, UR11 ;  /* 0x0000000b00067c82 */ /* 0x000fe20008000000 */
[----:B------:R-:W-:Y:S01]  /*1cf0*/  UMOV UR41, UR73 ;  /* 0x0000004900297c82 */ /* 0x000fe20008000000 */
[----:B------:R-:W-:-:S03]  /*1d00*/  UMOV UR25, UR73 ;  /* 0x0000004900197c82 */ /* 0x000fc60008000000 */
[----:B------:R-:W-:Y:S01]  /*1d10*/  UMOV UR27, UR43 ;  /* 0x0000002b001b7c82 */ /* 0x000fe20008000000 */
[----:B------:R4:W-:Y:S01]  /*1d20*/  UTMALDG.4D.2CTA [UR48], [UR8], desc[URZ] ;  /* 0x0000ff30080075b4 */ /* 0x0009e20008219000 */
[----:B------:R5:W-:Y:S01]  /*1d30*/  UTMALDG.4D.2CTA [UR16], [UR6], desc[URZ] ;  /* 0x0000ff10060075b4 */ /* 0x000be20008219000 */
[----:B---3--:R-:W3:Y:S01]  /*1d40*/  LDCU.64 UR12, c[0x0][0x3e0] ;  /* 0x00007c00ff0c77ac */ /* 0x008ee20008000a00 */
[----:B----4-:R-:W-:Y:S01]  /*1d50*/  UMOV UR8, UR22 ;  /* 0x0000001600087c82 */ /* 0x010fe20008000000 */
[----:B------:R-:W-:Y:S02]  /*1d60*/  UMOV UR9, UR15 ;  /* 0x0000000f00097c82 */ /* 0x000fe40008000000 */
[----:B------:R4:W-:Y:S01]  /*1d70*/  UTMALDG.4D.2CTA [UR40], [UR8], desc[URZ] ;  /* 0x0000ff28080075b4 */ /* 0x0009e20008219000 */
[----:B-----5:R-:W-:Y:S01]  /*1d80*/  UIADD3 UR16, UPT, UPT, UR4, 0x4400, URZ ;  /* 0x0000440004107890 */ /* 0x020fe2000fffe0ff */
[----:B------:R-:W-:Y:S01]  /*1d90*/  UMOV UR6, UR23 ;  /* 0x0000001700067c82 */ /* 0x000fe20008000000 */
[----:B------:R-:W-:Y:S01]  /*1da0*/  UMOV UR7, UR14 ;  /* 0x0000000e00077c82 */ /* 0x000fe20008000000 */
[----:B------:R-:W-:Y:S01]  /*1db0*/  UMOV UR18, 0x80 ;  /* 0x0000008000127882 */ /* 0x000fe20000000000 */
[----:B------:R5:W-:Y:S01]  /*1dc0*/  UTMALDG.4D.2CTA [UR24], [UR6], desc[URZ] ;  /* 0x0000ff18060075b4 */ /* 0x000be20008219000 */
[----:B------:R-:W-:Y:S01]  /*1dd0*/  UMOV UR20, UR76 ;  /* 0x0000004c00147c82 */ /* 0x000fe20008000000 */
[----:B------:R-:W-:Y:S01]  /*1de0*/  UMOV UR21, UR77 ;  /* 0x0000004d00157c82 */ /* 0x000fe20008000000 */
[----:B------:R-:W-:Y:S01]  /*1df0*/  UMOV UR17, UR73 ;  /* 0x0000004900117c82 */ /* 0x000fe20008000000 */
[----:B------:R-:W-:Y:S01]  /*1e00*/  UMOV UR19, UR43 ;  /* 0x0000002b00137c82 */ /* 0x000fe20008000000 */
[----:B------:R-:W1:Y:S01]  /*1e10*/  LDCU.64 UR14, c[0x0][0x3c0] ;  /* 0x00007800ff0e77ac */ /* 0x000e620008000a00 */
[----:B----4-:R-:W4:Y:S01]  /*1e20*/  LDCU.64 UR8, c[0x0][0x3d8] ;  /* 0x00007b00ff0877ac */ /* 0x010f220008000a00 */
[----:B-----5:R-:W-:Y:S01]  /*1e30*/  UMOV UR6, UR31 ;  /* 0x0000001f00067c82 */ /* 0x020fe20008000000 */
[----:B------:R-:W-:-:S02]  /*1e40*/  UMOV UR7, UR30 ;  /* 0x0000001e00077c82 */ /* 0x000fc40008000000 */
[----:B------:R4:W-:Y:S01]  /*1e50*/  UTMALDG.4D.2CTA [UR16], [UR6], desc[URZ] ;  /* 0x0000ff10060075b4 */ /* 0x0009e20008219000 */
[----:B------:R-:W5:Y:S01]  /*1e60*/  SYNCS.PHASECHK.TRANS64.TRYWAIT P0, [UR4+0x28], R8 ;  /* 0x00002808ff0075a7 */ /* 0x000f620008001104 */
[----:B----4-:R-:W-:-:S04]  /*1e70*/  UIMAD.WIDE.U32 UR6, UR76, UR8, URZ ;  /* 0x000000084c0672a5 */ /* 0x010fc8000f8e00ff */
[----:B------:R-:W-:-:S04]  /*1e80*/  UIMAD UR7, UR76, UR9, UR7 ;  /* 0x000000094c0772a4 */ /* 0x000fc8000f8e0207 */
[----:B---3--:R-:W-:-:S06]  /*1e90*/  UIMAD.WIDE.U32 UR6, UR77, UR12, UR6 ;  /* 0x0000000c4d0672a5 */ /* 0x008fcc000f8e0006 */
[----:B------:R-:W-:Y:S02]  /*1ea0*/  MOV R28, UR6 ;  /* 0x00000006001c7c02 */ /* 0x000fe40008000f00 */
[----:B------:R-:W-:Y:S01]  /*1eb0*/  MOV R29, UR7 ;  /* 0x00000007001d7c02 */ /* 0x000fe20008000f00 */
[----:B-1---5:R-:W-:Y:S06]  /*1ec0*/  @!P0 BRA `(.L_x_47) ;  /* 0x000000a400c48947 */ /* 0x022fec0003800000 */
.L_x_153:
[----:B------:R-:W-:Y:S02]  /*1ed0*/  R2UR UR17, R29 ;  /* 0x000000001d1172ca */ /* 0x000fe400000e0000 */
[----:B------:R-:W-:Y:S02]  /*1ee0*/  ELECT P0, URZ, PT ;  /* 0x0000000000ff782f */ /* 0x000fe40003800000 */
[----:B------:R-:W-:Y:S01]  /*1ef0*/  R2UR UR16, R28 ;  /* 0x000000001c1072ca */ /* 0x000fe200000e0000 */
[----:B------:R-:W-:Y:S01]  /*1f00*/  UIADD3 UR7, UPT, UPT, UR4, 0x32400, URZ ;  /* 0x0003240004077890 */ /* 0x000fe2000fffe0ff */
[----:B------:R-:W-:Y:S01]  /*1f10*/  R2UR UR8, R6 ;  /* 0x00000000060872ca */ /* 0x000fe200000e0000 */
[----:B------:R-:W-:Y:S01]  /*1f20*/  UIADD3 UR9, UPT, UPT, UR4, 0x20, URZ ;  /* 0x0000002004097890 */ /* 0x000fe2000fffe0ff */
[----:B------:R-:W3:Y:S01]  /*1f30*/  LDCU.64 UR22, c[0x0][0x348] ;  /* 0x00006900ff1677ac */ /* 0x000ee20008000a00 */
[----:B------:R-:W-:-:S04]  /*1f40*/  UIADD3 UR49, UPT, UPT, UR4, 0x10, URZ ;  /* 0x0000001004317890 */ /* 0x000fc8000fffe0ff */
[----:B------:R-:W-:Y:S02]  /*1f50*/  UIMAD UR6, UR77, UR13, UR17 ;  /* 0x0000000d4d0672a4 */ /* 0x000fe4000f8e0211 */
[----:B-12---:R-:W-:Y:S02]  /*1f60*/  @P0 IMAD.MOV.U32 R7, RZ, RZ, 0x200 ;  /* 0x00000200ff070424 */ /* 0x006fe400078e00ff */
[----:B------:R-:W-:Y:S02]  /*1f70*/  UIADD3 UR5, UP0, UPT, UR35, UR16, URZ ;  /* 0x0000001023057290 */ /* 0x000fe4000ff1e0ff */
[----:B------:R-:W-:Y:S01]  /*1f80*/  UPRMT UR8, UR8, 0x654, UR7 ;  /* 0x0000065408087896 */ /* 0x000fe20008000007 */
[----:B------:R1:W-:Y:S01]  /*1f90*/  @P0 SYNCS.ARRIVE.TRANS64 RZ, [UR4+0x20], R7 ;  /* 0x00002007ffff09a7 */ /* 0x0003e20008000004 */
[----:B------:R-:W-:Y:S01]  /*1fa0*/  IMAD.U32 R20, RZ, RZ, UR6 ;  /* 0x00000006ff147e24 */ /* 0x000fe2000f8e00ff */
[----:B------:R-:W-:Y:S02]  /*1fb0*/  UIADD3.X UR11, UPT, UPT, URZ, UR6, URZ, UP0, !UPT ;  /* 0x00000006ff0b7290 */ /* 0x000fe400087fe4ff */
[----:B------:R-:W-:Y:S01]  /*1fc0*/  ULEA UR6, UP0, UR5, UR14, 0x2 ;  /* 0x0000000e05067291 */ /* 0x000fe2000f8010ff */
[----:B------:R-:W2:Y:S03]  /*1fd0*/  LDCU.64 UR12, c[0x0][0x348] ;  /* 0x00006900ff0c77ac */ /* 0x000ea60008000a00 */
[----:B------:R-:W-:Y:S01]  /*1fe0*/  ULEA.HI.X UR7, UR5, UR15, UR11, 0x2, UP0 ;  /* 0x0000000f05077291 */ /* 0x000fe200080f140b */
[----:B------:R-:W4:Y:S02]  /*1ff0*/  LDCU.64 UR14, c[0x0][0x348] ;  /* 0x00006900ff0e77ac */ /* 0x000f240008000a00 */
[----:B------:R-:W-:Y:S01]  /*2000*/  UMOV UR5, 0x20 ;  /* 0x0000002000057882 */ /* 0x000fe20000000000 */
[----:B------:R-:W-:-:S05]  /*2010*/  ULOP3.LUT UR49, UR49, 0xfefffc10, URZ, 0xc0, !UPT ;  /* 0xfefffc1031317892 */ /* 0x000fca000f8ec0ff */
[----:B------:R5:W-:Y:S01]  /*2020*/  UBLKCP.S.G [UR8], [UR6], UR5 ;  /* 0x00000008060073ba */ /* 0x000be20008000205 */
[----:B------:R-:W1:Y:S01]  /*2030*/  SYNCS.PHASECHK.TRANS64.TRYWAIT P0, [UR4+0x18], R8 ;  /* 0x00001808ff0075a7 */ /* 0x000e620008001104 */
[----:B------:R-:W-:Y:S01]  /*2040*/  UMOV UR18, URZ ;  /* 0x000000ff00127c82 */ /* 0x000fe20008000000 */
[----:B------:R-:W-:Y:S01]  /*2050*/  UMOV UR50, 0x40 ;  /* 0x0000004000327882 */ /* 0x000fe20000000000 */
[----:B------:R-:W-:Y:S01]  /*2060*/  UMOV UR26, URZ ;  /* 0x000000ff001a7c82 */ /* 0x000fe20008000000 */
[----:B------:R-:W-:Y:S01]  /*2070*/  UMOV UR20, UR76 ;  /* 0x0000004c00147c82 */ /* 0x000fe20008000000 */
[----:B------:R-:W-:Y:S01]  /*2080*/  UMOV UR21, UR77 ;  /* 0x0000004d00157c82 */ /* 0x000fe20008000000 */
[----:B------:R-:W-:Y:S01]  /*2090*/  UMOV UR52, UR76 ;  /* 0x0000004c00347c82 */ /* 0x000fe20008000000 */
[----:B------:R-:W-:Y:S01]  /*20a0*/  UMOV UR53, UR77 ;  /* 0x0000004d00357c82 */ /* 0x000fe20008000000 */
[----:B------:R-:W-:Y:S02]  /*20b0*/  UIADD3 UR16, UPT, UPT, UR4, 0x12400, URZ ;  /* 0x0001240004107890 */ /* 0x000fe4000fffe0ff */
[----:B----4-:R-:W-:-:S02]  /*20c0*/  UIADD3 UR11, UP1, UPT, UR14, 0x480, URZ ;  /* 0x000004800e0b7890 */ /* 0x010fc4000ff3e0ff */
[----:B------:R-:W-:Y:S02]  /*20d0*/  UIADD3 UR48, UPT, UPT, UR4, 0x16400, URZ ;  /* 0x0001640004307890 */ /* 0x000fe4000fffe0ff */
[----:B------:R-:W-:Y:S01]  /*20e0*/  UIADD3 UR24, UPT, UPT, UR4, 0x1a400, URZ ;  /* 0x0001a40004187890 */ /* 0x000fe2000fffe0ff */
[----:B------:R-:W-:Y:S01]  /*20f0*/  UMOV UR28, UR76 ;  /* 0x0000004c001c7c82 */ /* 0x000fe20008000000 */
[----:B------:R-:W-:Y:S01]  /*2100*/  UMOV UR29, UR77 ;  /* 0x0000004d001d7c82 */ /* 0x000fe20008000000 */
[----:B------:R-:W-:Y:S01]  /*2110*/  UMOV UR19, UR67 ;  /* 0x0000004300137c82 */ /* 0x000fe20008000000 */
[----:B------:R-:W-:Y:S01]  /*2120*/  UMOV UR51, UR67 ;  /* 0x0000004300337c82 */ /* 0x000fe20008000000 */
[----:B------:R-:W-:Y:S01]  /*2130*/  UMOV UR17, UR49 ;  /* 0x0000003100117c82 */ /* 0x000fe20008000000 */
[----:B-----5:R-:W4:Y:S01]  /*2140*/  LDCU.64 UR6, c[0x0][0x348] ;  /* 0x00006900ff0677ac */ /* 0x020f220008000a00 */
[----:B--2---:R-:W-:Y:S02]  /*2150*/  UIADD3 UR9, UP2, UPT, UR12, 0x380, URZ ;  /* 0x000003800c097890 */ /* 0x004fe4000ff5e0ff */
[----:B---3--:R-:W-:-:S02]  /*2160*/  UIADD3 UR12, UP0, UPT, UR22, 0x480, URZ ;  /* 0x00000480160c7890 */ /* 0x008fc4000ff1e0ff */
[----:B------:R-:W-:Y:S02]  /*2170*/  UIADD3.X UR8, UPT, UPT, URZ, UR13, URZ, UP2, !UPT ;  /* 0x0000000dff087290 */ /* 0x000fe400097fe4ff */
[----:B------:R-:W-:Y:S02]  /*2180*/  UIADD3.X UR5, UPT, UPT, URZ, UR15, URZ, UP1, !UPT ;  /* 0x0000000fff057290 */ /* 0x000fe40008ffe4ff */
[----:B----4-:R-:W-:-:S04]  /*2190*/  UIADD3 UR6, UP3, UPT, UR6, 0x380, URZ ;  /* 0x0000038006067890 */ /* 0x010fc8000ff7e0ff */
[----:B------:R-:W-:Y:S01]  /*21a0*/  UIADD3.X UR7, UPT, UPT, URZ, UR7, URZ, UP3, !UPT ;  /* 0x00000007ff077290 */ /* 0x000fe20009ffe4ff */
[----:B-1----:R-:W-:Y:S11]  /*21b0*/  @!P0 BRA `(.L_x_48) ;  /* 0x000000a400288947 */ /* 0x002ff60003800000 */
.L_x_155:
[----:B------:R-:W-:Y:S05]  /*21c0*/  BRA.U UP5, `(.L_x_49) ;  /* 0x00000001050c7547 */ /* 0x000fea000b800000 */
[----:B------:R-:W-:-:S13]  /*21d0*/  ELECT P0, URZ, PT ;  /* 0x0000000000ff782f */ /* 0x000fda0003800000 */
[----:B-1----:R-:W-:-:S04]  /*21e0*/  @P0 MOV R7, 0x18000 ;  /* 0x0001800000070802 */ /* 0x002fc80000000f00 */
[----:B------:R2:W-:Y:S03]  /*21f0*/  @P0 SYNCS.ARRIVE.TRANS64 RZ, [UR4+0x10], R7 ;  /* 0x00001007ffff09a7 */ /* 0x0005e60008000004 */
.L_x_49:
[----:B------:R-:W-:Y:S01]  /*2200*/  ULOP3.LUT UR9, UR9, UR8, URZ, 0x3c, !UPT ;  /* 0x0000000809097292 */ /* 0x000fe2000f8e3cff */
[----:B------:R3:W-:Y:S01]  /*2210*/  UTMALDG.4D.2CTA [UR16], [UR6], desc[URZ] ;  /* 0x0000ff10060075b4 */ /* 0x0007e20008219000 */
[----:B------:R-:W-:Y:S01]  /*2220*/  UMOV UR25, UR49 ;  /* 0x0000003100197c82 */ /* 0x000fe20008000000 */
[----:B------:R-:W-:Y:S01]  /*2230*/  UMOV UR27, UR43 ;  /* 0x0000002b001b7c82 */ /* 0x000fe20008000000 */
[----:B------:R-:W-:-:S04]  /*2240*/  ULOP3.LUT UR8, UR9, UR8, URZ, 0x3c, !UPT ;  /* 0x0000000809087292 */ /* 0x000fc8000f8e3cff */
[----:B------:R-:W-:-:S09]  /*2250*/  ULOP3.LUT UR9, UR9, UR8, URZ, 0x3c, !UPT ;  /* 0x0000000809097292 */ /* 0x000fd2000f8e3cff */
[----:B------:R4:W-:Y:S01]  /*2260*/  UTMALDG.4D.2CTA [UR48], [UR8], desc[URZ] ;  /* 0x0000ff30080075b4 */ /* 0x0009e20008219000 */
[----:B---3--:R-:W-:Y:S02]  /*2270*/  UIADD3.X UR7, UPT, UPT, URZ, UR23, URZ, UP0, !UPT ;  /* 0x00000017ff077290 */ /* 0x008fe400087fe4ff */
[----:B------:R-:W-:Y:S01]  /*2280*/  UIADD3 UR16, UPT, UPT, UR4, 0x1c400, URZ ;  /* 0x0001c40004107890 */ /* 0x000fe2000fffe0ff */
[----:B------:R-:W-:Y:S01]  /*2290*/  UMOV UR18, 0x40 ;  /* 0x0000004000127882 */ /* 0x000fe20000000000 */
[----:B------:R-:W-:Y:S01]  /*22a0*/  UMOV UR20, UR76 ;  /* 0x0000004c00147c82 */ /* 0x000fe20008000000 */
[----:B------:R-:W-:Y:S01]  /*22b0*/  UMOV UR21, UR77 ;  /* 0x0000004d00157c82 */ /* 0x000fe20008000000 */
[----:B------:R-:W-:Y:S01]  /*22c0*/  UMOV UR17, UR49 ;  /* 0x0000003100117c82 */ /* 0x000fe20008000000 */
[----:B------:R-:W-:Y:S01]  /*22d0*/  UMOV UR19, UR43 ;  /* 0x0000002b00137c82 */ /* 0x000fe20008000000 */
[----:B------:R-:W-:Y:S01]  /*22e0*/  UMOV UR6, UR12 ;  /* 0x0000000c00067c82 */ /* 0x000fe20008000000 */
[----:B------:R-:W3:Y:S01]  /*22f0*/  LDCU.128 UR12, c[0x0][0x400] ;  /* 0x00008000ff0c77ac */ /* 0x000ee20008000c00 */
[----:B----4-:R-:W-:Y:S01]  /*2300*/  UMOV UR8, UR11 ;  /* 0x0000000b00087c82 */ /* 0x010fe20008000000 */
[----:B------:R-:W-:-:S02]  /*2310*/  UMOV UR9, UR5 ;  /* 0x0000000500097c82 */ /* 0x000fc40008000000 */
[----:B------:R-:W-:Y:S01]  /*2320*/  UTMALDG.4D.2CTA [UR24], [UR8], desc[URZ] ;  /* 0x0000ff18080075b4 */ /* 0x000fe20008219000 */
[----:B------:R3:W-:Y:S01]  /*2330*/  UTMALDG.4D.2CTA [UR16], [UR6], desc[URZ] ;  /* 0x0000ff10060075b4 */ /* 0x0007e20008219000 */
[----:B------:R-:W4:Y:S01]  /*2340*/  SYNCS.PHASECHK.TRANS64.TRYWAIT P0, [UR4+0x38], R8 ;  /* 0x00003808ff0075a7 */ /* 0x000f220008001104 */
[----:B---3--:R-:W-:-:S04]  /*2350*/  UIMAD.WIDE.U32 UR6, UR76, UR12, URZ ;  /* 0x0000000c4c0672a5 */ /* 0x008fc8000f8e00ff */
[----:B------:R-:W-:Y:S01]  /*2360*/  UIMAD UR7, UR76, UR13, UR7 ;  /* 0x0000000d4c0772a4 */ /* 0x000fe2000f8e0207 */
[----:B------:R-:W3:Y:S03]  /*2370*/  LDCU.64 UR12, c[0x0][0x3e8] ;  /* 0x00007d00ff0c77ac */ /* 0x000ee60008000a00 */
[----:B------:R-:W-:-:S06]  /*2380*/  UIMAD.WIDE.U32 UR6, UR77, UR14, UR6 ;  /* 0x0000000e4d0672a5 */ /* 0x000fcc000f8e0006 */
[----:B------:R-:W-:Y:S02]  /*2390*/  MOV R26, UR6 ;  /* 0x00000006001a7c02 */ /* 0x000fe40008000f00 */
[----:B------:R-:W-:Y:S01]  /*23a0*/  MOV R27, UR7 ;  /* 0x00000007001b7c02 */ /* 0x000fe20008000f00 */
[----:B---34-:R-:W-:Y:S06]  /*23b0*/  @!P0 BRA `(.L_x_50) ;  /* 0x000000a000c88947 */ /* 0x018fec0003800000 */
.L_x_157:
[----:B------:R-:W-:Y:S02]  /*23c0*/  R2UR UR17, R27 ;  /* 0x000000001b1172ca */ /* 0x000fe400000e0000 */
[----:B------:R-:W-:Y:S02]  /*23d0*/  ELECT P0, URZ, PT ;  /* 0x0000000000ff782f */ /* 0x000fe40003800000 */
[----:B------:R-:W-:Y:S01]  /*23e0*/  R2UR UR16, R26 ;  /* 0x000000001a1072ca */ /* 0x000fe200000e0000 */
[----:B------:R-:W-:Y:S01]  /*23f0*/  UIADD3 UR7, UPT, UPT, UR4, 0x32600, URZ ;  /* 0x0003260004077890 */ /* 0x000fe2000fffe0ff */
[----:B------:R-:W-:Y:S01]  /*2400*/  R2UR UR8, R6 ;  /* 0x00000000060872ca */ /* 0x000fe200000e0000 */
[----:B------:R-:W-:Y:S01]  /*2410*/  UIADD3 UR9, UPT, UPT, UR4, 0x30, URZ ;  /* 0x0000003004097890 */ /* 0x000fe2000fffe0ff */
[----:B------:R-:W3:Y:S01]  /*2420*/  S2UR UR14, SR_CTAID.X ;  /* 0x00000000000e79c3 */ /* 0x000ee20000002500 */
[----:B------:R-:W4:Y:S01]  /*2430*/  LDCU.64 UR24, c[0x0][0x348] ;  /* 0x00006900ff1877ac */ /* 0x000f220008000a00 */
[----:B------:R-:W5:Y:S05]  /*2440*/  LDCU.64 UR26, c[0x0][0x348] ;  /* 0x00006900ff1a77ac */ /* 0x000f6a0008000a00 */
[----:B-12---:R-:W-:Y:S01]  /*2450*/  @P0 IMAD.MOV.U32 R7, RZ, RZ, 0x200 ;  /* 0x00000200ff070424 */ /* 0x006fe200078e00ff */
[----:B------:R-:W-:-:S02]  /*2460*/  UIMAD UR6, UR77, UR15, UR17 ;  /* 0x0000000f4d0672a4 */ /* 0x000fc4000f8e0211 */
[----:B------:R-:W-:Y:S01]  /*2470*/  UIADD3 UR5, UP0, UPT, UR35, UR16, URZ ;  /* 0x0000001023057290 */ /* 0x000fe2000ff1e0ff */
[----:B------:R1:W-:Y:S01]  /*2480*/  @P0 SYNCS.ARRIVE.TRANS64 RZ, [UR4+0x30], R7 ;  /* 0x00003007ffff09a7 */ /* 0x0003e20008000004 */
[----:B------:R-:W-:Y:S02]  /*2490*/  UPRMT UR8, UR8, 0x654, UR7 ;  /* 0x0000065408087896 */ /* 0x000fe40008000007 */
[----:B------:R-:W-:Y:S01]  /*24a0*/  IMAD.U32 R21, RZ, RZ, UR6 ;  /* 0x00000006ff157e24 */ /* 0x000fe2000f8e00ff */
[----:B------:R-:W-:Y:S02]  /*24b0*/  UIADD3.X UR11, UPT, UPT, URZ, UR6, URZ, UP0, !UPT ;  /* 0x00000006ff0b7290 */ /* 0x000fe400087fe4ff */
[----:B------:R-:W-:Y:S01]  /*24c0*/  ULEA UR6, UP0, UR5, UR12, 0x2 ;  /* 0x0000000c05067291 */ /* 0x000fe2000f8010ff */
[----:B------:R-:W2:Y:S03]  /*24d0*/  LDCU.64 UR16, c[0x0][0x348] ;  /* 0x00006900ff1077ac */ /* 0x000ea60008000a00 */
[----:B------:R-:W-:Y:S01]  /*24e0*/  ULEA.HI.X UR7, UR5, UR13, UR11, 0x2, UP0 ;  /* 0x0000000d05077291 */ /* 0x000fe200080f140b */
[----:B------:R-:W1:Y:S02]  /*24f0*/  LDCU.64 UR18, c[0x0][0x348] ;  /* 0x00006900ff1277ac */ /* 0x000e640008000a00 */
[----:B------:R-:W-:Y:S01]  /*2500*/  UMOV UR5, 0x20 ;  /* 0x0000002000057882 */ /* 0x000fe20000000000 */
[----:B------:R-:W2:Y:S05]  /*2510*/  LDCU.64 UR30, c[0x0][0x348] ;  /* 0x00006900ff1e77ac */ /* 0x000eaa0008000a00 */
[----:B------:R1:W-:Y:S01]  /*2520*/  UBLKCP.S.G [UR8], [UR6], UR5 ;  /* 0x00000008060073ba */ /* 0x0003e20008000205 */
[----:B------:R-:W2:Y:S01]  /*2530*/  SYNCS.PHASECHK.TRANS64.TRYWAIT P0, [UR4+0x8], RZ ;  /* 0x000008ffff0075a7 */ /* 0x000ea20008001104 */
[----:B---3--:R-:W-:-:S02]  /*2540*/  ULOP3.LUT UR14, UR14, 0x1, URZ, 0xc0, !UPT ;  /* 0x000000010e0e7892 */ /* 0x008fc4000f8ec0ff */
[----:B----4-:R-:W-:Y:S02]  /*2550*/  UIADD3 UR13, UP2, UPT, UR24, 0x300, URZ ;  /* 0x00000300180d7890 */ /* 0x010fe4000ff5e0ff */
[----:B------:R-:W-:Y:S02]  /*2560*/  UIMAD UR34, UR14, 0x60, URZ ;  /* 0x000000600e2278a4 */ /* 0x000fe4000f8e02ff */
[----:B-----5:R-:W-:Y:S02]  /*2570*/  UIADD3 UR15, UP1, UPT, UR26, 0x300, URZ ;  /* 0x000003001a0f7890 */ /* 0x020fe4000ff3e0ff */
[----:B------:R-:W-:Y:S02]  /*2580*/  UIADD3.X UR12, UPT, UPT, URZ, UR25, URZ, UP2, !UPT ;  /* 0x00000019ff0c7290 */ /* 0x000fe400097fe4ff */
[----:B-1----:R-:W-:Y:S02]  /*2590*/  UIADD3 UR11, UP3, UPT, UR18, 0x200, URZ ;  /* 0x00000200120b7890 */ /* 0x002fe4000ff7e0ff */
[----:B------:R-:W-:-:S02]  /*25a0*/  UIADD3.X UR14, UPT, UPT, URZ, UR27, URZ, UP1, !UPT ;  /* 0x0000001bff0e7290 */ /* 0x000fc40008ffe4ff */
[----:B------:R-:W-:Y:S02]  /*25b0*/  UIADD3 UR26, UPT, UPT, UR34, 0x20, URZ ;  /* 0x00000020221a7890 */ /* 0x000fe4000fffe0ff */
[----:B------:R-:W-:Y:S01]  /*25c0*/  UIADD3 UR18, UPT, UPT, UR34, 0x40, URZ ;  /* 0x0000004022127890 */ /* 0x000fe2000fffe0ff */
        /* <DEDUP_REMOVED lines=11> */
[----:B------:R-:W1:Y:S01]  /*2680*/  LDCU.64 UR6, c[0x0][0x348] ;  /* 0x00006900ff0677ac */ /* 0x000e620008000a00 */
[----:B------:R-:W-:-:S02]  /*2690*/  UIADD3.X UR5, UPT, UPT, URZ, UR19, URZ, UP3, !UPT ;  /* 0x00000013ff057290 */ /* 0x000fc40009ffe4ff */
[----:B------:R-:W-:Y:S02]  /*26a0*/  UIADD3 UR32, UPT, UPT, UR4, 0x400, URZ ;  /* 0x0000040004207890 */ /* 0x000fe4000fffe0ff */
[----:B------:R-:W-:Y:S02]  /*26b0*/  UIADD3 UR24, UPT, UPT, UR4, 0x2400, URZ ;  /* 0x0000240004187890 */ /* 0x000fe4000fffe0ff */
[----:B------:R-:W-:Y:S01]  /*26c0*/  UIADD3 UR56, UPT, UPT, UR4, 0x1e400, URZ ;  /* 0x0001e40004387890 */ /* 0x000fe2000fffe0ff */
[----:B------:R-:W-:Y:S01]  /*26d0*/  UMOV UR33, UR73 ;  /* 0x0000004900217c82 */ /* 0x000fe20008000000 */
[----:B------:R-:W-:Y:S01]  /*26e0*/  UMOV UR25, UR73 ;  /* 0x0000004900197c82 */ /* 0x000fe20008000000 */
[----:B------:R-:W-:Y:S01]  /*26f0*/  UMOV UR27, UR35 ;  /* 0x00000023001b7c82 */ /* 0x000fe20008000000 */
[----:B-1----:R-:W-:Y:S02]  /*2700*/  UIADD3 UR8, UP0, UPT, UR6, 0x200, URZ ;  /* 0x0000020006087890 */ /* 0x002fe4000ff1e0ff */
[----:B--2---:R-:W-:-:S02]  /*2710*/  UIADD3 UR6, UP4, UPT, UR16, 0x200, URZ ;  /* 0x0000020010067890 */ /* 0x004fc4000ff9e0ff */
[----:B------:R-:W-:Y:S02]  /*2720*/  UIADD3.X UR9, UPT, UPT, URZ, UR7, URZ, UP0, !UPT ;  /* 0x00000007ff097290 */ /* 0x000fe400087fe4ff */
[----:B------:R-:W-:Y:S02]  /*2730*/  UIADD3 UR23, UP0, UPT, UR30, 0x300, URZ ;  /* 0x000003001e177890 */ /* 0x000fe4000ff1e0ff */
[----:B------:R-:W-:Y:S02]  /*2740*/  UIADD3.X UR7, UPT, UPT, URZ, UR17, URZ, UP4, !UPT ;  /* 0x00000011ff077290 */ /* 0x000fe4000a7fe4ff */
[----:B------:R-:W-:Y:S02]  /*2750*/  UIADD3.X UR22, UPT, UPT, URZ, UR31, URZ, UP0, !UPT ;  /* 0x0000001fff167290 */ /* 0x000fe400087fe4ff */
[----:B------:R-:W-:Y:S01]  /*2760*/  UIADD3 UR16, UPT, UPT, UR4, 0x4400, URZ ;  /* 0x0000440004107890 */ /* 0x000fe2000fffe0ff */
[----:B------:R-:W-:Y:S11]  /*2770*/  @!P0 BRA `(.L_x_51) ;  /* 0x0000009c00f88947 */ /* 0x000ff60003800000 */
.L_x_159:
[----:B------:R-:W-:Y:S05]  /*2780*/  BRA.U UP5, `(.L_x_52) ;  /* 0x00000001050c7547 */ /* 0x000fea000b800000 */
[----:B------:R-:W-:-:S13]  /*2790*/  ELECT P0, URZ, PT ;  /* 0x0000000000ff782f */ /* 0x000fda0003800000 */
[----:B-1----:R-:W-:-:S04]  /*27a0*/  @P0 MOV R7, 0x24000 ;  /* 0x0002400000070802 */ /* 0x002fc80000000f00 */
[----:B------:R2:W-:Y:S03]  /*27b0*/  @P0 SYNCS.ARRIVE.TRANS64 RZ, [UR4], R7 ;  /* 0x00000007ffff09a7 */ /* 0x0005e60008000004 */
.L_x_52:
[----:B------:R-:W-:Y:S01]  /*27c0*/  UIADD3 UR40, UPT, UPT, UR4, 0x22400, URZ ;  /* 0x0002240004287890 */ /* 0x000fe2000fffe0ff */
[----:B------:R3:W-:Y:S01]  /*27d0*/  UTMALDG.4D.2CTA [UR32], [UR8], desc[URZ] ;  /* 0x0000ff20080075b4 */ /* 0x0007e20008219000 */
[----:B------:R-:W-:Y:S01]  /*27e0*/  UIADD3 UR72, UPT, UPT, UR4, 0x26400, URZ ;  /* 0x0002640004487890 */ /* 0x000fe2000fffe0ff */
[----:B------:R-:W-:Y:S01]  /*27f0*/  UMOV UR17, UR73 ;  /* 0x0000004900117c82 */ /* 0x000fe20008000000 */
[----:B------:R-:W-:Y:S01]  /*2800*/  UMOV UR19, UR35 ;  /* 0x0000002300137c82 */ /* 0x000fe20008000000 */
[----:B------:R-:W-:Y:S01]  /*2810*/  UMOV UR57, UR73 ;  /* 0x0000004900397c82 */ /* 0x000fe20008000000 */
[----:B------:R-:W-:Y:S01]  /*2820*/  UMOV UR42, UR26 ;  /* 0x0000001a002a7c82 */ /* 0x000fe20008000000 */
[----:B------:R-:W-:Y:S01]  /*2830*/  UMOV UR43, UR59 ;  /* 0x0000003b002b7c82 */ /* 0x000fe20008000000 */
[----:B------:R4:W-:Y:S01]  /*2840*/  UTMALDG.4D.2CTA [UR24], [UR6], desc[URZ] ;  /* 0x0000ff18060075b4 */ /* 0x0009e20008219000 */
[----:B------:R-:W-:Y:S01]  /*2850*/  UMOV UR41, UR73 ;  /* 0x0000004900297c82 */ /* 0x000fe20008000000 */
[----:B------:R-:W-:Y:S01]  /*2860*/  UMOV UR74, UR18 ;  /* 0x00000012004a7c82 */ /* 0x000fe20008000000 */
[----:B------:R-:W-:Y:S01]  /*2870*/  UMOV UR75, UR59 ;  /* 0x0000003b004b7c82 */ /* 0x000fe20008000000 */
[----:B------:R-:W-:Y:S01]  /*2880*/  UISETP.GT.AND UP1, UPT, UR39, URZ, UPT ;  /* 0x000000ff2700728c */ /* 0x000fe2000bf24270 */
[----:B---3--:R-:W-:Y:S01]  /*2890*/  UMOV UR8, UR13 ;  /* 0x0000000d00087c82 */ /* 0x008fe20008000000 */
[----:B------:R-:W-:Y:S01]  /*28a0*/  UMOV UR9, UR12 ;  /* 0x0000000c00097c82 */ /* 0x000fe20008000000 */
[----:B------:R-:W-:Y:S01]  /*28b0*/  UMOV UR12, UR76 ;  /* 0x0000004c000c7c82 */ /* 0x000fe20008000000 */
[----:B------:R-:W-:Y:S01]  /*28c0*/  UMOV UR13, UR77 ;  /* 0x0000004d000d7c82 */ /* 0x000fe20008000000 */
[----:B----4-:R-:W-:Y:S01]  /*28d0*/  UMOV UR6, UR11 ;  /* 0x0000000b00067c82 */ /* 0x010fe20008000000 */
[----:B------:R-:W-:Y:S01]  /*28e0*/  UMOV UR7, UR5 ;  /* 0x0000000500077c82 */ /* 0x000fe20008000000 */
[----:B------:R-:W-:Y:S01]  /*28f0*/  UIADD3 UR5, UPT, UPT, -UR39, URZ, URZ ;  /* 0x000000ff27057290 */ /* 0x000fe2000fffe1ff */
[----:B------:R3:W-:Y:S01]  /*2900*/  UTMALDG.4D.2CTA [UR16], [UR6], desc[URZ] ;  /* 0x0000ff10060075b4 */ /* 0x0007e20008219000 */
[----:B------:R-:W-:-:S02]  /*2910*/  UMOV UR11, UR35 ;  /* 0x00000023000b7c82 */ /* 0x000fc40008000000 */
[----:B------:R-:W-:-:S04]  /*2920*/  USHF.R.S32.HI UR5, URZ, 0x1f, UR5 ;  /* 0x0000001fff057899 */ /* 0x000fc80008011405 */
[----:B------:R-:W-:Y:S01]  /*2930*/  ULEA.HI UR5, UR5, -UR39, URZ, 0x7 ;  /* 0x8000002705057291 */ /* 0x000fe2000f8f38ff */
[----:B------:R4:W-:Y:S01]  /*2940*/  UTMALDG.4D.2CTA [UR56], [UR8], desc[URZ] ;  /* 0x0000ff38080075b4 */ /* 0x0009e20008219000 */
[----:B---3--:R-:W-:Y:S01]  /*2950*/  UMOV UR6, UR15 ;  /* 0x0000000f00067c82 */ /* 0x008fe20008000000 */
[----:B------:R-:W-:Y:S01]  /*2960*/  UMOV UR7, UR14 ;  /* 0x0000000e00077c82 */ /* 0x000fe20008000000 */
[----:B------:R-:W-:Y:S01]  /*2970*/  UIADD3 UR15, UPT, UPT, UR39, -0x1, URZ ;  /* 0xffffffff270f7890 */ /* 0x000fe2000fffe0ff */
[----:B------:R3:W-:Y:S03]  /*2980*/  UTMALDG.4D.2CTA [UR40], [UR6], desc[URZ] ;  /* 0x0000ff28060075b4 */ /* 0x0007e60008219000 */
[----:B----4-:R-:W-:Y:S02]  /*2990*/  USHF.R.S32.HI UR9, URZ, 0x1f, UR15 ;  /* 0x0000001fff097899 */ /* 0x010fe4000801140f */
[----:B------:R-:W-:-:S02]  /*29a0*/  UIADD3 UR8, UPT, UPT, UR4, 0x1a400, URZ ;  /* 0x0001a40004087890 */ /* 0x000fc4000fffe0ff */
[----:B------:R-:W-:-:S03]  /*29b0*/  ULEA.HI UR15, UR9, UR15, URZ, 0x7 ;  /* 0x0000000f090f7291 */ /* 0x000fc6000f8f38ff */
[----:B------:R-:W-:Y:S01]  /*29c0*/  UMOV UR9, UR49 ;  /* 0x0000003100097c82 */ /* 0x000fe20008000000 */
[----:B---3--:R-:W-:Y:S01]  /*29d0*/  UMOV UR6, UR23 ;  /* 0x0000001700067c82 */ /* 0x008fe20008000000 */
[----:B------:R-:W-:Y:S02]  /*29e0*/  UMOV UR7, UR22 ;  /* 0x0000001600077c82 */ /* 0x000fe40008000000 */
[----:B------:R3:W-:Y:S01]  /*29f0*/  UTMALDG.4D.2CTA [UR72], [UR6], desc[URZ] ;  /* 0x0000ff48060075b4 */ /* 0x0007e20008219000 */
[----:B------:R-:W4:Y:S01]  /*2a00*/  SYNCS.PHASECHK.TRANS64.TRYWAIT P0, [UR4+0x18], RZ ;  /* 0x000018ffff0075a7 */ /* 0x000f220008001104 */
[----:B---3--:R-:W3:Y:S02]  /*2a10*/  LDCU.64 UR6, c[0x0][0x348] ;  /* 0x00006900ff0677ac */ /* 0x008ee40008000a00 */
[----:B---3--:R-:W-:-:S04]  /*2a20*/  UIADD3 UR6, UP0, UPT, UR6, 0x400, URZ ;  /* 0x0000040006067890 */ /* 0x008fc8000ff1e0ff */
[----:B------:R-:W-:Y:S01]  /*2a30*/  UIADD3.X UR7, UPT, UPT, URZ, UR7, URZ, UP0, !UPT ;  /* 0x00000007ff077290 */ /* 0x000fe200087fe4ff */
[----:B----4-:R-:W-:Y:S11]  /*2a40*/  @!P0 BRA `(.L_x_53) ;  /* 0x0000009c005c8947 */ /* 0x010ff60003800000 */
.L_x_161:
[----:B------:R-:W-:Y:S05]  /*2a50*/  BRA.U UP5, `(.L_x_54) ;  /* 0x00000001050c7547 */ /* 0x000fea000b800000 */
[----:B------:R-:W-:-:S13]  /*2a60*/  ELECT P0, URZ, PT ;  /* 0x0000000000ff782f */ /* 0x000fda0003800000 */
[----:B-12---:R-:W-:-:S04]  /*2a70*/  @P0 MOV R7, 0x8000 ;  /* 0x0000800000070802 */ /* 0x006fc80000000f00 */
[----:B------:R3:W-:Y:S03]  /*2a80*/  @P0 SYNCS.ARRIVE.TRANS64 RZ, [UR4+0x10], R7 ;  /* 0x00001007ffff09a7 */ /* 0x0007e60008000004 */
.L_x_54:
[----:B------:R-:W-:Y:S01]  /*2a90*/  USHF.R.S32.HI UR5, URZ, 0x7, UR5 ;  /* 0x00000007ff057899 */ /* 0x000fe20008011405 */
[----:B------:R4:W-:Y:S01]  /*2aa0*/  UTMALDG.4D.2CTA [UR8], [UR6], desc[URZ] ;  /* 0x0000ff08060075b4 */ /* 0x0009e20008219000 */
[----:B------:R-:W-:Y:S01]  /*2ab0*/  ULEA.HI.SX32 UR15, UR15, 0x1, 0x19 ;  /* 0x000000010f0f7891 */ /* 0x000fe2000f8fcaff */
[----:B------:R-:W-:Y:S01]  /*2ac0*/  CS2R R10, SRZ ;  /* 0x00000000000a7805 */ /* 0x000fe2000001ff00 */
[----:B------:R-:W-:Y:S02]  /*2ad0*/  UIADD3 UR5, UPT, UPT, -UR5, URZ, URZ ;  /* 0x000000ff05057290 */ /* 0x000fe4000fffe1ff */
[----:B------:R-:W-:-:S05]  /*2ae0*/  UIADD3 UR14, UPT, UPT, UR38, 0x1, URZ ;  /* 0x00000001260e7890 */ /* 0x000fca000fffe0ff */
[----:B------:R-:W-:Y:S02]  /*2af0*/  @!UP1 UMOV UR15, UR5 ;  /* 0x00000005000f9c82 */ /* 0x000fe40008000000 */
[----:B------:R-:W-:-:S09]  /*2b00*/  UISETP.GE.AND UP0, UPT, UR14, UR15, UPT ;  /* 0x0000000f0e00728c */ /* 0x000fd2000bf06270 */
[----:B----4-:R-:W-:Y:S05]  /*2b10*/  BRA.U UP0, `(.L_x_55) ;  /* 0x0000000900ac7547 */ /* 0x010fea000b800000 */
[----:B------:R-:W4:Y:S01]  /*2b20*/  S2UR UR6, SR_CTAID.X ;  /* 0x00000000000679c3 */ /* 0x000f220000002500 */
[----:B------:R-:W5:Y:S01]  /*2b30*/  LDCU.64 UR20, c[0x0][0x3c0] ;  /* 0x00007800ff1477ac */ /* 0x000f620008000a00 */
[----:B------:R-:W-:Y:S02]  /*2b40*/  R2UR UR11, R6 ;  /* 0x00000000060b72ca */ /* 0x000fe400000e0000 */
[----:B------:R-:W-:Y:S01]  /*2b50*/  CS2R R10, SRZ ;  /* 0x00000000000a7805 */ /* 0x000fe2000001ff00 */
[----:B------:R-:W-:Y:S01]  /*2b60*/  UIADD3 UR12, UPT, UPT, UR4, 0x20, URZ ;  /* 0x00000020040c7890 */ /* 0x000fe2000fffe0ff */
[----:B------:R-:W1:Y:S05]  /*2b70*/  LDCU.64 UR16, c[0x0][0x3e8] ;  /* 0x00007d00ff1077ac */ /* 0x000e6a0008000a00 */
[----:B------:R-:W-:Y:S01]  /*2b80*/  MOV R15, UR12 ;  /* 0x0000000c000f7c02 */ /* 0x000fe20008000f00 */
[----:B------:R-:W-:-:S02]  /*2b90*/  UIADD3 UR5, UPT, UPT, UR4, 0x32400, URZ ;  /* 0x0003240004057890 */ /* 0x000fc4000fffe0ff */
[----:B------:R-:W-:Y:S02]  /*2ba0*/  UIADD3 UR9, UPT, UPT, UR4, 0x32600, URZ ;  /* 0x0003260004097890 */ /* 0x000fe4000fffe0ff */
[----:B------:R-:W-:Y:S01]  /*2bb0*/  UIADD3 UR72, UPT, UPT, UR4, 0x400, URZ ;  /* 0x0000040004487890 */ /* 0x000fe2000fffe0ff */
[----:B------:R-:W-:Y:S01]  /*2bc0*/  UMOV UR74, URZ ;  /* 0x000000ff004a7c82 */ /* 0x000fe20008000000 */
[----:B-----5:R-:W-:Y:S01]  /*2bd0*/  IMAD.U32 R17, RZ, RZ, UR20 ;  /* 0x00000014ff117e24 */ /* 0x020fe2000f8e00ff */
[----:B------:R-:W-:Y:S01]  /*2be0*/  UIADD3 UR64, UPT, UPT, UR4, 0x2400, URZ ;  /* 0x0000240004407890 */ /* 0x000fe2000fffe0ff */
[----:B------:R-:W-:Y:S01]  /*2bf0*/  IMAD.U32 R16, RZ, RZ, UR21 ;  /* 0x00000015ff107e24 */ /* 0x000fe2000f8e00ff */
[----:B------:R-:W-:Y:S01]  /*2c00*/  UMOV UR66, 0x40 ;  /* 0x0000004000427882 */ /* 0x000fe20000000000 */
[----:B------:R-:W-:Y:S02]  /*2c10*/  UIADD3 UR56, UPT, UPT, UR4, 0x4400, URZ ;  /* 0x0000440004387890 */ /* 0x000fe4000fffe0ff */
[----:B----4-:R-:W-:Y:S01]  /*2c20*/  ULOP3.LUT UR8, UR6, 0x1, URZ, 0xc0, !UPT ;  /* 0x0000000106087892 */ /* 0x010fe2000f8ec0ff */
[----:B-1----:R-:W-:Y:S01]  /*2c30*/  IMAD.U32 R13, RZ, RZ, UR17 ;  /* 0x00000011ff0d7e24 */ /* 0x002fe2000f8e00ff */
[----:B------:R-:W1:Y:S01]  /*2c40*/  LDCU.64 UR6, c[0x0][0x348] ;  /* 0x00006900ff0677ac */ /* 0x000e620008000a00 */
[----:B------:R-:W-:Y:S01]  /*2c50*/  MOV R14, UR16 ;  /* 0x00000010000e7c02 */ /* 0x000fe20008000f00 */
[----:B------:R-:W-:-:S02]  /*2c60*/  UISETP.NE.AND UP0, UPT, UR8, URZ, UPT ;  /* 0x000000ff0800728c */ /* 0x000fc4000bf05270 */
[----:B------:R-:W-:Y:S02]  /*2c70*/  UIADD3 UR8, UPT, UPT, UR4, 0x30, URZ ;  /* 0x0000003004087890 */ /* 0x000fe4000fffe0ff */
[----:B------:R-:W-:Y:S02]  /*2c80*/  UIADD3 UR48, UPT, UPT, UR4, 0x1a400, URZ ;  /* 0x0001a40004307890 */ /* 0x000fe4000fffe0ff */
[----:B------:R-:W-:Y:S02]  /*2c90*/  UIADD3 UR40, UPT, UPT, UR4, 0x1c400, URZ ;  /* 0x0001c40004287890 */ /* 0x000fe4000fffe0ff */
[----:B------:R-:W-:Y:S01]  /*2ca0*/  IMAD.U32 R12, RZ, RZ, UR8 ;  /* 0x00000008ff0c7e24 */ /* 0x000fe2000f8e00ff */
[----:B------:R-:W-:Y:S02]  /*2cb0*/  UIADD3 UR32, UPT, UPT, UR4, 0x400, URZ ;  /* 0x0000040004207890 */ /* 0x000fe4000fffe0ff */
[----:B------:R-:W-:Y:S02]  /*2cc0*/  UIADD3 UR24, UPT, UPT, UR4, 0x2400, URZ ;  /* 0x0000240004187890 */ /* 0x000fe4000fffe0ff */
[----:B------:R-:W-:-:S02]  /*2cd0*/  UIADD3 UR16, UPT, UPT, UR4, 0x4400, URZ ;  /* 0x0000440004107890 */ /* 0x000fc4000fffe0ff */
[----:B-1----:R-:W-:Y:S02]  /*2ce0*/  UIADD3 UR12, UP3, UPT, UR6, 0x180, URZ ;  /* 0x00000180060c7890 */ /* 0x002fe4000ff7e0ff */
[----:B------:R-:W-:Y:S02]  /*2cf0*/  UIADD3 UR20, UP4, UPT, UR6, 0x180, URZ ;  /* 0x0000018006147890 */ /* 0x000fe4000ff9e0ff */
[----:B------:R-:W-:Y:S02]  /*2d00*/  UIADD3 UR70, UP2, UPT, UR6, 0x180, URZ ;  /* 0x0000018006467890 */ /* 0x000fe4000ff5e0ff */
[----:B------:R-:W-:Y:S01]  /*2d10*/  MOV R22, UR12 ;  /* 0x0000000c00167c02 */ /* 0x000fe20008000f00 */
[----:B------:R-:W-:Y:S01]  /*2d20*/  UPRMT UR12, UR11, 0x654, UR5 ;  /* 0x000006540b0c7896 */ /* 0x000fe20008000005 */
[----:B------:R-:W-:Y:S01]  /*2d30*/  MOV R24, UR20 ;  /* 0x0000001400187c02 */ /* 0x000fe20008000f00 */
[----:B------:R-:W-:Y:S02]  /*2d40*/  UIADD3 UR62, UP1, UPT, UR6, 0x480, URZ ;  /* 0x00000480063e7890 */ /* 0x000fe4000ff3e0ff */
[----:B------:R-:W-:-:S02]  /*2d50*/  UIADD3.X UR21, UPT, UPT, URZ, UR7, URZ, UP4, !UPT ;  /* 0x00000007ff157290 */ /* 0x000fc4000a7fe4ff */
[----:B------:R-:W-:Y:S01]  /*2d60*/  UIADD3.X UR13, UPT, UPT, URZ, UR7, URZ, UP3, !UPT ;  /* 0x00000007ff0d7290 */ /* 0x000fe20009ffe4ff */
[----:B------:R-:W-:Y:S01]  /*2d70*/  MOV R19, UR12 ;  /* 0x0000000c00137c02 */ /* 0x000fe20008000f00 */
[----:B------:R-:W-:Y:S02]  /*2d80*/  UPRMT UR5, UR11, 0x654, UR9 ;  /* 0x000006540b057896 */ /* 0x000fe40008000009 */
[----:B------:R-:W-:Y:S01]  /*2d90*/  UIADD3.X UR71, UPT, UPT, URZ, UR7, URZ, UP2, !UPT ;  /* 0x00000007ff477290 */ /* 0x000fe200097fe4ff */
[----:B------:R-:W-:Y:S01]  /*2da0*/  IMAD.U32 R25, RZ, RZ, UR21 ;  /* 0x00000015ff197e24 */ /* 0x000fe2000f8e00ff */
[----:B------:R-:W-:Y:S01]  /*2db0*/  UIADD3.X UR63, UPT, UPT, URZ, UR7, URZ, UP1, !UPT ;  /* 0x00000007ff3f7290 */ /* 0x000fe20008ffe4ff */
[----:B------:R-:W-:Y:S01]  /*2dc0*/  IMAD.U32 R23, RZ, RZ, UR13 ;  /* 0x0000000dff177e24 */ /* 0x000fe2000f8e00ff */
[----:B------:R-:W-:Y:S01]  /*2dd0*/  UIADD3 UR54, UP5, UPT, UR6, 0x480, URZ ;  /* 0x0000048006367890 */ /* 0x000fe2000ffbe0ff */
[----:B------:R-:W-:Y:S01]  /*2de0*/  IMAD.U32 R18, RZ, RZ, UR5 ;  /* 0x00000005ff127e24 */ /* 0x000fe2000f8e00ff */
[----:B------:R-:W-:-:S02]  /*2df0*/  UIADD3 UR46, UP4, UPT, UR6, 0x200, URZ ;  /* 0x00000200062e7890 */ /* 0x000fc4000ff9e0ff */
[----:B------:R-:W-:Y:S02]  /*2e00*/  UIADD3 UR38, UP3, UPT, UR6, 0x200, URZ ;  /* 0x0000020006267890 */ /* 0x000fe4000ff7e0ff */
[----:B------:R-:W-:Y:S02]  /*2e10*/  UIADD3 UR30, UP2, UPT, UR6, 0x200, URZ ;  /* 0x00000200061e7890 */ /* 0x000fe4000ff5e0ff */
[----:B------:R-:W-:Y:S02]  /*2e20*/  UIADD3 UR22, UP1, UPT, UR6, 0x400, URZ ;  /* 0x0000040006167890 */ /* 0x000fe4000ff3e0ff */
[----:B------:R-:W-:Y:S02]  /*2e30*/  UIADD3 UR8, UPT, UPT, UR4, 0x1a400, URZ ;  /* 0x0001a40004087890 */ /* 0x000fe4000fffe0ff */
[----:B------:R-:W-:Y:S02]  /*2e40*/  UIADD3.X UR55, UPT, UPT, URZ, UR7, URZ, UP5, !UPT ;  /* 0x00000007ff377290 */ /* 0x000fe4000affe4ff */
[----:B------:R-:W-:-:S02]  /*2e50*/  UIADD3.X UR47, UPT, UPT, URZ, UR7, URZ, UP4, !UPT ;  /* 0x00000007ff2f7290 */ /* 0x000fc4000a7fe4ff */
[----:B------:R-:W-:Y:S02]  /*2e60*/  UIADD3.X UR39, UPT, UPT, URZ, UR7, URZ, UP3, !UPT ;  /* 0x00000007ff277290 */ /* 0x000fe40009ffe4ff */
[----:B------:R-:W-:Y:S02]  /*2e70*/  UIADD3.X UR31, UPT, UPT, URZ, UR7, URZ, UP2, !UPT ;  /* 0x00000007ff1f7290 */ /* 0x000fe400097fe4ff */
[----:B------:R-:W-:Y:S01]  /*2e80*/  UIADD3.X UR23, UPT, UPT, URZ, UR7, URZ, UP1, !UPT ;  /* 0x00000007ff177290 */ /* 0x000fe20008ffe4ff */
[----:B------:R-:W-:Y:S01]  /*2e90*/  UMOV UR58, 0x80 ;  /* 0x00000080003a7882 */ /* 0x000fe20000000000 */
[----:B------:R-:W-:Y:S01]  /*2ea0*/  UMOV UR50, URZ ;  /* 0x000000ff00327c82 */ /* 0x000fe20008000000 */
[----:B------:R-:W-:-:S09]  /*2eb0*/  UMOV UR42, 0x40 ;  /* 0x00000040002a7882 */ /* 0x000fd20000000000 */
.L_x_66:
[----:B------:R-:W-:-:S04]  /*2ec0*/  SHF.L.U32 R9, R10, 0x1f, RZ ;  /* 0x0000001f0a097819 */ /* 0x000fc800000006ff */
[----:B------:R-:W1:Y:S02]  /*2ed0*/  SYNCS.PHASECHK.TRANS64.TRYWAIT P0, [UR4+0x28], R9 ;  /* 0x00002809ff0075a7 */ /* 0x000e640008001104 */
[----:B-1--4-:R-:W-:Y:S05]  /*2ee0*/  @!P0 BRA `(.L_x_56) ;  /* 0x00000098004c8947 */ /* 0x012fea0003800000 */
.L_x_163:
[----:B------:R-:W-:Y:S02]  /*2ef0*/  R2UR UR20, R28 ;  /* 0x000000001c1472ca */ /* 0x000fe400000e0000 */
[----:B------:R-:W-:Y:S02]  /*2f00*/  ELECT P0, URZ, PT ;  /* 0x0000000000ff782f */ /* 0x000fe40003800000 */
[----:B------:R-:W-:Y:S01]  /*2f10*/  R2UR UR7, R20 ;  /* 0x00000000140772ca */ /* 0x000fe200000e0000 */
[----:B------:R-:W-:Y:S01]  /*2f20*/  USHF.L.U32 UR35, UR14, 0x7, URZ ;  /* 0x000000070e237899 */ /* 0x000fe200080006ff */
[----:B------:R-:W-:Y:S01]  /*2f30*/  R2UR UR6, R17 ;  /* 0x00000000110672ca */ /* 0x000fe200000e0000 */
[----:B------:R-:W-:Y:S01]  /*2f40*/  UPLOP3.LUT UP5, UPT, UPT, UPT, UP0, 0x80, 0x8 ;  /* 0x000000000008789c */ /* 0x000fe20003faf000 */
[----:B------:R-:W-:Y:S01]  /*2f50*/  R2UR UR9, R16 ;  /* 0x00000000100972ca */ /* 0x000fe200000e0000 */
[----:B------:R-:W-:Y:S01]  /*2f60*/  UIADD3 UR75, UPT, UPT, UR10, UR35, URZ ;  /* 0x000000230a4b7290 */ /* 0x000fe2000fffe0ff */
[----:B------:R-:W-:Y:S01]  /*2f70*/  R2UR UR12, R19 ;  /* 0x00000000130c72ca */ /* 0x000fe200000e0000 */
[----:B------:R-:W-:Y:S01]  /*2f80*/  UMOV UR65, UR73 ;  /* 0x0000004900417c82 */ /* 0x000fe20008000000 */
[----:B------:R-:W-:Y:S01]  /*2f90*/  R2UR UR13, R15 ;  /* 0x000000000f0d72ca */ /* 0x000fe200000e0000 */
[----:B------:R-:W-:Y:S01]  /*2fa0*/  UMOV UR68, UR76 ;  /* 0x0000004c00447c82 */ /* 0x000fe20008000000 */
[----:B------:R-:W-:Y:S01]  /*2fb0*/  R2UR UR21, R29 ;  /* 0x000000001d1572ca */ /* 0x000fe200000e0000 */
[----:B------:R-:W-:Y:S01]  /*2fc0*/  ULEA UR5, UP1, UR14, UR20, 0x7 ;  /* 0x000000140e057291 */ /* 0x000fe2000f8238ff */
[----:B-123--:R-:W-:Y:S01]  /*2fd0*/  @P0 IMAD.MOV.U32 R7, RZ, RZ, 0x200 ;  /* 0x00000200ff070424 */ /* 0x00efe200078e00ff */
[----:B------:R-:W-:Y:S01]  /*2fe0*/  UMOV UR69, UR77 ;  /* 0x0000004d00457c82 */ /* 0x000fe20008000000 */
[----:B------:R-:W-:Y:S01]  /*2ff0*/  UMOV UR57, UR73 ;  /* 0x0000004900397c82 */ /* 0x000fe20008000000 */
[----:B------:R-:W-:Y:S01]  /*3000*/  UIADD3.X UR7, UPT, UPT, URZ, UR7, URZ, UP1, !UPT ;  /* 0x00000007ff077290 */ /* 0x000fe20008ffe4ff */
[----:B------:R1:W-:Y:S01]  /*3010*/  @P0 SYNCS.ARRIVE.TRANS64 RZ, [UR4+0x20], R7 ;  /* 0x00002007ffff09a7 */ /* 0x0003e20008000004 */
[----:B------:R-:W-:Y:S01]  /*3020*/  ULEA UR6, UP1, UR5, UR6, 0x2 ;  /* 0x0000000605067291 */ /* 0x000fe2000f8210ff */
[----:B------:R-:W-:Y:S01]  /*3030*/  IMAD.U32 R9, R11, -0x80000000, RZ ;  /* 0x800000000b097824 */ /* 0x000fe200078e00ff */
[----:B------:R-:W-:Y:S01]  /*3040*/  UMOV UR60, UR76 ;  /* 0x0000004c003c7c82 */ /* 0x000fe20008000000 */
[----:B------:R-:W-:Y:S01]  /*3050*/  UMOV UR61, UR77 ;  /* 0x0000004d003d7c82 */ /* 0x000fe20008000000 */
[----:B------:R-:W-:Y:S01]  /*3060*/  ULEA.HI.X UR7, UR5, UR9, UR7, 0x2, UP1 ;  /* 0x0000000905077291 */ /* 0x000fe200088f1407 */
[----:B------:R-:W-:-:S02]  /*3070*/  UMOV UR67, UR75 ;  /* 0x0000004b00437c82 */ /* 0x000fc40008000000 */
[----:B------:R-:W-:Y:S01]  /*3080*/  UMOV UR5, 0x20 ;  /* 0x0000002000057882 */ /* 0x000fe20000000000 */
[----:B------:R-:W-:-:S05]  /*3090*/  UMOV UR59, UR75 ;  /* 0x0000004b003b7c82 */ /* 0x000fca0008000000 */
[----:B------:R1:W-:Y:S01]  /*30a0*/  UBLKCP.S.G [UR12], [UR6], UR5 ;  /* 0x0000000c060073ba */ /* 0x0003e20008000205 */
[----:B------:R-:W2:Y:S02]  /*30b0*/  SYNCS.PHASECHK.TRANS64.TRYWAIT P0, [UR4+0x8], R8 ;  /* 0x00000808ff0075a7 */ /* 0x000ea40008001104 */
[----:B-12---:R-:W-:Y:S05]  /*30c0*/  @!P0 BRA `(.L_x_57) ;  /* 0x0000009400f48947 */ /* 0x006fea0003800000 */
.L_x_165:
[----:B------:R-:W-:Y:S05]  /*30d0*/  BRA.U UP5, `(.L_x_58) ;  /* 0x00000001050c7547 */ /* 0x000fea000b800000 */
[----:B------:R-:W-:-:S13]  /*30e0*/  ELECT P0, URZ, PT ;  /* 0x0000000000ff782f */ /* 0x000fda0003800000 */
[----:B-1----:R-:W-:-:S04]  /*30f0*/  @P0 MOV R7, 0xc000 ;  /* 0x0000c00000070802 */ /* 0x002fc80000000f00 */
[----:B------:R2:W-:Y:S03]  /*3100*/  @P0 SYNCS.ARRIVE.TRANS64 RZ, [UR4], R7 ;  /* 0x00000007ffff09a7 */ /* 0x0005e60008000004 */
.L_x_58:
[----:B------:R-:W-:Y:S02]  /*3110*/  R2UR UR12, R24 ;  /* 0x00000000180c72ca */ /* 0x000fe400000e0000 */
[----:B------:R-:W-:Y:S02]  /*3120*/  R2UR UR13, R25 ;  /* 0x00000000190d72ca */ /* 0x000fe400000e0000 */
[----:B------:R-:W-:Y:S02]  /*3130*/  R2UR UR6, R22 ;  /* 0x00000000160672ca */ /* 0x000fe400000e0000 */
[----:B------:R-:W-:-:S09]  /*3140*/  R2UR UR7, R23 ;  /* 0x00000000170772ca */ /* 0x000fd200000e0000 */
[----:B------:R3:W-:Y:S04]  /*3150*/  UTMALDG.4D.2CTA [UR72], [UR12], desc[URZ] ;  /* 0x0000ff480c0075b4 */ /* 0x0007e80008219000 */
[----:B------:R3:W-:Y:S01]  /*3160*/  UTMALDG.4D.2CTA [UR64], [UR6], desc[URZ] ;  /* 0x0000ff40060075b4 */ /* 0x0007e20008219000 */
[----:B------:R3:W-:Y:S01]  /*3170*/  UTMALDG.4D.2CTA [UR56], [UR70], desc[URZ] ;  /* 0x0000ff38460075b4 */ /* 0x0007e20008219000 */
[----:B------:R-:W4:Y:S02]  /*3180*/  SYNCS.PHASECHK.TRANS64.TRYWAIT P0, [UR4+0x38], R9 ;  /* 0x00003809ff0075a7 */ /* 0x000f240008001104 */
[----:B---34-:R-:W-:Y:S05]  /*3190*/  @!P0 BRA `(.L_x_59) ;  /* 0x0000009400e08947 */ /* 0x018fea0003800000 */
.L_x_167:
[----:B------:R-:W-:Y:S02]  /*31a0*/  R2UR UR20, R26 ;  /* 0x000000001a1472ca */ /* 0x000fe400000e0000 */
[----:B------:R-:W-:Y:S02]  /*31b0*/  ELECT P0, URZ, PT ;  /* 0x0000000000ff782f */ /* 0x000fe40003800000 */
[----:B------:R-:W-:Y:S01]  /*31c0*/  R2UR UR7, R21 ;  /* 0x00000000150772ca */ /* 0x000fe200000e0000 */
[----:B------:R-:W-:Y:S01]  /*31d0*/  UMOV UR52, UR76 ;  /* 0x0000004c00347c82 */ /* 0x000fe20008000000 */
        /* <DEDUP_REMOVED lines=9> */
[----:B------:R-:W-:Y:S01]  /*3270*/  UIADD3 UR5, UP1, UPT, UR35, UR20, URZ ;  /* 0x0000001423057290 */ /* 0x000fe2000ff3e0ff */
[----:B-12---:R-:W-:Y:S01]  /*3280*/  @P0 IMAD.MOV.U32 R7, RZ, RZ, 0x200 ;  /* 0x00000200ff070424 */ /* 0x006fe200078e00ff */
[----:B------:R-:W-:Y:S01]  /*3290*/  UMOV UR51, UR75 ;  /* 0x0000004b00337c82 */ /* 0x000fe20008000000 */
[----:B------:R-:W-:Y:S01]  /*32a0*/  UMOV UR43, UR75 ;  /* 0x0000004b002b7c82 */ /* 0x000fe20008000000 */
[----:B------:R-:W-:Y:S01]  /*32b0*/  UIADD3.X UR7, UPT, UPT, URZ, UR7, URZ, UP1, !UPT ;  /* 0x00000007ff077290 */ /* 0x000fe20008ffe4ff */
[----:B------:R1:W-:Y:S01]  /*32c0*/  @P0 SYNCS.ARRIVE.TRANS64 RZ, [UR4+0x30], R7 ;  /* 0x00003007ffff09a7 */ /* 0x0003e20008000004 */
[----:B------:R-:W-:-:S04]  /*32d0*/  ULEA UR6, UP1, UR5, UR6, 0x2 ;  /* 0x0000000605067291 */ /* 0x000fc8000f8210ff */
[----:B------:R-:W-:-:S03]  /*32e0*/  ULEA.HI.X UR7, UR5, UR9, UR7, 0x2, UP1 ;  /* 0x0000000905077291 */ /* 0x000fc600088f1407 */
[----:B------:R-:W-:-:S06]  /*32f0*/  UMOV UR5, 0x20 ;  /* 0x0000002000057882 */ /* 0x000fcc0000000000 */
[----:B------:R1:W-:Y:S01]  /*3300*/  UBLKCP.S.G [UR12], [UR6], UR5 ;  /* 0x0000000c060073ba */ /* 0x0003e20008000205 */
[----:B------:R-:W2:Y:S02]  /*3310*/  SYNCS.PHASECHK.TRANS64.TRYWAIT P0, [UR4+0x18], R8 ;  /* 0x00001808ff0075a7 */ /* 0x000ea40008001104 */
[----:B-12---:R-:W-:Y:S05]  /*3320*/  @!P0 BRA `(.L_x_60) ;  /* 0x00000094009c8947 */ /* 0x006fea0003800000 */
.L_x_169:
[----:B------:R-:W-:Y:S05]  /*3330*/  BRA.U UP5, `(.L_x_61) ;  /* 0x00000001050c7547 */ /* 0x000fea000b800000 */
[----:B------:R-:W-:-:S13]  /*3340*/  ELECT P0, URZ, PT ;  /* 0x0000000000ff782f */ /* 0x000fda0003800000 */
[----:B-1----:R-:W-:-:S04]  /*3350*/  @P0 MOV R7, 0x8000 ;  /* 0x0000800000070802 */ /* 0x002fc80000000f00 */
[----:B------:R2:W-:Y:S03]  /*3360*/  @P0 SYNCS.ARRIVE.TRANS64 RZ, [UR4+0x10], R7 ;  /* 0x00001007ffff09a7 */ /* 0x0005e60008000004 */
.L_x_61:
[----:B------:R3:W-:Y:S01]  /*3370*/  UTMALDG.4D.2CTA [UR48], [UR62], desc[URZ] ;  /* 0x0000ff303e0075b4 */ /* 0x0007e20008219000 */
[----:B------:R-:W-:Y:S01]  /*3380*/  UMOV UR33, UR73 ;  /* 0x0000004900217c82 */ /* 0x000fe20008000000 */
[----:B------:R-:W-:Y:S01]  /*3390*/  UMOV UR36, UR76 ;  /* 0x0000004c00247c82 */ /* 0x000fe20008000000 */
[----:B------:R-:W-:Y:S01]  /*33a0*/  UMOV UR37, UR77 ;  /* 0x0000004d00257c82 */ /* 0x000fe20008000000 */
[----:B------:R-:W-:Y:S01]  /*33b0*/  UMOV UR25, UR73 ;  /* 0x0000004900197c82 */ /* 0x000fe20008000000 */
[----:B------:R-:W-:Y:S01]  /*33c0*/  UMOV UR28, UR76 ;  /* 0x0000004c001c7c82 */ /* 0x000fe20008000000 */
[----:B------:R-:W-:Y:S01]  /*33d0*/  UMOV UR29, UR77 ;  /* 0x0000004d001d7c82 */ /* 0x000fe20008000000 */
[----:B------:R-:W-:Y:S01]  /*33e0*/  UMOV UR17, UR73 ;  /* 0x0000004900117c82 */ /* 0x000fe20008000000 */
[----:B------:R3:W-:Y:S01]  /*33f0*/  UTMALDG.4D.2CTA [UR40], [UR54], desc[URZ] ;  /* 0x0000ff28360075b4 */ /* 0x0007e20008219000 */
[----:B------:R-:W4:Y:S01]  /*3400*/  SYNCS.PHASECHK.TRANS64.TRYWAIT P0, [UR4+0x8], RZ ;  /* 0x000008ffff0075a7 */ /* 0x000f220008001104 */
[----:B------:R-:W-:Y:S01]  /*3410*/  UMOV UR20, UR76 ;  /* 0x0000004c00147c82 */ /* 0x000fe20008000000 */
[----:B------:R-:W-:Y:S01]  /*3420*/  UMOV UR21, UR77 ;  /* 0x0000004d00157c82 */ /* 0x000fe20008000000 */
[----:B------:R-:W-:Y:S01]  /*3430*/  UMOV UR27, UR35 ;  /* 0x00000023001b7c82 */ /* 0x000fe20008000000 */
[----:B---34-:R-:W-:Y:S05]  /*3440*/  @!P0 BRA `(.L_x_62) ;  /* 0x0000009400748947 */ /* 0x018fea0003800000 */
.L_x_171:
[----:B------:R-:W-:Y:S05]  /*3450*/  BRA.U UP5, `(.L_x_63) ;  /* 0x00000001050c7547 */ /* 0x000fea000b800000 */
[----:B------:R-:W-:-:S13]  /*3460*/  ELECT P0, URZ, PT ;  /* 0x0000000000ff782f */ /* 0x000fda0003800000 */
[----:B-12---:R-:W-:-:S04]  /*3470*/  @P0 MOV R7, 0xc000 ;  /* 0x0000c00000070802 */ /* 0x006fc80000000f00 */
[----:B------:R3:W-:Y:S03]  /*3480*/  @P0 SYNCS.ARRIVE.TRANS64 RZ, [UR4], R7 ;  /* 0x00000007ffff09a7 */ /* 0x0007e60008000004 */
.L_x_63:
[----:B------:R4:W-:Y:S01]  /*3490*/  UTMALDG.4D.2CTA [UR32], [UR46], desc[URZ] ;  /* 0x0000ff202e0075b4 */ /* 0x0009e20008219000 */
[----:B------:R-:W-:Y:S01]  /*34a0*/  UMOV UR19, UR35 ;  /* 0x0000002300137c82 */ /* 0x000fe20008000000 */
[----:B------:R4:W-:Y:S01]  /*34b0*/  UTMALDG.4D.2CTA [UR24], [UR38], desc[URZ] ;  /* 0x0000ff18260075b4 */ /* 0x0009e20008219000 */
[----:B------:R4:W-:Y:S01]  /*34c0*/  UTMALDG.4D.2CTA [UR16], [UR30], desc[URZ] ;  /* 0x0000ff101e0075b4 */ /* 0x0009e20008219000 */
[----:B------:R-:W5:Y:S02]  /*34d0*/  SYNCS.PHASECHK.TRANS64.TRYWAIT P0, [UR4+0x18], RZ ;  /* 0x000018ffff0075a7 */ /* 0x000f640008001104 */
[----:B----45:R-:W-:Y:S05]  /*34e0*/  @!P0 BRA `(.L_x_64) ;  /* 0x0000009400648947 */ /* 0x030fea0003800000 */
.L_x_173:
[----:B------:R-:W-:Y:S05]  /*34f0*/  BRA.U UP5, `(.L_x_65) ;  /* 0x00000001050c7547 */ /* 0x000fea000b800000 */
[----:B------:R-:W-:-:S13]  /*3500*/  ELECT P0, URZ, PT ;  /* 0x0000000000ff782f */ /* 0x000fda0003800000 */
[----:B-123--:R-:W-:-:S04]  /*3510*/  @P0 MOV R7, 0x8000 ;  /* 0x0000800000070802 */ /* 0x00efc80000000f00 */
[----:B------:R4:W-:Y:S03]  /*3520*/  @P0 SYNCS.ARRIVE.TRANS64 RZ, [UR4+0x10], R7 ;  /* 0x00001007ffff09a7 */ /* 0x0009e60008000004 */
.L_x_65:
[----:B------:R-:W-:Y:S01]  /*3530*/  UMOV UR9, UR49 ;  /* 0x0000003100097c82 */ /* 0x000fe20008000000 */
[----:B------:R-:W-:Y:S01]  /*3540*/  UMOV UR11, UR35 ;  /* 0x00000023000b7c82 */ /* 0x000fe20008000000 */
[----:B------:R-:W-:Y:S01]  /*3550*/  UMOV UR12, UR76 ;  /* 0x0000004c000c7c82 */ /* 0x000fe20008000000 */
[----:B------:R-:W-:Y:S01]  /*3560*/  UMOV UR13, UR77 ;  /* 0x0000004d000d7c82 */ /* 0x000fe20008000000 */
[----:B------:R-:W-:Y:S01]  /*3570*/  UIADD3 UR14, UPT, UPT, UR14, 0x1, URZ ;  /* 0x000000010e0e7890 */ /* 0x000fe2000fffe0ff */
[----:B------:R1:W-:Y:S01]  /*3580*/  UTMALDG.4D.2CTA [UR8], [UR22], desc[URZ] ;  /* 0x0000ff08160075b4 */ /* 0x0003e20008219000 */
[----:B------:R-:W-:Y:S02]  /*3590*/  LOP3.LUT R11, R11, 0x1, RZ, 0x3c, !PT ;  /* 0x000000010b0b7812 */ /* 0x000fe400078e3cff */
[----:B------:R-:W-:Y:S01]  /*35a0*/  UISETP.NE.AND UP1, UPT, UR14, UR15, UPT ;  /* 0x0000000f0e00728c */ /* 0x000fe2000bf25270 */
[----:B------:R-:W-:-:S08]  /*35b0*/  LOP3.LUT R10, R10, 0x1, RZ, 0x3c, !PT ;  /* 0x000000010a0a7812 */ /* 0x000fd000078e3cff */
[----:B-1----:R-:W-:Y:S05]  /*35c0*/  BRA.U UP1, `(.L_x_66) ;  /* 0xfffffff9013c7547 */ /* 0x002fea000b83ffff */
.L_x_55:
[----:B------:R-:W5:Y:S01]  /*35d0*/  SYNCS.PHASECHK.TRANS64.TRYWAIT P0, [UR4+0x8], R8 ;  /* 0x00000808ff0075a7 */ /* 0x000f620008001104 */
[----:B------:R-:W-:Y:S01]  /*35e0*/  SHF.L.U32 R14, R10, 0x1f, RZ ;  /* 0x0000001f0a0e7819 */ /* 0x000fe200000006ff */
[----:B-----5:R-:W-:Y:S06]  /*35f0*/  @!P0 BRA `(.L_x_67) ;  /* 0x0000009400388947 */ /* 0x020fec0003800000 */
.L_x_175:
[----:B------:R-:W-:Y:S05]  /*3600*/  BRA.U UP5, `(.L_x_68) ;  /* 0x00000001050c7547 */ /* 0x000fea000b800000 */
[----:B------:R-:W-:-:S13]  /*3610*/  ELECT P0, URZ, PT ;  /* 0x0000000000ff782f */ /* 0x000fda0003800000 */
[----:B-1234-:R-:W-:-:S04]  /*3620*/  @P0 MOV R7, 0xc000 ;  /* 0x0000c00000070802 */ /* 0x01efc80000000f00 */
[----:B------:R1:W-:Y:S03]  /*3630*/  @P0 SYNCS.ARRIVE.TRANS64 RZ, [UR4], R7 ;  /* 0x00000007ffff09a7 */ /* 0x0003e60008000004 */
.L_x_68:
[----:B------:R-:W5:Y:S02]  /*3640*/  SYNCS.PHASECHK.TRANS64.TRYWAIT P0, [UR4+0x28], R14 ;  /* 0x0000280eff0075a7 */ /* 0x000f640008001104 */
[----:B-----5:R-:W-:Y:S05]  /*3650*/  @!P0 BRA `(.L_x_69) ;  /* 0x0000009400408947 */ /* 0x020fea0003800000 */
.L_x_177:
[----:B------:R-:W-:Y:S02]  /*3660*/  ELECT P0, URZ, PT ;  /* 0x0000000000ff782f */ /* 0x000fe40003800000 */
[----:B------:R-:W-:-:S11]  /*3670*/  SHF.L.U32 R10, R11, 0x1f, RZ ;  /* 0x0000001f0b0a7819 */ /* 0x000fd600000006ff */
[----:B-1234-:R-:W-:-:S04]  /*3680*/  @P0 IMAD.MOV.U32 R7, RZ, RZ, 0x200 ;  /* 0x00000200ff070424 */ /* 0x01efc800078e00ff */
[----:B------:R1:W-:Y:S01]  /*3690*/  @P0 SYNCS.ARRIVE.TRANS64 RZ, [UR4+0x20], R7 ;  /* 0x00002007ffff09a7 */ /* 0x0003e20008000004 */
[----:B------:R-:W2:Y:S02]  /*36a0*/  SYNCS.PHASECHK.TRANS64.TRYWAIT P0, [UR4+0x18], R8 ;  /* 0x00001808ff0075a7 */ /* 0x000ea40008001104 */
[----:B-12---:R-:W-:Y:S05]  /*36b0*/  @!P0 BRA `(.L_x_70) ;  /* 0x0000009400448947 */ /* 0x006fea0003800000 */
.L_x_179:
[----:B------:R-:W-:Y:S05]  /*36c0*/  BRA.U UP5, `(.L_x_71) ;  /* 0x00000001050c7547 */ /* 0x000fea000b800000 */
[----:B------:R-:W-:-:S13]  /*36d0*/  ELECT P0, URZ, PT ;  /* 0x0000000000ff782f */ /* 0x000fda0003800000 */
[----:B-1----:R-:W-:-:S04]  /*36e0*/  @P0 MOV R7, 0x8000 ;  /* 0x0000800000070802 */ /* 0x002fc80000000f00 */
[----:B------:R2:W-:Y:S03]  /*36f0*/  @P0 SYNCS.ARRIVE.TRANS64 RZ, [UR4+0x10], R7 ;  /* 0x00001007ffff09a7 */ /* 0x0005e60008000004 */
.L_x_71:
[----:B------:R-:W3:Y:S02]  /*3700*/  SYNCS.PHASECHK.TRANS64.TRYWAIT P0, [UR4+0x38], R10 ;  /* 0x0000380aff0075a7 */ /* 0x000ee40008001104 */
[----:B---3--:R-:W-:Y:S05]  /*3710*/  @!P0 BRA `(.L_x_72) ;  /* 0x00000094004c8947 */ /* 0x008fea0003800000 */
.L_x_181:
[----:B------:R-:W-:-:S13]  /*3720*/  ELECT P0, URZ, PT ;  /* 0x0000000000ff782f */ /* 0x000fda0003800000 */
[----:B------:R-:W-:Y:S05]  /*3730*/  @!P0 BRA `(.L_x_44) ;  /* 0x0000000000088947 */ /* 0x000fea0003800000 */
[----:B-12---:R-:W-:-:S04]  /*3740*/  HFMA2 R7, -RZ, RZ, 0, 3.0517578125e-05 ;  /* 0x00000200ff077431 */ /* 0x006fc800000001ff */
[----:B------:R4:W-:Y:S03]  /*3750*/  SYNCS.ARRIVE.TRANS64 RZ, [UR4+0x30], R7 ;  /* 0x00003007ffff79a7 */ /* 0x0009e60008000004 */
.L_x_44:
[----:B------:R-:W-:Y:S05]  /*3760*/  BSYNC.RECONVERGENT B0 ;  /* 0x0000000000007941 */ /* 0x000fea0003800200 */
.L_x_35:
[----:B------:R-:W-:-:S13]  /*3770*/  PLOP3.LUT P0, PT, PT, PT, UP6, 0x80, 0x8 ;  /* 0x000000000008781c */ /* 0x000fda0003f0f068 */
[----:B------:R-:W-:Y:S01]  /*3780*/  @!P0 NOP ;  /* 0x0000000000008918 */ /* 0x000fe20000000000 */
[----:B------:R-:W-:Y:S05]  /*3790*/  BRA.U !UP6, `(.L_x_73) ;  /* 0x0000003d0eec7547 */ /* 0x000fea000b800000 */
[----:B------:R-:W5:Y:S01]  /*37a0*/  S2UR UR4, SR_CgaCtaId ;  /* 0x00000000000479c3 */ /* 0x000f620000008800 */
[----:B------:R-:W-:Y:S01]  /*37b0*/  UMOV UR6, 0x400 ;  /* 0x0000040000067882 */ /* 0x000fe20000000000 */
[----:B------:R-:W-:Y:S01]  /*37c0*/  UMOV UR5, 0x20 ;  /* 0x0000002000057882 */ /* 0x000fe20000000000 */
[----:B------:R-:W-:-:S05]  /*37d0*/  ELECT P0, URZ, PT ;  /* 0x0000000000ff782f */ /* 0x000fca0003800000 */
[----:B------:R-:W1:Y:S01]  /*37e0*/  S2UR UR7, SR_CTAID.X ;  /* 0x00000000000779c3 */ /* 0x000e620000002500 */
[----:B-----5:R-:W-:Y:S02]  /*37f0*/  ULEA UR6, UR4, UR6, 0x18 ;  /* 0x0000000604067291 */ /* 0x020fe4000f8ec0ff */
[----:B------:R-:W-:-:S04]  /*3800*/  UIADD3 UR4, UPT, UPT, -UR5, 0x100000, URZ ;  /* 0x0010000005047890 */ /* 0x000fc8000fffe1ff */
[----:B------:R-:W-:Y:S02]  /*3810*/  USHF.L.U32 UR5, UR4, 0xb, URZ ;  /* 0x0000000b04057899 */ /* 0x000fe400080006ff */
[----:B------:R-:W-:Y:S02]  /*3820*/  USHF.L.U32 UR4, UR4, 0x1, URZ ;  /* 0x0000000104047899 */ /* 0x000fe400080006ff */
[----:B-1----:R-:W-:-:S04]  /*3830*/  ULOP3.LUT UR7, UR7, 0x1, URZ, 0xc0, !UPT ;  /* 0x0000000107077892 */ /* 0x002fc8000f8ec0ff */
[----:B------:R-:W-:Y:S01]  /*3840*/  UISETP.NE.AND UP0, UPT, UR7, URZ, UPT ;  /* 0x000000ff0700728c */ /* 0x000fe2000bf05270 */
[----:B------:R-:W1:Y:S05]  /*3850*/  FENCE.VIEW.ASYNC.S ;  /* 0x00000000000073c6 */ /* 0x000e6a0000000000 */
[----:B-1----:R1:W5:Y:S01]  /*3860*/  SYNCS.EXCH.64 URZ, [UR6+0xd8], UR4 ;  /* 0x0000d80406ff75b2 */ /* 0x0023620008000100 */
[----:B------:R-:W-:Y:S01]  /*3870*/  NOP ;  /* 0x0000000000007918 */ /* 0x000fe20000000000 */
[----:B------:R-:W2:-:S00]  /*3880*/  USETMAXREG.DEALLOC.CTAPOOL 0x68 ;  /* 0x00000068000079c8 */ /* 0x000e8000080e0500 */
[----:B--2---:R-:W2:Y:S01]  /*3890*/  S2R R10, SR_CgaCtaId ;  /* 0x00000000000a7919 */ /* 0x004ea20000008800 */
[----:B-----5:R-:W-:Y:S01]  /*38a0*/  NOP ;  /* 0x0000000000007918 */ /* 0x020fe20000000000 */
[----:B----4-:R-:W-:Y:S02]  /*38b0*/  MOV R7, 0x40 ;  /* 0x0000004000077802 */ /* 0x010fe40000000f00 */
[----:B------:R-:W-:Y:S02]  /*38c0*/  MOV R9, 0x400 ;  /* 0x0000040000097802 */ /* 0x000fe40000000f00 */
[C---:B--2---:R-:W-:Y:S02]  /*38d0*/  LEA R6, R10.reuse, R7, 0x18 ;  /* 0x000000070a067211 */ /* 0x044fe400078ec0ff */
[----:B------:R-:W-:-:S04]  /*38e0*/  LEA R9, R10, R9, 0x18 ;  /* 0x000000090a097211 */ /* 0x000fc800078ec0ff */
[----:B------:R-:W2:Y:S02]  /*38f0*/  LDS.U8 R6, [R6] ;  /* 0x0000000006067984 */ /* 0x000ea40000000000 */
[----:B--2---:R-:W-:-:S13]  /*3900*/  ISETP.NE.AND P0, PT, R6, RZ, PT ;  /* 0x000000ff0600720c */ /* 0x004fda0003f05270 */
[----:B-1----:R-:W-:Y:S05]  /*3910*/  @P0 BRA `(.L_x_74) ;  /* 0x0000000400500947 */ /* 0x002fea0003800000 */
[C---:B------:R-:W-:Y:S02]  /*3920*/  LOP3.LUT R6, R10.reuse, 0x1, RZ, 0xc0, !PT ;  /* 0x000000010a067812 */ /* 0x040fe400078ec0ff */
[----:B------:R-:W-:Y:S02]  /*3930*/  LOP3.LUT R17, R10, 0x1, RZ, 0x3c, !PT ;  /* 0x000000010a117812 */ /* 0x000fe400078e3cff */
[----:B------:R-:W-:-:S13]  /*3940*/  ISETP.NE.U32.AND P1, PT, R6, 0x1, PT ;  /* 0x000000010600780c */ /* 0x000fda0003f25070 */
[----:B------:R-:W-:Y:S05]  /*3950*/  @!P1 BRA `(.L_x_75) ;  /* 0x0000000000c49947 */ /* 0x000fea0003800000 */
[----:B------:R-:W-:Y:S01]  /*3960*/  ELECT P0, URZ, PT ;  /* 0x0000000000ff782f */ /* 0x000fe20003800000 */
[----:B------:R-:W-:-:S12]  /*3970*/  BSSY B0, `(.L_x_75) ;  /* 0x000002f000007945 */ /* 0x000fd80003800000 */
[----:B------:R-:W-:Y:S05]  /*3980*/  @!P0 BRA `(.L_x_76) ;  /* 0x0000000000b48947 */ /* 0x000fea0003800000 */
[----:B------:R-:W-:-:S05]  /*3990*/  UMOV UR4, 0x10 ;  /* 0x0000001000047882 */ /* 0x000fca0000000000 */
[----:B------:R-:W-:Y:S04]  /*39a0*/  DEPBAR.LE SB1, 0x36 ;  /* 0x00009d800000791a */ /* 0x000fe80000000000 */
[----:B------:R-:W1:Y:S02]  /*39b0*/  UTCATOMSWS.2CTA.FIND_AND_SET.ALIGN UP1, UR4, UR4 ;  /* 0x00000004000475e3 */ /* 0x000e640008220800 */
[----:B-1----:R-:W-:Y:S01]  /*39c0*/  PLOP3.LUT P0, PT, PT, PT, UP1, 0x80, 0x8 ;  /* 0x000000000008781c */ /* 0x002fe20003f0f018 */
[----:B------:R-:W-:-:S03]  /*39d0*/  IMAD.U32 R16, RZ, RZ, UR4 ;  /* 0x00000004ff107e24 */ /* 0x000fc6000f8e00ff */
[----:B------:R-:W-:-:S04]  /*39e0*/  SEL R6, RZ, 0xffffffff, !P0 ;  /* 0xffffffffff067807 */ /* 0x000fc80004000000 */
[----:B------:R-:W-:-:S13]  /*39f0*/  ISETP.NE.AND P0, PT, R6, RZ, PT ;  /* 0x000000ff0600720c */ /* 0x000fda0003f05270 */
[----:B------:R-:W-:Y:S05]  /*3a00*/  @P0 BRA `(.L_x_77) ;  /* 0x0000000000240947 */ /* 0x000fea0003800000 */
.L_x_78:
[----:B------:R-:W-:Y:S05]  /*3a10*/  NANOSLEEP 0x64 ;  /* 0x000000640000795d */ /* 0x000fea0003800000 */
[----:B------:R-:W-:-:S05]  /*3a20*/  UMOV UR4, 0x10 ;  /* 0x0000001000047882 */ /* 0x000fca0000000000 */
[----:B------:R-:W-:Y:S04]  /*3a30*/  DEPBAR.LE SB1, 0x36 ;  /* 0x00009d800000791a */ /* 0x000fe80000000000 */
[----:B------:R-:W1:Y:S02]  /*3a40*/  UTCATOMSWS.2CTA.FIND_AND_SET.ALIGN UP1, UR4, UR4 ;  /* 0x00000004000475e3 */ /* 0x000e640008220800 */
[----:B-1----:R-:W-:Y:S01]  /*3a50*/  PLOP3.LUT P0, PT, PT, PT, UP1, 0x80, 0x8 ;  /* 0x000000000008781c */ /* 0x002fe20003f0f018 */
[----:B------:R-:W-:-:S03]  /*3a60*/  IMAD.U32 R16, RZ, RZ, UR4 ;  /* 0x00000004ff107e24 */ /* 0x000fc6000f8e00ff */
[----:B------:R-:W-:-:S04]  /*3a70*/  SEL R6, RZ, 0xffffffff, !P0 ;  /* 0xffffffffff067807 */ /* 0x000fc80004000000 */
[----:B------:R-:W-:-:S13]  /*3a80*/  ISETP.NE.AND P0, PT, R6, RZ, PT ;  /* 0x000000ff0600720c */ /* 0x000fda0003f05270 */
[----:B------:R-:W-:Y:S05]  /*3a90*/  @!P0 BRA `(.L_x_78) ;  /* 0xfffffffc00dc8947 */ /* 0x000fea000383ffff */
.L_x_77:
[----:B------:R-:W-:Y:S01]  /*3aa0*/  MOV R15, 0x60 ;  /* 0x00000060000f7802 */ /* 0x000fe20000000f00 */
[----:B------:R-:W-:Y:S01]  /*3ab0*/  VIADD R6, R9, 0xd0 ;  /* 0x000000d009067836 */ /* 0x000fe20000000000 */
[----:B------:R-:W-:Y:S01]  /*3ac0*/  MOV R7, 0x58 ;  /* 0x0000005800077802 */ /* 0x000fe20000000f00 */
[----:B------:R-:W-:Y:S01]  /*3ad0*/  IMAD.MOV.U32 R12, RZ, RZ, 0x4 ;  /* 0x00000004ff0c7424 */ /* 0x000fe200078e00ff */
[C---:B------:R-:W-:Y:S02]  /*3ae0*/  LEA R15, R10.reuse, R15, 0x18 ;  /* 0x0000000f0a0f7211 */ /* 0x040fe400078ec0ff */
[----:B---3--:R-:W-:-:S03]  /*3af0*/  LEA R8, R10, R7, 0x18 ;  /* 0x000000070a087211 */ /* 0x008fc600078ec0ff */
[----:B------:R-:W1:Y:S02]  /*3b00*/  LDS R18, [R15] ;  /* 0x000000000f127984 */ /* 0x000e640000000800 */
[----:B-1----:R-:W-:-:S04]  /*3b10*/  IMAD.U32 R18, R18, -0x80000000, RZ ;  /* 0x8000000012127824 */ /* 0x002fc800078e00ff */
[----:B------:R-:W1:Y:S02]  /*3b20*/  SYNCS.PHASECHK.TRANS64.TRYWAIT P0, [R8+URZ], R18 ;  /* 0x00000012080075a7 */ /* 0x000e6400080011ff */
[----:B-1----:R-:W-:Y:S05]  /*3b30*/  @P0 BRA `(.L_x_79) ;  /* 0x0000000000080947 */ /* 0x002fea0003800000 */
[----:B------:R-:W1:Y:S02]  /*3b40*/  SYNCS.PHASECHK.TRANS64.TRYWAIT P0, [R8+URZ], R18 ;  /* 0x00000012080075a7 */ /* 0x000e6400080011ff */
[----:B-1----:R-:W-:Y:S05]  /*3b50*/  @!P0 BRA `(.L_x_80) ;  /* 0x0000009000588947 */ /* 0x002fea0003800000 */
.L_x_79:
[C---:B------:R-:W-:Y:S01]  /*3b60*/  PRMT R7, R17.reuse, 0x654, R8 ;  /* 0x0000065411077816 */ /* 0x040fe20000000008 */
[C---:B------:R-:W-:Y:S01]  /*3b70*/  IMAD.SHL.U32 R14, R16.reuse, 0x20, RZ ;  /* 0x00000020100e7824 */ /* 0x040fe200078e00ff */
[----:B------:R-:W-:Y:S01]  /*3b80*/  PRMT R6, R17, 0x654, R6 ;  /* 0x0000065411067816 */ /* 0x000fe20000000006 */
[----:B------:R-:W-:Y:S01]  /*3b90*/  IMAD.MOV.U32 R11, RZ, RZ, 0xffff ;  /* 0x0000ffffff0b7424 */ /* 0x000fe200078e00ff */
[----:B------:R2:W-:Y:S01]  /*3ba0*/  SYNCS.ARRIVE.TRANS64.RED RZ, [R7+URZ], R12 ;  /* 0x0000000c07ff79a7 */ /* 0x0005e200080004ff */
[----:B-1----:R-:W-:Y:S01]  /*3bb0*/  IMAD.MOV.U32 R8, RZ, RZ, 0x1 ;  /* 0x00000001ff087424 */ /* 0x002fe200078e00ff */
[----:B------:R1:W-:Y:S01]  /*3bc0*/  STS [R9+0xd0], R14 ;  /* 0x0000d00e09007388 */ /* 0x0003e20000000800 */
[----:B------:R-:W-:Y:S01]  /*3bd0*/  VIADD R13, R16, 0x10 ;  /* 0x00000010100d7836 */ /* 0x000fe20000000000 */
[----:B------:R-:W-:Y:S02]  /*3be0*/  SHF.L.U32 R11, R11, R16, RZ ;  /* 0x000000100b0b7219 */ /* 0x000fe400000006ff */
[----:B------:R1:W-:Y:S02]  /*3bf0*/  STAS [R6.64], R16 ;  /* 0x0000001006007dbd */ /* 0x0003e4000c0008ff */
[----:B--2---:R-:W-:-:S02]  /*3c00*/  SHF.L.U32 R12, R8, R13, RZ ;  /* 0x0000000d080c7219 */ /* 0x004fc400000006ff */
[----:B------:R-:W-:Y:S02]  /*3c10*/  MOV R13, 0x50 ;  /* 0x00000050000d7802 */ /* 0x000fe40000000f00 */
[----:B------:R-:W-:Y:S02]  /*3c20*/  LOP3.LUT R11, R12, R11, RZ, 0xfc, !PT ;  /* 0x0000000b0c0b7212 */ /* 0x000fe400078efcff */
[----:B------:R-:W-:-:S05]  /*3c30*/  LEA R12, R10, R13, 0x18 ;  /* 0x0000000d0a0c7211 */ /* 0x000fca00078ec0ff */
[----:B------:R1:W-:Y:S04]  /*3c40*/  ATOMS.OR RZ, [R12], R11 ;  /* 0x0000000b0cff738c */ /* 0x0003e80003000000 */
[----:B------:R1:W-:Y:S02]  /*3c50*/  ATOMS.XOR RZ, [R15], R8 ;  /* 0x000000080fff738c */ /* 0x0003e40003800000 */
.L_x_76:
[----:B------:R-:W-:Y:S05]  /*3c60*/  BSYNC B0 ;  /* 0x0000000000007941 */ /* 0x000fea0003800000 */
.L_x_75:
[----:B------:R-:W-:Y:S05]  /*3c70*/  @P1 BRA `(.L_x_81) ;  /* 0x0000000000881947 */ /* 0x000fea0003800000 */
[----:B------:R-:W-:Y:S05]  /*3c80*/  WARPSYNC.ALL ;  /* 0x0000000000007948 */ /* 0x000fea0003800000 */
[----:B------:R-:W-:Y:S01]  /*3c90*/  NOP ;  /* 0x0000000000007918 */ /* 0x000fe20000000000 */
[----:B------:R-:W-:-:S13]  /*3ca0*/  ELECT P0, URZ, PT ;  /* 0x0000000000ff782f */ /* 0x000fda0003800000 */
[----:B------:R-:W-:Y:S05]  /*3cb0*/  @!P0 BRA `(.L_x_81) ;  /* 0x0000000000788947 */ /* 0x000fea0003800000 */
[----:B-1----:R-:W-:Y:S02]  /*3cc0*/  MOV R11, 0x60 ;  /* 0x00000060000b7802 */ /* 0x002fe40000000f00 */
[----:B------:R-:W-:Y:S02]  /*3cd0*/  MOV R7, 0x58 ;  /* 0x0000005800077802 */ /* 0x000fe40000000f00 */
        /* <DEDUP_REMOVED lines=8> */
.L_x_82:
[----:B------:R-:W2:Y:S01]  /*3d60*/  LDS R14, [R9+0xd0] ;  /* 0x0000d000090e7984 */ /* 0x000ea20000000800 */
[----:B-1----:R-:W-:Y:S01]  /*3d70*/  IMAD.MOV.U32 R7, RZ, RZ, 0xffff ;  /* 0x0000ffffff077424 */ /* 0x002fe200078e00ff */
[----:B------:R-:W-:Y:S01]  /*3d80*/  PRMT R8, R17, 0x654, R8 ;  /* 0x0000065411087816 */ /* 0x000fe20000000008 */
[----:B------:R-:W-:Y:S02]  /*3d90*/  IMAD.MOV.U32 R6, RZ, RZ, 0x1 ;  /* 0x00000001ff067424 */ /* 0x000fe400078e00ff */
[C---:B--2---:R-:W-:Y:S01]  /*3da0*/  IMAD.SHL.U32 R12, R14.reuse, 0x20, RZ ;  /* 0x000000200e0c7824 */ /* 0x044fe200078e00ff */
[----:B------:R-:W-:Y:S01]  /*3db0*/  SHF.L.U32 R7, R7, R14, RZ ;  /* 0x0000000e07077219 */ /* 0x000fe200000006ff */
[----:B------:R-:W-:-:S03]  /*3dc0*/  VIADD R13, R14, 0x10 ;  /* 0x000000100e0d7836 */ /* 0x000fc60000000000 */
[----:B------:R2:W-:Y:S02]  /*3dd0*/  STS [R9+0xd0], R12 ;  /* 0x0000d00c09007388 */ /* 0x0005e40000000800 */
[----:B------:R-:W-:Y:S02]  /*3de0*/  SHF.L.U32 R14, R6, R13, RZ ;  /* 0x0000000d060e7219 */ /* 0x000fe400000006ff */
[----:B------:R-:W-:Y:S02]  /*3df0*/  MOV R13, 0x50 ;  /* 0x00000050000d7802 */ /* 0x000fe40000000f00 */
[----:B------:R-:W-:Y:S02]  /*3e00*/  LOP3.LUT R7, R14, R7, RZ, 0xfc, !PT ;  /* 0x000000070e077212 */ /* 0x000fe400078efcff */
[----:B------:R-:W-:-:S05]  /*3e10*/  LEA R10, R10, R13, 0x18 ;  /* 0x0000000d0a0a7211 */ /* 0x000fca00078ec0ff */
[----:B------:R2:W-:Y:S01]  /*3e20*/  ATOMS.OR RZ, [R10], R7 ;  /* 0x000000070aff738c */ /* 0x0005e20003000000 */
[----:B------:R2:W-:Y:S03]  /*3e30*/  SYNCS.ARRIVE.TRANS64.RED.A1T0 RZ, [R8+URZ], RZ ;  /* 0x000000ff08ff79a7 */ /* 0x0005e600081004ff */
[----:B------:R2:W-:Y:S01]  /*3e40*/  ATOMS.XOR RZ, [R11], R6 ;  /* 0x000000060bff738c */ /* 0x0005e20003800000 */
[----:B------:R-:W-:Y:S05]  /*3e50*/  BRA `(.L_x_81) ;  /* 0x0000000000107947 */ /* 0x000fea0003800000 */
.L_x_74:
[----:B------:R-:W-:Y:S02]  /*3e60*/  MOV R6, 0xffffffff ;  /* 0xffffffff00067802 */ /* 0x000fe40000000f00 */
[----:B---3--:R-:W-:-:S03]  /*3e70*/  MOV R8, 0x3ea0 ;  /* 0x00003ea000087802 */ /* 0x008fc60000000f00 */
[----:B------:R1:W-:Y:S04]  /*3e80*/  STS [R9+0xd0], R6 ;  /* 0x0000d00609007388 */ /* 0x0003e80000000800 */
[----:B-1----:R-:W-:Y:S05]  /*3e90*/  CALL.REL.NOINC `($__internal_1_$__cuda_sm10x_tcgen05_guardrail_trap_phase_invalid_during_alloc) ;  /* 0x0000009800387944 */ /* 0x002fea0003c00000 */
.L_x_81:
[----:B------:R-:W-:Y:S05]  /*3ea0*/  WARPSYNC.ALL ;  /* 0x0000000000007948 */ /* 0x000fea0003800000 */
[----:B------:R-:W-:Y:S01]  /*3eb0*/  NOP ;  /* 0x0000000000007918 */ /* 0x000fe20000000000 */
[----:B------:R-:W4:Y:S08]  /*3ec0*/  S2UR UR4, SR_CgaCtaId ;  /* 0x00000000000479c3 */ /* 0x000f300000008800 */
[----:B------:R-:W-:Y:S06]  /*3ed0*/  BAR.SYNC.DEFER_BLOCKING 0x5, 0x1a0 ;  /* 0x0146800000007b1d */ /* 0x000fec0000010000 */
[----:B------:R-:W-:Y:S01]  /*3ee0*/  UMOV UR24, 0x400 ;  /* 0x0000040000187882 */ /* 0x000fe20000000000 */
[----:B-12-4-:R-:W-:-:S04]  /*3ef0*/  MOV R7, UR4 ;  /* 0x0000000400077c02 */ /* 0x016fc80008000f00 */
[----:B------:R-:W-:-:S13]  /*3f00*/  R2UR UR4, R7 ;  /* 0x00000000070472ca */ /* 0x000fda00000e0000 */
[----:B------:R-:W-:-:S09]  /*3f10*/  ULEA UR24, UR4, UR24, 0x18 ;  /* 0x0000001804187291 */ /* 0x000fd2000f8ec0ff */
[----:B------:R-:W1:Y:S01]  /*3f20*/  LDS R11, [UR24+0xd0] ;  /* 0x0000d018ff0b7984 */ /* 0x000e620008000800 */
[----:B------:R-:W-:Y:S05]  /*3f30*/  BRA.U UP0, `(.L_x_84) ;  /* 0x0000003100f07547 */ /* 0x000fea000b800000 */
[----:B------:R-:W2:Y:S01]  /*3f40*/  S2UR UR4, SR_CTAID.X ;  /* 0x00000000000479c3 */ /* 0x000ea20000002500 */
[----:B------:R-:W4:Y:S01]  /*3f50*/  LDCU UR9, c[0x0][0x380] ;  /* 0x00007000ff0977ac */ /* 0x000f220008000800 */
[----:B------:R-:W5:Y:S01]  /*3f60*/  LDCU UR5, c[0x0][0x398] ;  /* 0x00007300ff0577ac */ /* 0x000f620008000800 */
[----:B------:R-:W-:Y:S01]  /*3f70*/  UMOV UR12, 0x0 ;  /* 0x00000000000c7882 */ /* 0x000fe20000000000 */
[----:B------:R-:W-:Y:S01]  /*3f80*/  UMOV UR13, 0x1 ;  /* 0x00000001000d7882 */ /* 0x000fe20000000000 */
[----:B----4-:R-:W-:Y:S02]  /*3f90*/  UIADD3 UR6, UPT, UPT, -UR9, URZ, URZ ;  /* 0x000000ff09067290 */ /* 0x010fe4000fffe1ff */
[----:B------:R-:W-:Y:S02]  /*3fa0*/  UIADD3 UR8, UPT, UPT, UR9, -0x1, URZ ;  /* 0xffffffff09087890 */ /* 0x000fe4000fffe0ff */
[----:B------:R-:W-:Y:S02]  /*3fb0*/  USHF.R.S32.HI UR6, URZ, 0x1f, UR6 ;  /* 0x0000001fff067899 */ /* 0x000fe40008011406 */
[----:B--2---:R-:W-:-:S02]  /*3fc0*/  USHF.L.U32 UR4, UR4, 0x7, URZ ;  /* 0x0000000704047899 */ /* 0x004fc400080006ff */
[----:B------:R-:W-:Y:S02]  /*3fd0*/  UISETP.GT.AND UP1, UPT, UR9, URZ, UPT ;  /* 0x000000ff0900728c */ /* 0x000fe4000bf24270 */
[----:B------:R-:W-:Y:S02]  /*3fe0*/  ULOP3.LUT UR4, UR4, 0xffffff00, URZ, 0xc0, !UPT ;  /* 0xffffff0004047892 */ /* 0x000fe4000f8ec0ff */
[----:B------:R-:W-:Y:S02]  /*3ff0*/  USHF.R.S32.HI UR7, URZ, 0x1f, UR8 ;  /* 0x0000001fff077899 */ /* 0x000fe40008011408 */
[----:B-----5:R-:W-:Y:S02]  /*4000*/  UIADD3 UR4, UPT, UPT, -UR5, UR4, UR9 ;  /* 0x0000000405047290 */ /* 0x020fe4000fffe109 */
[----:B------:R-:W-:Y:S02]  /*4010*/  ULEA.HI UR6, UR6, -UR9, URZ, 0x7 ;  /* 0x8000000906067291 */ /* 0x000fe4000f8f38ff */
[----:B------:R-:W-:-:S02]  /*4020*/  USHF.R.S32.HI UR5, URZ, 0x1f, UR4 ;  /* 0x0000001fff057899 */ /* 0x000fc40008011404 */
[----:B------:R-:W-:Y:S02]  /*4030*/  ULEA.HI UR7, UR7, UR8, URZ, 0x7 ;  /* 0x0000000807077291 */ /* 0x000fe4000f8f38ff */
[----:B------:R-:W-:Y:S02]  /*4040*/  ULEA.HI UR4, UR5, UR4, URZ, 0x7 ;  /* 0x0000000405047291 */ /* 0x000fe4000f8f38ff */
[----:B------:R-:W-:Y:S02]  /*4050*/  @UP1 UIMAD.WIDE UR10, UR7, 0x2000000, UR12 ;  /* 0x02000000070a18a5 */ /* 0x000fe4000f8e020c */
[----:B------:R-:W-:Y:S02]  /*4060*/  USHF.R.S32.HI UR5, URZ, 0x7, UR4 ;  /* 0x00000007ff057899 */ /* 0x000fe40008011404 */
[----:B------:R-:W-:Y:S02]  /*4070*/  USHF.R.S32.HI UR4, URZ, 0x7, UR6 ;  /* 0x00000007ff047899 */ /* 0x000fe40008011406 */
[----:B------:R-:W-:-:S02]  /*4080*/  UISETP.LT.AND UP0, UPT, URZ, UR5, UPT ;  /* 0x00000005ff00728c */ /* 0x000fc4000bf01270 */
[----:B------:R-:W-:Y:S02]  /*4090*/  UIADD3 UR4, UPT, UPT, -UR4, URZ, URZ ;  /* 0x000000ff04047290 */ /* 0x000fe4000fffe1ff */
[----:B------:R-:W-:-:S05]  /*40a0*/  USEL UR5, URZ, UR5, !UP0 ;  /* 0x00000005ff057287 */ /* 0x000fca000c000000 */
[----:B------:R-:W-:Y:S02]  /*40b0*/  @UP1 UMOV UR4, UR11 ;  /* 0x0000000b00041c82 */ /* 0x000fe40008000000 */
[----:B------:R-:W-:-:S04]  /*40c0*/  UIADD3 UR14, UPT, UPT, UR4, -UR5, URZ ;  /* 0x80000005040e7290 */ /* 0x000fc8000fffe0ff */
[----:B------:R-:W-:Y:S02]  /*40d0*/  UISETP.GE.AND UP0, UPT, UR14, 0x1, UPT ;  /* 0x000000010e00788c */ /* 0x000fe4000bf06270 */
[----:B------:R-:W-:-:S07]  /*40e0*/  MOV R17, UR14 ;  /* 0x0000000e00117c02 */ /* 0x000fce0008000f00 */
[----:B------:R-:W-:Y:S05]  /*40f0*/  BRA.U !UP0, `(.L_x_85) ;  /* 0x0000003108507547 */ /* 0x000fea000b800000 */
[----:B------:R-:W-:Y:S01]  /*4100*/  R2UR UR4, R5 ;  /* 0x00000000050472ca */ /* 0x000fe200000e0000 */
[----:B------:R-:W-:Y:S01]  /*4110*/  UIADD3 UR8, UPT, UPT, UR24, 0x6400, URZ ;  /* 0x0000640018087890 */ /* 0x000fe2000fffe0ff */
[----:B------:R-:W-:Y:S01]  /*4120*/  MOV.SPILL R5, UR24 ;  /* 0x0000001800057c02 */ /* 0x000fe20009000f00 */
[----:B------:R-:W-:Y:S01]  /*4130*/  UIADD3 UR7, UPT, UPT, UR24, 0x400, URZ ;  /* 0x0000040018077890 */ /* 0x000fe2000fffe0ff */
[----:B------:R-:W-:Y:S01]  /*4140*/  MOV.SPILL R30, UR37 ;  /* 0x00000025001e7c02 */ /* 0x000fe20009000f00 */
[----:B------:R-:W-:Y:S01]  /*4150*/  USHF.R.U32.HI UR8, URZ, 0x4, UR8 ;  /* 0x00000004ff087899 */ /* 0x000fe20008011608 */
[----:B------:R-:W-:Y:S01]  /*4160*/  MOV.SPILL R34, UR33 ;  /* 0x0000002100227c02 */ /* 0x000fe20009000f00 */
[----:B------:R-:W-:Y:S01]  /*4170*/  USHF.R.U32.HI UR48, URZ, 0x4, UR7 ;  /* 0x00000004ff307899 */ /* 0x000fe20008011607 */
[----:B------:R-:W-:Y:S01]  /*4180*/  MOV.SPILL R36, UR29 ;  /* 0x0000001d00247c02 */ /* 0x000fe20009000f00 */
[----:B------:R-:W-:Y:S01]  /*4190*/  ULOP3.LUT UR44, UR8, 0x3fc0, URZ, 0xc0, !UPT ;  /* 0x00003fc0082c7892 */ /* 0x000fe2000f8ec0ff */
[----:B------:R-:W-:Y:S01]  /*41a0*/  MOV.SPILL R38, UR23 ;  /* 0x0000001700267c02 */ /* 0x000fe20009000f00 */
[----:B------:R-:W-:Y:S01]  /*41b0*/  UIADD3 UR6, UPT, UPT, UR24, 0x12400, URZ ;  /* 0x0001240018067890 */ /* 0x000fe2000fffe0ff */
[----:B------:R-:W-:Y:S01]  /*41c0*/  MOV.SPILL R40, UR19 ;  /* 0x0000001300287c02 */ /* 0x000fe20009000f00 */
[----:B------:R-:W-:Y:S01]  /*41d0*/  ULOP3.LUT UR14, UR4, 0xffff, URZ, 0xc0, !UPT ;  /* 0x0000ffff040e7892 */ /* 0x000fe2000f8ec0ff */
[----:B------:R-:W-:Y:S01]  /*41e0*/  MOV.SPILL R42, UR15 ;  /* 0x0000000f002a7c02 */ /* 0x000fe20009000f00 */
[----:B------:R-:W-:Y:S01]  /*41f0*/  ULOP3.LUT UR12, UR4, 0xffff, URZ, 0xc0, !UPT ;  /* 0x0000ffff040c7892 */ /* 0x000fe2000f8ec0ff */
[----:B------:R-:W-:Y:S01]  /*4200*/  MOV.SPILL R44, UR39 ;  /* 0x00000027002c7c02 */ /* 0x000fe20009000f00 */
[----:B------:R-:W-:Y:S01]  /*4210*/  ULOP3.LUT UR16, UR4, 0xffff, URZ, 0xc0, !UPT ;  /* 0x0000ffff04107892 */ /* 0x000fe2000f8ec0ff */
[----:B------:R-:W-:Y:S01]  /*4220*/  MOV.SPILL R46, UR35 ;  /* 0x00000023002e7c02 */ /* 0x000fe20009000f00 */
[----:B------:R-:W-:Y:S01]  /*4230*/  IMAD.U32 R14, RZ, RZ, UR14 ;  /* 0x0000000eff0e7e24 */ /* 0x000fe2000f8e00ff */
[----:B------:R-:W-:Y:S01]  /*4240*/  UIADD3 UR14, UPT, UPT, UR24, 0x40, URZ ;  /* 0x00000040180e7890 */ /* 0x000fe2000fffe0ff */
[----:B------:R-:W-:Y:S01]  /*4250*/  IMAD.U32 R22, RZ, RZ, UR12 ;  /* 0x0000000cff167e24 */ /* 0x000fe2000f8e00ff */
[----:B------:R-:W-:Y:S01]  /*4260*/  ULOP3.LUT UR44, UR44, 0x10000, URZ, 0xfc, !UPT ;  /* 0x000100002c2c7892 */ /* 0x000fe2000f8efcff */
[----:B------:R-:W-:Y:S01]  /*4270*/  IMAD.U32 R16, RZ, RZ, UR16 ;  /* 0x00000010ff107e24 */ /* 0x000fe2000f8e00ff */
[----:B------:R-:W-:Y:S01]  /*4280*/  UIADD3 UR16, UPT, UPT, UR24, 0x50, URZ ;  /* 0x0000005018107890 */ /* 0x000fe2000fffe0ff */
[----:B------:R-:W-:Y:S01]  /*4290*/  IMAD.U32 R12, RZ, RZ, UR12 ;  /* 0x0000000cff0c7e24 */ /* 0x000fe2000f8e00ff */
[----:B------:R-:W-:Y:S01]  /*42a0*/  UIADD3 UR12, UPT, UPT, UR24, 0x8, URZ ;  /* 0x00000008180c7890 */ /* 0x000fe2000fffe0ff */
[----:B------:R-:W-:Y:S01]  /*42b0*/  IMAD.U32 R24, RZ, RZ, UR14 ;  /* 0x0000000eff187e24 */ /* 0x000fe2000f8e00ff */
[----:B------:R-:W-:Y:S01]  /*42c0*/  UIADD3 UR14, UPT, UPT, UR24, 0x18, URZ ;  /* 0x00000018180e7890 */ /* 0x000fe2000fffe0ff */
[----:B------:R-:W-:Y:S01]  /*42d0*/  MOV.SPILL R48, UR31 ;  /* 0x0000001f00307c02 */ /* 0x000fe20009000f00 */
[----:B------:R-:W-:Y:S01]  /*42e0*/  IMAD.U32 R21, RZ, RZ, UR16 ;  /* 0x00000010ff157e24 */ /* 0x000fe2000f8e00ff */
[----:B------:R-:W-:Y:S01]  /*42f0*/  UIADD3 UR5, UPT, UPT, UR24, 0x1a400, URZ ;  /* 0x0001a40018057890 */ /* 0x000fe2000fffe0ff */
[----:B------:R-:W-:Y:S01]  /*4300*/  IMAD.U32 R23, RZ, RZ, UR12 ;  /* 0x0000000cff177e24 */ /* 0x000fe2000f8e00ff */
[----:B------:R-:W-:Y:S01]  /*4310*/  UIADD3 UR9, UPT, UPT, UR24, 0x1e400, URZ ;  /* 0x0001e40018097890 */ /* 0x000fe2000fffe0ff */
[----:B------:R-:W-:Y:S01]  /*4320*/  IMAD.U32 R20, RZ, RZ, UR14 ;  /* 0x0000000eff147e24 */ /* 0x000fe2000f8e00ff */
[----:B------:R-:W-:Y:S01]  /*4330*/  UIADD3 UR10, UPT, UPT, UR24, 0x2a400, URZ ;  /* 0x0002a400180a7890 */ /* 0x000fe2000fffe0ff */
[----:B------:R-:W-:Y:S01]  /*4340*/  IMAD.U32 R15, RZ, RZ, UR12 ;  /* 0x0000000cff0f7e24 */ /* 0x000fe2000f8e00ff */
[----:B------:R-:W-:Y:S01]  /*4350*/  UIADD3 UR16, UPT, UPT, UR24, 0x18, URZ ;  /* 0x0000001818107890 */ /* 0x000fe2000fffe0ff */
[----:B------:R-:W-:Y:S01]  /*4360*/  MOV.SPILL R50, UR27 ;  /* 0x0000001b00327c02 */ /* 0x000fe20009000f00 */
[----:B------:R-:W-:Y:S01]  /*4370*/  UIADD3 UR14, UPT, UPT, UR24, 0x90, URZ ;  /* 0x00000090180e7890 */ /* 0x000fe2000fffe0ff */
[----:B------:R-:W-:Y:S01]  /*4380*/  MOV.SPILL R52, UR21 ;  /* 0x0000001500347c02 */ /* 0x000fe20009000f00 */
[----:B------:R-:W-:Y:S01]  /*4390*/  UIADD3 UR12, UPT, UPT, UR24, 0x68, URZ ;  /* 0x00000068180c7890 */ /* 0x000fe2000fffe0ff */
[----:B------:R-:W-:Y:S01]  /*43a0*/  MOV.SPILL R54, UR17 ;  /* 0x0000001100367c02 */ /* 0x000fe20009000f00 */
[----:B------:R-:W-:Y:S01]  /*43b0*/  UIADD3 UR36, UPT, UPT, UR44, 0x804, URZ ;  /* 0x000008042c247890 */ /* 0x000fe2000fffe0ff */
[----:B------:R-:W-:Y:S01]  /*43c0*/  IMAD.U32 R13, RZ, RZ, UR16 ;  /* 0x00000010ff0d7e24 */ /* 0x000fe2000f8e00ff */
[----:B------:R-:W-:Y:S01]  /*43d0*/  UIADD3 UR24, UPT, UPT, UR44, 0x806, URZ ;  /* 0x000008062c187890 */ /* 0x000fe2000fffe0ff */
[----:B------:R-:W-:Y:S01]  /*43e0*/  IMAD.U32 R19, RZ, RZ, UR14 ;  /* 0x0000000eff137e24 */ /* 0x000fe2000f8e00ff */
[----:B------:R-:W-:Y:S01]  /*43f0*/  ULOP3.LUT UR48, UR48, 0x3fc0, URZ, 0xc0, !UPT ;  /* 0x00003fc030307892 */ /* 0x000fe2000f8ec0ff */
[----:B------:R-:W-:Y:S01]  /*4400*/  IMAD.U32 R18, RZ, RZ, UR12 ;  /* 0x0000000cff127e24 */ /* 0x000fe2000f8e00ff */
[----:B------:R-:W-:Y:S01]  /*4410*/  UMOV UR25, URZ ;  /* 0x000000ff00197c82 */ /* 0x000fe20008000000 */
[----:B------:R-:W-:Y:S01]  /*4420*/  UIADD3 UR32, UPT, UPT, UR44, 0x802, URZ ;  /* 0x000008022c207890 */ /* 0x000fe2000fffe0ff */
[----:B------:R-:W-:Y:S01]  /*4430*/  MOV.SPILL R6, UR25 ;  /* 0x0000001900067c02 */ /* 0x000fe20009000f00 */
[----:B------:R-:W-:Y:S01]  /*4440*/  ULOP3.LUT UR42, UR48, 0x10000, URZ, 0xfc, !UPT ;  /* 0x00010000302a7892 */ /* 0x000fe2000f8efcff */
[----:B------:R-:W-:Y:S01]  /*4450*/  MOV.SPILL R29, UR25 ;  /* 0x00000019001d7c02 */ /* 0x000fe20009000f00 */
[----:B------:R-:W-:Y:S01]  /*4460*/  UMOV UR25, UR37 ;  /* 0x0000002500197c82 */ /* 0x000fe20008000000 */
[----:B------:R-:W-:Y:S01]  /*4470*/  MOV.SPILL R28, UR24 ;  /* 0x00000018001c7c02 */ /* 0x000fe20009000f00 */
[----:B------:R-:W-:Y:S01]  /*4480*/  UMOV UR24, UR36 ;  /* 0x0000002400187c82 */ /* 0x000fe20008000000 */
[----:B------:R-:W-:Y:S01]  /*4490*/  R2UR.FILL UR37, R30 ;  /* 0x000000001e2572ca */ /* 0x000fe200004e0000 */
[----:B------:R-:W-:Y:S01]  /*44a0*/  UIADD3 UR28, UPT, UPT, UR42, 0x400, URZ ;  /* 0x000004002a1c7890 */ /* 0x000fe2000fffe0ff */
[----:B------:R-:W-:Y:S01]  /*44b0*/  MOV.SPILL R30, UR24 ;  /* 0x00000018001e7c02 */ /* 0x000fe20009000f00 */
[----:B------:R-:W-:Y:S01]  /*44c0*/  UIADD3 UR24, UPT, UPT, UR42, 0x402, URZ ;  /* 0x000004022a187890 */ /* 0x000fe2000fffe0ff */
[----:B------:R-:W-:Y:S01]  /*44d0*/  MOV.SPILL R31, UR25 ;  /* 0x00000019001f7c02 */ /* 0x000fe20009000f00 */
[----:B------:R-:W-:Y:S01]  /*44e0*/  UIADD3 UR22, UPT, UPT, UR44, 0x800, URZ ;  /* 0x000008002c167890 */ /* 0x000fe2000fffe0ff */
[----:B------:R-:W-:Y:S01]  /*44f0*/  MOV.SPILL R33, UR25 ;  /* 0x0000001900217c02 */ /* 0x000fe20009000f00 */
[----:B------:R-:W-:Y:S01]  /*4500*/  UMOV UR25, UR33 ;  /* 0x0000002100197c82 */ /* 0x000fe20008000000 */
[----:B------:R-:W-:Y:S01]  /*4510*/  R2UR.FILL UR33, R34 ;  /* 0x00000000222172ca */ /* 0x000fe200004e0000 */
[----:B------:R-:W-:Y:S01]  /*4520*/  UIADD3 UR18, UPT, UPT, UR42, 0x206, URZ ;  /* 0x000002062a127890 */ /* 0x000fe2000fffe0ff */
[----:B------:R-:W-:Y:S01]  /*4530*/  MOV.SPILL R32, UR24 ;  /* 0x0000001800207c02 */ /* 0x000fe20009000f00 */
[----:B------:R-:W-:Y:S01]  /*4540*/  UMOV UR24, UR32 ;  /* 0x0000002000187c82 */ /* 0x000fe20008000000 */
[----:B------:R-:W-:Y:S01]  /*4550*/  MOV.SPILL R35, UR25 ;  /* 0x0000001900237c02 */ /* 0x000fe20009000f00 */
[----:B------:R-:W-:Y:S01]  /*4560*/  UMOV UR25, UR29 ;  /* 0x0000001d00197c82 */ /* 0x000fe20008000000 */
        /* <DEDUP_REMOVED lines=57> */
[----:B------:R-:W-:Y:S01]  /*4900*/  UIADD3 UR74, UPT, UPT, UR42, 0x4, URZ ;  /* 0x000000042a4a7890 */ /* 0x000fe2000fffe0ff */
        /* <DEDUP_REMOVED lines=15> */
[----:B------:R-:W-:Y:S01]  /*4a00*/  USHF.R.U32.HI UR9, URZ, 0x4, UR9 ;  /* 0x00000004ff097899 */ /* 0x000fe20008011609 */
[----:B------:R-:W-:Y:S01]  /*4a10*/  R2UR.FILL UR77, R58 ;  /* 0x000000003a4d72ca */ /* 0x000fe200004e0000 */
[----:B------:R-:W-:Y:S01]  /*4a20*/  UMOV UR4, URZ ;  /* 0x000000ff00047c82 */ /* 0x000fe20008000000 */
[----:B------:R-:W-:Y:S01]  /*4a30*/  MOV.SPILL R59, UR25 ;  /* 0x00000019003b7c02 */ /* 0x000fe20009000f00 */
[----:B------:R-:W-:Y:S01]  /*4a40*/  UMOV UR25, UR75 ;  /* 0x0000004b00197c82 */ /* 0x000fe20008000000 */
[----:B------:R-:W-:Y:S01]  /*4a50*/  MOV.SPILL R58, UR24 ;  /* 0x00000018003a7c02 */ /* 0x000fe20009000f00 */
[----:B------:R-:W-:Y:S01]  /*4a60*/  UMOV UR24, UR74 ;  /* 0x0000004a00187c82 */ /* 0x000fe20008000000 */
[----:B------:R-:W-:Y:S01]  /*4a70*/  R2UR.FILL UR75, R60 ;  /* 0x000000003c4b72ca */ /* 0x000fe200004e0000 */
[----:B------:R-:W-:Y:S01]  /*4a80*/  ULOP3.LUT UR9, UR9, 0x3fc0, URZ, 0xc0, !UPT ;  /* 0x00003fc009097892 */ /* 0x000fe2000f8ec0ff */
[----:B------:R-:W-:Y:S01]  /*4a90*/  MOV.SPILL R61, UR25 ;  /* 0x00000019003d7c02 */ /* 0x000fe20009000f00 */
[----:B------:R-:W-:Y:S01]  /*4aa0*/  UMOV UR25, UR73 ;  /* 0x0000004900197c82 */ /* 0x000fe20008000000 */
        /* <DEDUP_REMOVED lines=10> */
[----:B------:R-:W-:Y:S01]  /*4b50*/  UMOV UR25, 0x40004040 ;  /* 0x4000404000197882 */ /* 0x000fe20000000000 */
[----:B------:R-:W-:Y:S01]  /*4b60*/  IMAD.U32 R66, RZ, RZ, UR24 ;  /* 0x00000018ff427e24 */ /* 0x000fe2000f8e00ff */
[----:B------:R-:W-:Y:S01]  /*4b70*/  R2UR.FILL UR24, R64 ;  /* 0x00000000401872ca */ /* 0x000fe200004e0000 */
[----:B------:R-:W-:Y:S01]  /*4b80*/  IMAD.U32 R67, RZ, RZ, UR25 ;  /* 0x00000019ff437e24 */ /* 0x000fe2000f8e00ff */
[----:B------:R-:W-:Y:S01]  /*4b90*/  R2UR.FILL UR25, R65 ;  /* 0x00000000411972ca */ /* 0x000fe200004e0000 */
[----:B------:R-:W-:Y:S01]  /*4ba0*/  ULOP3.LUT UR9, UR9, 0x4000000, URZ, 0xfc, !UPT ;  /* 0x0400000009097892 */ /* 0x000fe2000f8efcff */
[----:B------:R-:W-:Y:S01]  /*4bb0*/  MOV.SPILL R27, UR4 ;  /* 0x00000004001b7c02 */ /* 0x000fe20009000f00 */
[----:B------:R-:W-:Y:S01]  /*4bc0*/  USHF.R.U32.HI UR7, URZ, 0x4, UR6 ;  /* 0x00000004ff077899 */ /* 0x000fe20008011606 */
[----:B------:R-:W-:Y:S01]  /*4bd0*/  MOV.SPILL R10, UR73 ;  /* 0x00000049000a7c02 */ /* 0x000fe20009000f00 */
[----:B------:R-:W-:Y:S01]  /*4be0*/  UIADD3 UR4, UPT, UPT, UR9, 0x100, URZ ;  /* 0x0000010009047890 */ /* 0x000fe2000fffe0ff */
[----:B------:R-:W-:Y:S01]  /*4bf0*/  MOV.SPILL R9, UR71 ;  /* 0x0000004700097c02 */ /* 0x000fe20009000f00 */
[----:B------:R-:W-:Y:S01]  /*4c00*/  USHF.R.U32.HI UR6, URZ, 0x4, UR5 ;  /* 0x00000004ff067899 */ /* 0x000fe20008011605 */
[----:B---3--:R-:W-:Y:S01]  /*4c10*/  MOV.SPILL R8, UR69 ;  /* 0x0000004500087c02 */ /* 0x008fe20009000f00 */
[----:B------:R-:W-:Y:S01]  /*4c20*/  USHF.R.U32.HI UR5, URZ, 0x4, UR10 ;  /* 0x00000004ff057899 */ /* 0x000fe2000801160a */
[----:B------:R-:W-:Y:S01]  /*4c30*/  R2UR.FILL UR73, R10 ;  /* 0x000000000a4972ca */ /* 0x000fe200004e0000 */
[----:B------:R-:W-:Y:S01]  /*4c40*/  UMOV UR25, 0x40004040 ;  /* 0x4000404000197882 */ /* 0x000fe20000000000 */
[----:B------:R-:W-:Y:S01]  /*4c50*/  IMAD.U32 R64, RZ, RZ, UR24 ;  /* 0x00000018ff407e24 */ /* 0x000fe2000f8e00ff */
[----:B------:R-:W-:Y:S01]  /*4c60*/  R2UR.FILL UR24, R62 ;  /* 0x000000003e1872ca */ /* 0x000fe200004e0000 */
[----:B------:R-:W-:Y:S01]  /*4c70*/  IMAD.U32 R65, RZ, RZ, UR25 ;  /* 0x00000019ff417e24 */ /* 0x000fe2000f8e00ff */
[----:B------:R-:W-:Y:S01]  /*4c80*/  R2UR.FILL UR25, R63 ;  /* 0x000000003f1972ca */ /* 0x000fe200004e0000 */
[----:B------:R-:W-:Y:S01]  /*4c90*/  ULOP3.LUT UR5, UR5, 0x3fc0, URZ, 0xc0, !UPT ;  /* 0x00003fc005057892 */ /* 0x000fe2000f8ec0ff */
[----:B------:R-:W-:Y:S01]  /*4ca0*/  IMAD.U32 R26, RZ, RZ, UR4 ;  /* 0x00000004ff1a7e24 */ /* 0x000fe2000f8e00ff */
[----:B------:R-:W-:Y:S01]  /*4cb0*/  UIADD3 UR4, UPT, UPT, UR42, 0x404, URZ ;  /* 0x000004042a047890 */ /* 0x000fe2000fffe0ff */
[----:B------:R-:W-:Y:S01]  /*4cc0*/  R2UR.FILL UR71, R9 ;  /* 0x00000000094772ca */ /* 0x000fe200004e0000 */
[----:B------:R-:W-:Y:S01]  /*4cd0*/  ULOP3.LUT UR7, UR7, 0x3fc0, URZ, 0xc0, !UPT ;  /* 0x00003fc007077892 */ /* 0x000fe2000f8ec0ff */
[----:B------:R-:W-:Y:S01]  /*4ce0*/  R2UR.FILL UR69, R8 ;  /* 0x00000000084572ca */ /* 0x000fe200004e0000 */
[----:B------:R-:W-:Y:S01]  /*4cf0*/  ULOP3.LUT UR46, UR6, 0x3fc0, URZ, 0xc0, !UPT ;  /* 0x00003fc0062e7892 */ /* 0x000fe2000f8ec0ff */
[----:B------:R2:W-:Y:S01]  /*4d00*/  STL.64 [R1+0x20], R66 ;  /* 0x0000204201007387 */ /* 0x0005e20000100a00 */
[----:B------:R-:W-:Y:S01]  /*4d10*/  UIADD3 UR6, UPT, UPT, UR5, 0x200, URZ ;  /* 0x0000020005067890 */ /* 0x000fe2000fffe0ff */
[----:B------:R-:W-:Y:S01]  /*4d20*/  IMAD.U32 R72, RZ, RZ, UR4 ;  /* 0x00000004ff487e24 */ /* 0x000fe2000f8e00ff */
[----:B------:R-:W-:Y:S01]  /*4d30*/  UMOV UR25, 0x40004040 ;  /* 0x4000404000197882 */ /* 0x000fe20000000000 */
[----:B------:R-:W-:Y:S01]  /*4d40*/  IMAD.U32 R62, RZ, RZ, UR24 ;  /* 0x00000018ff3e7e24 */ /* 0x000fe2000f8e00ff */
[----:B------:R-:W-:Y:S01]  /*4d50*/  R2UR.FILL UR24, R60 ;  /* 0x000000003c1872ca */ /* 0x000fe200004e0000 */
[----:B------:R-:W-:Y:S01]  /*4d60*/  IMAD.U32 R63, RZ, RZ, UR25 ;  /* 0x00000019ff3f7e24 */ /* 0x000fe2000f8e00ff */
[----:B------:R-:W-:Y:S01]  /*4d70*/  R2UR.FILL UR25, R61 ;  /* 0x000000003d1972ca */ /* 0x000fe200004e0000 */
[----:B------:R-:W-:Y:S01]  /*4d80*/  ULOP3.LUT UR48, UR48, 0x2000000, URZ, 0xfc, !UPT ;  /* 0x0200000030307892 */ /* 0x000fe2000f8efcff */
[----:B------:R-:W-:Y:S01]  /*4d90*/  R2UR.FILL UR4, R27 ;  /* 0x000000001b0472ca */ /* 0x000fe200004e0000 */
[----:B------:R-:W-:Y:S01]  /*4da0*/  ULOP3.LUT UR52, UR7, 0x10000, URZ, 0xfc, !UPT ;  /* 0x0001000007347892 */ /* 0x000fe2000f8efcff */
[----:B------:R-:W-:Y:S01]  /*4db0*/  IMAD.U32 R25, RZ, RZ, UR6 ;  /* 0x00000006ff197e24 */ /* 0x000fe2000f8e00ff */
[----:B------:R-:W-:Y:S01]  /*4dc0*/  ULOP3.LUT UR50, UR46, 0x10000, URZ, 0xfc, !UPT ;  /* 0x000100002e327892 */ /* 0x000fe2000f8efcff */
[----:B------:R-:W-:Y:S01]  /*4dd0*/  STL.64 [R1+0x18], R64 ;  /* 0x0000184001007387 */ /* 0x000fe20000100a00 */
[----:B------:R-:W-:Y:S01]  /*4de0*/  UIADD3 UR8, UPT, UPT, UR42, 0x406, URZ ;  /* 0x000004062a087890 */ /* 0x000fe2000fffe0ff */
[----:B------:R-:W-:Y:S01]  /*4df0*/  IMAD.MOV.U32 R10, RZ, RZ, 0x1 ;  /* 0x00000001ff0a7424 */ /* 0x000fe200078e00ff */
[----:B------:R-:W-:Y:S01]  /*4e00*/  UIADD3 UR22, UPT, UPT, UR52, 0x402, URZ ;  /* 0x0000040234167890 */ /* 0x000fe2000fffe0ff */
[----:B------:R3:W-:Y:S01]  /*4e10*/  STL.64 [R1+0x10], R62 ;  /* 0x0000103e01007387 */ /* 0x0007e20000100a00 */
[----:B------:R-:W-:Y:S01]  /*4e20*/  UMOV UR25, 0x40004040 ;  /* 0x4000404000197882 */ /* 0x000fe20000000000 */
[----:B------:R-:W-:Y:S01]  /*4e30*/  IMAD.U32 R60, RZ, RZ, UR24 ;  /* 0x00000018ff3c7e24 */ /* 0x000fe2000f8e00ff */
[----:B------:R-:W-:Y:S01]  /*4e40*/  R2UR.FILL UR24, R58 ;  /* 0x000000003a1872ca */ /* 0x000fe200004e0000 */
[----:B------:R-:W-:Y:S01]  /*4e50*/  IMAD.U32 R61, RZ, RZ, UR25 ;  /* 0x00000019ff3d7e24 */ /* 0x000fe2000f8e00ff */
[----:B------:R-:W-:Y:S01]  /*4e60*/  R2UR.FILL UR25, R59 ;  /* 0x000000003b1972ca */ /* 0x000fe200004e0000 */
[----:B------:R-:W-:Y:S01]  /*4e70*/  UIADD3 UR18, UPT, UPT, UR52, 0x404, URZ ;  /* 0x0000040434127890 */ /* 0x000fe2000fffe0ff */
[----:B------:R-:W-:Y:S01]  /*4e80*/  CS2R R8, SRZ ;  /* 0x0000000000087805 */ /* 0x000fe2000001ff00 */
[----:B------:R-:W-:Y:S01]  /*4e90*/  UIADD3 UR14, UPT, UPT, UR52, 0x406, URZ ;  /* 0x00000406340e7890 */ /* 0x000fe2000fffe0ff */
[----:B------:R4:W-:Y:S01]  /*4ea0*/  STL.64 [R1+0x8], R60 ;  /* 0x0000083c01007387 */ /* 0x0009e20000100a00 */
[----:B------:R-:W-:Y:S01]  /*4eb0*/  UIADD3 UR20, UPT, UPT, UR50, 0x202, URZ ;  /* 0x0000020232147890 */ /* 0x000fe2000fffe0ff */
[----:B------:R-:W-:Y:S01]  /*4ec0*/  IMAD.U32 R68, RZ, RZ, UR8 ;  /* 0x00000008ff447e24 */ /* 0x000fe2000f8e00ff */
[----:B------:R-:W-:-:S02]  /*4ed0*/  UIADD3 UR16, UPT, UPT, UR50, 0x204, URZ ;  /* 0x0000020432107890 */ /* 0x000fc4000fffe0ff */
[----:B------:R-:W-:Y:S02]  /*4ee0*/  UIADD3 UR12, UPT, UPT, UR50, 0x206, URZ ;  /* 0x00000206320c7890 */ /* 0x000fe4000fffe0ff */
[----:B------:R-:W-:Y:S01]  /*4ef0*/  UMOV UR25, 0x40004040 ;  /* 0x4000404000197882 */ /* 0x000fe20000000000 */
[----:B------:R-:W-:Y:S01]  /*4f00*/  IMAD.U32 R58, RZ, RZ, UR24 ;  /* 0x00000018ff3a7e24 */ /* 0x000fe2000f8e00ff */
[----:B------:R-:W-:Y:S01]  /*4f10*/  R2UR.FILL UR24, R56 ;  /* 0x00000000381872ca */ /* 0x000fe200004e0000 */
[----:B------:R-:W-:Y:S01]  /*4f20*/  IMAD.U32 R59, RZ, RZ, UR25 ;  /* 0x00000019ff3b7e24 */ /* 0x000fe2000f8e00ff */
[----:B------:R-:W-:Y:S01]  /*4f30*/  R2UR.FILL UR25, R57 ;  /* 0x00000000391972ca */ /* 0x000fe200004e0000 */
[----:B------:R-:W-:Y:S02]  /*4f40*/  UIADD3 UR10, UPT, UPT, UR48, 0x40, URZ ;  /* 0x00000040300a7890 */ /* 0x000fe4000fffe0ff */
[----:B------:R-:W-:Y:S01]  /*4f50*/  UIADD3 UR6, UPT, UPT, UR48, 0x80, URZ ;  /* 0x0000008030067890 */ /* 0x000fe2000fffe0ff */
[----:B------:R5:W-:Y:S01]  /*4f60*/  STL.64 [R1], R58 ;  /* 0x0000003a01007387 */ /* 0x000be20000100a00 */
[----:B------:R-:W-:-:S02]  /*4f70*/  UIADD3 UR40, UPT, UPT, UR52, 0x2, URZ ;  /* 0x0000000234287890 */ /* 0x000fc4000fffe0ff */
[----:B------:R-:W-:Y:S02]  /*4f80*/  UIADD3 UR36, UPT, UPT, UR52, 0x4, URZ ;  /* 0x0000000434247890 */ /* 0x000fe4000fffe0ff */
[----:B------:R-:W-:Y:S02]  /*4f90*/  UIADD3 UR32, UPT, UPT, UR52, 0x6, URZ ;  /* 0x0000000634207890 */ /* 0x000fe4000fffe0ff */
[----:B------:R-:W-:Y:S01]  /*4fa0*/  UMOV UR25, 0x40004040 ;  /* 0x4000404000197882 */ /* 0x000fe20000000000 */
[----:B------:R-:W-:Y:S01]  /*4fb0*/  IMAD.U32 R100, RZ, RZ, UR24 ;  /* 0x00000018ff647e24 */ /* 0x000fe2000f8e00ff */
[----:B------:R-:W-:Y:S01]  /*4fc0*/  R2UR.FILL UR24, R54 ;  /* 0x00000000361872ca */ /* 0x000fe200004e0000 */
[----:B------:R-:W-:Y:S01]  /*4fd0*/  IMAD.U32 R101, RZ, RZ, UR25 ;  /* 0x00000019ff657e24 */ /* 0x000fe2000f8e00ff */
[----:B------:R-:W-:Y:S01]  /*4fe0*/  R2UR.FILL UR25, R55 ;  /* 0x00000000371972ca */ /* 0x000fe200004e0000 */
[----:B------:R-:W-:Y:S01]  /*4ff0*/  UIADD3 UR28, UPT, UPT, UR52, 0x400, URZ ;  /* 0x00000400341c7890 */ /* 0x000fe2000fffe0ff */
[----:B--2---:R-:W-:Y:S01]  /*5000*/  IMAD.U32 R66, RZ, RZ, UR40 ;  /* 0x00000028ff427e24 */ /* 0x004fe2000f8e00ff */
[----:B------:R-:W-:Y:S01]  /*5010*/  UIADD3 UR38, UPT, UPT, UR50, 0x2, URZ ;  /* 0x0000000232267890 */ /* 0x000fe2000fffe0ff */
[----:B---3--:R-:W-:Y:S01]  /*5020*/  IMAD.U32 R62, RZ, RZ, UR36 ;  /* 0x00000024ff3e7e24 */ /* 0x008fe2000f8e00ff */
[----:B------:R-:W-:-:S02]  /*5030*/  UIADD3 UR34, UPT, UPT, UR50, 0x4, URZ ;  /* 0x0000000432227890 */ /* 0x000fc4000fffe0ff */
[----:B------:R-:W-:Y:S01]  /*5040*/  UIADD3 UR30, UPT, UPT, UR50, 0x6, URZ ;  /* 0x00000006321e7890 */ /* 0x000fe2000fffe0ff */
[----:B------:R-:W-:Y:S01]  /*5050*/  IMAD.U32 R54, RZ, RZ, UR28 ;  /* 0x0000001cff367e24 */ /* 0x000fe2000f8e00ff */
[----:B------:R-:W-:Y:S01]  /*5060*/  UIADD3 UR26, UPT, UPT, UR50, 0x200, URZ ;  /* 0x00000200321a7890 */ /* 0x000fe2000fffe0ff */
[----:B------:R-:W-:Y:S01]  /*5070*/  IMAD.U32 R64, RZ, RZ, UR38 ;  /* 0x00000026ff407e24 */ /* 0x000fe2000f8e00ff */
[----:B------:R-:W-:Y:S01]  /*5080*/  UMOV UR25, 0x40004040 ;  /* 0x4000404000197882 */ /* 0x000fe20000000000 */
[----:B------:R-:W-:Y:S01]  /*5090*/  IMAD.U32 R98, RZ, RZ, UR24 ;  /* 0x00000018ff627e24 */ /* 0x000fe2000f8e00ff */
[----:B------:R-:W-:Y:S01]  /*50a0*/  R2UR.FILL UR24, R52 ;  /* 0x00000000341872ca */ /* 0x000fe200004e0000 */
[----:B------:R-:W-:Y:S01]  /*50b0*/  IMAD.U32 R99, RZ, RZ, UR25 ;  /* 0x00000019ff637e24 */ /* 0x000fe2000f8e00ff */
[----:B------:R-:W-:Y:S01]  /*50c0*/  R2UR.FILL UR25, R53 ;  /* 0x00000000351972ca */ /* 0x000fe200004e0000 */
[----:B------:R-:W-:Y:S01]  /*50d0*/  UMOV UR5, 0x40004040 ;  /* 0x4000404000057882 */ /* 0x000fe20000000000 */
        /* <DEDUP_REMOVED lines=10> */
[----:B------:R-:W-:Y:S01]  /*5180*/  IMAD.U32 R96, RZ, RZ, UR24 ;  /* 0x00000018ff607e24 */ /* 0x000fe2000f8e00ff */
[----:B------:R-:W-:Y:S01]  /*5190*/  R2UR.FILL UR24, R50 ;  /* 0x00000000321872ca */ /* 0x000fe200004e0000 */
[----:B------:R-:W-:Y:S01]  /*51a0*/  IMAD.U32 R97, RZ, RZ, UR25 ;  /* 0x00000019ff617e24 */ /* 0x000fe2000f8e00ff */
[----:B------:R-:W-:Y:S01]  /*51b0*/  R2UR.FILL UR25, R51 ;  /* 0x00000000331972ca */ /* 0x000fe200004e0000 */
[----:B------:R-:W-:Y:S01]  /*51c0*/  IMAD.U32 R73, RZ, RZ, UR5 ;  /* 0x00000005ff497e24 */ /* 0x000fe2000f8e00ff */
[----:B------:R-:W-:Y:S01]  /*51d0*/  UMOV UR41, 0x40004040 ;  /* 0x4000404000297882 */ /* 0x000fe20000000000 */
[----:B------:R-:W-:Y:S01]  /*51e0*/  UMOV UR39, 0x40004040 ;  /* 0x4000404000277882 */ /* 0x000fe20000000000 */
[----:B------:R-:W-:Y:S01]  /*51f0*/  UMOV UR37, 0x40004040 ;  /* 0x4000404000257882 */ /* 0x000fe20000000000 */
[----:B------:R-:W-:Y:S01]  /*5200*/  IMAD.U32 R69, RZ, RZ, UR9 ;  /* 0x00000009ff457e24 */ /* 0x000fe2000f8e00ff */
        /* <DEDUP_REMOVED lines=21> */
[----:B------:R-:W-:Y:S01]  /*5360*/  UMOV UR25, 0x40004040 ;  /* 0x4000404000197882 */ /* 0x000fe20000000000 */
        /* <DEDUP_REMOVED lines=8> */
[----:B------:R-:W-:Y:S01]  /*53f0*/  UMOV UR47, 0x40004040 ;  /* 0x40004040002f7882 */ /* 0x000fe20000000000 */
[----:B------:R-:W-:Y:S01]  /*5400*/  IMAD.U32 R63, RZ, RZ, UR37 ;  /* 0x00000025ff3f7e24 */ /* 0x000fe2000f8e00ff */
[----:B------:R-:W-:Y:S01]  /*5410*/  UIADD3 UR76, UPT, UPT, UR48, 0xc0, URZ ;  /* 0x000000c0304c7890 */ /* 0x000fe2000fffe0ff */
[----:B----4-:R-:W-:Y:S01]  /*5420*/  IMAD.U32 R60, RZ, RZ, UR34 ;  /* 0x00000022ff3c7e24 */ /* 0x010fe2000f8e00ff */
        /* <DEDUP_REMOVED lines=9> */
[----:B------:R-:W-:Y:S01]  /*54c0*/  UMOV UR43, 0x40004040 ;  /* 0x40004040002b7882 */ /* 0x000fe20000000000 */
[----:B------:R-:W-:Y:S01]  /*54d0*/  IMAD.U32 R61, RZ, RZ, UR35 ;  /* 0x00000023ff3d7e24 */ /* 0x000fe2000f8e00ff */
[----:B------:R-:W-:Y:S01]  /*54e0*/  UIADD3 UR72, UPT, UPT, UR48, 0x140, URZ ;  /* 0x0000014030487890 */ /* 0x000fe2000fffe0ff */
[----:B-----5:R-:W-:Y:S01]  /*54f0*/  IMAD.U32 R58, RZ, RZ, UR32 ;  /* 0x00000020ff3a7e24 */ /* 0x020fe2000f8e00ff */
[----:B------:R-:W-:Y:S01]  /*5500*/  UMOV UR53, 0x40004040 ;  /* 0x4000404000357882 */ /* 0x000fe20000000000 */
        /* <DEDUP_REMOVED lines=8> */
[----:B------:R-:W-:Y:S01]  /*5590*/  UMOV UR51, 0x40004040 ;  /* 0x4000404000337882 */ /* 0x000fe20000000000 */
[----:B------:R-:W-:Y:S01]  /*55a0*/  IMAD.U32 R43, RZ, RZ, UR15 ;  /* 0x0000000fff2b7e24 */ /* 0x000fe2000f8e00ff */
[----:B------:R-:W-:Y:S01]  /*55b0*/  UIADD3 UR68, UPT, UPT, UR48, 0x1c0, URZ ;  /* 0x000001c030447890 */ /* 0x000fe2000fffe0ff */
[----:B------:R-:W-:Y:S01]  /*55c0*/  IMAD.U32 R56, RZ, RZ, UR30 ;  /* 0x0000001eff387e24 */ /* 0x000fe2000f8e00ff */
[----:B------:R-:W-:Y:S01]  /*55d0*/  UMOV UR49, 0x80004020 ;  /* 0x8000402000317882 */ /* 0x000fe20000000000 */
[----:B------:R-:W-:Y:S01]  /*55e0*/  IMAD.U32 R57, RZ, RZ, UR31 ;  /* 0x0000001fff397e24 */ /* 0x000fe2000f8e00ff */
[----:B------:R-:W-:Y:S01]  /*55f0*/  UMOV UR67, 0x40004040 ;  /* 0x4000404000437882 */ /* 0x000fe20000000000 */
[----:B------:R-:W-:Y:S01]  /*5600*/  IMAD.U32 R55, RZ, RZ, UR29 ;  /* 0x0000001dff377e24 */ /* 0x000fe2000f8e00ff */
        /* <DEDUP_REMOVED lines=8> */
[----:B------:R-:W-:Y:S01]  /*5690*/  IMAD.U32 R41, RZ, RZ, UR13 ;  /* 0x0000000dff297e24 */ /* 0x000fe2000f8e00ff */
[----:B------:R-:W-:Y:S01]  /*56a0*/  UMOV UR61, 0x40004040 ;  /* 0x40004040003d7882 */ /* 0x000fe20000000000 */
[----:B------:R-:W-:Y:S01]  /*56b0*/  IMAD.U32 R52, RZ, RZ, UR26 ;  /* 0x0000001aff347e24 */ /* 0x000fe2000f8e00ff */
[----:B------:R-:W-:Y:S01]  /*56c0*/  UMOV UR59, 0x40004040 ;  /* 0x40004040003b7882 */ /* 0x000fe20000000000 */
[----:B------:R-:W-:Y:S01]  /*56d0*/  IMAD.U32 R53, RZ, RZ, UR27 ;  /* 0x0000001bff357e24 */ /* 0x000fe2000f8e00ff */
        /* <DEDUP_REMOVED lines=41> */
[----:B------:R-:W-:-:S07]  /*5970*/  UMOV UR27, 0x8318010 ;  /* 0x08318010001b7882 */ /* 0x000fce0000000000 */
[----:B------:R-:W-:Y:S01]  /*5980*/  UMOV UR25, 0x40004040 ;  /* 0x4000404000197882 */ /* 0x000fe20000000000 */
[----:B------:R-:W-:Y:S01]  /*5990*/  IMAD.U32 R78, RZ, RZ, UR24 ;  /* 0x00000018ff4e7e24 */ /* 0x000fe2000f8e00ff */
[----:B------:R-:W-:Y:S01]  /*59a0*/  R2UR.FILL UR24, R32 ;  /* 0x00000000201872ca */ /* 0x000fe200004e0000 */
[----:B------:R-:W-:Y:S01]  /*59b0*/  IMAD.U32 R79, RZ, RZ, UR25 ;  /* 0x00000019ff4f7e24 */ /* 0x000fe2000f8e00ff */
[----:B------:R-:W-:-:S11]  /*59c0*/  R2UR.FILL UR25, R33 ;  /* 0x00000000211972ca */ /* 0x000fd600004e0000 */
        /* <DEDUP_REMOVED lines=14> */
[----:B------:R-:W-:-:S15]  /*5ab0*/  R2UR.FILL UR25, R6 ;  /* 0x00000000061972ca */ /* 0x000fde00004e0000 */
.L_x_96:
[----:B--2---:R-:W2:Y:S01]  /*5ac0*/  SYNCS.PHASECHK.TRANS64.TRYWAIT P0, [UR24], RZ ;  /* 0x000000ffff0075a7 */ /* 0x004ea20008001118 */
[----:B------:R-:W-:Y:S01]  /*5ad0*/  UISETP.NE.U32.AND UP0, UPT, UR4, URZ, UPT ;  /* 0x000000ff0400728c */ /* 0x000fe2000bf05070 */
[----:B------:R-:W-:Y:S01]  /*5ae0*/  SHF.L.U32 R27, R10, 0x1f, RZ ;  /* 0x0000001f0a1b7819 */ /* 0x000fe200000006ff */
[----:B--2--5:R-:W-:Y:S09]  /*5af0*/  @!P0 BRA `(.L_x_86) ;  /* 0x0000007000a08947 */ /* 0x024ff20003800000 */
.L_x_185:
[----:B------:R-:W3:Y:S01]  /*5b00*/  SYNCS.PHASECHK.TRANS64.TRYWAIT P0, [UR24+0x98], R27 ;  /* 0x0000981bff0075a7 */ /* 0x000ee20008001118 */
[----:B--2---:R-:W-:Y:S01]  /*5b10*/  HFMA2 R5, -RZ, RZ, 0, 1.9073486328125e-05 ;  /* 0x00000140ff057431 */ /* 0x004fe200000001ff */
[----:B---3--:R-:W-:Y:S06]  /*5b20*/  @!P0 BRA `(.L_x_87) ;  /* 0x0000007000ac8947 */ /* 0x008fec0003800000 */
.L_x_187:
[----:B------:R3:W-:Y:S04]  /*5b30*/  STL.64 [R1+0x28], R2 ;  /* 0x0000280201007387 */ /* 0x0007e80000100a00 */
[----:B------:R-:W4:Y:S04]  /*5b40*/  LDL.64 R30, [R1] ;  /* 0x00000000011e7983 */ /* 0x000f280000100a00 */
[----:B--2---:R-:W2:Y:S04]  /*5b50*/  LDL.64 R34, [R1+0x18] ;  /* 0x0000180001227983 */ /* 0x004ea80000100a00 */
[----:B------:R-:W2:Y:S04]  /*5b60*/  LDL.64 R28, [R1+0x8] ;  /* 0x00000800011c7983 */ /* 0x000ea80000100a00 */
[----:B------:R-:W2:Y:S04]  /*5b70*/  LDL.64 R32, [R1+0x10] ;  /* 0x0000100001207983 */ /* 0x000ea80000100a00 */
[----:B---3--:R-:W3:Y:S01]  /*5b80*/  LDL.64 R2, [R1+0x20] ;  /* 0x0000200001027983 */ /* 0x008ee20000100a00 */
[----:B------:R-:W-:Y:S01]  /*5b90*/  R2UR UR7, R5 ;  /* 0x00000000050772ca */ /* 0x000fe200000e0000 */
[----:B------:R-:W-:-:S05]  /*5ba0*/  IMAD.MOV.U32 R5, RZ, RZ, 0x140 ;  /* 0x00000140ff057424 */ /* 0x000fca00078e00ff */
[----:B------:R-:W-:Y:S01]  /*5bb0*/  R2UR UR6, R5 ;  /* 0x00000000050672ca */ /* 0x000fe200000e0000 */
[----:B------:R-:W-:Y:S01]  /*5bc0*/  UMOV UR12, 0x0 ;  /* 0x00000000000c7882 */ /* 0x000fe20000000000 */
[----:B------:R-:W-:Y:S01]  /*5bd0*/  UMOV UR13, 0x10200010 ;  /* 0x10200010000d7882 */ /* 0x000fe20000000000 */
[----:B------:R-:W-:-:S04]  /*5be0*/  R2UR UR22, R100 ;  /* 0x00000000641672ca */ /* 0x000fc800000e0000 */
[----:B------:R1:W-:Y:S01]  /*5bf0*/  UTCHMMA.2CTA gdesc[UR44], gdesc[UR42], tmem[UR7], tmem[UR12], idesc[UR13], !UPT ;  /* 0x00ff0c2a2c0075ea */ /* 0x0003e2000fa00007 */
[----:B------:R-:W-:Y:S02]  /*5c00*/  R2UR UR23, R101 ;  /* 0x00000000651772ca */ /* 0x000fe400000e0000 */
[----:B------:R-:W-:Y:S02]  /*5c10*/  R2UR UR20, R96 ;  /* 0x00000000601472ca */ /* 0x000fe400000e0000 */
[----:B------:R-:W-:Y:S02]  /*5c20*/  R2UR UR21, R97 ;  /* 0x00000000611572ca */ /* 0x000fe400000e0000 */
[----:B------:R-:W-:Y:S02]  /*5c30*/  R2UR UR18, R98 ;  /* 0x00000000621272ca */ /* 0x000fe400000e0000 */
[----:B------:R-:W-:Y:S02]  /*5c40*/  R2UR UR19, R99 ;  /* 0x00000000631372ca */ /* 0x000fe400000e0000 */
[----:B------:R-:W-:-:S02]  /*5c50*/  R2UR UR14, R92 ;  /* 0x000000005c0e72ca */ /* 0x000fc400000e0000 */
[----:B------:R-:W-:Y:S02]  /*5c60*/  R2UR UR15, R93 ;  /* 0x000000005d0f72ca */ /* 0x000fe400000e0000 */
[----:B-1----:R-:W-:Y:S02]  /*5c70*/  R2UR UR7, R5 ;  /* 0x00000000050772ca */ /* 0x002fe400000e0000 */
[----:B------:R-:W-:Y:S02]  /*5c80*/  R2UR UR12, R94 ;  /* 0x000000005e0c72ca */ /* 0x000fe400000e0000 */
[----:B------:R-:W-:Y:S02]  /*5c90*/  R2UR UR13, R95 ;  /* 0x000000005f0d72ca */ /* 0x000fe400000e0000 */
[----:B------:R-:W-:Y:S02]  /*5ca0*/  MOV.SPILL R27, UR27 ;  /* 0x0000001b001b7c02 */ /* 0x000fe40009000f00 */
[----:B------:R-:W-:-:S02]  /*5cb0*/  MOV.SPILL R6, UR26 ;  /* 0x0000001a00067c02 */ /* 0x000fc40009000f00 */
[----:B------:R-:W-:Y:S02]  /*5cc0*/  R2UR UR26, R82 ;  /* 0x00000000521a72ca */ /* 0x000fe400000e0000 */
[----:B------:R-:W-:Y:S02]  /*5cd0*/  R2UR UR27, R83 ;  /* 0x00000000531b72ca */ /* 0x000fe400000e0000 */
[----:B---3--:R-:W-:Y:S02]  /*5ce0*/  R2UR UR4, R2 ;  /* 0x00000000020472ca */ /* 0x008fe400000e0000 */
[----:B------:R-:W-:Y:S02]  /*5cf0*/  R2UR UR5, R3 ;  /* 0x00000000030572ca */ /* 0x000fe400000e0000 */
[----:B------:R1:W5:Y:S01]  /*5d00*/  LDL.LU.64 R2, [R1+0x28] ;  /* 0x0000280001027983 */ /* 0x0003620000300a00 */
[----:B----4-:R-:W-:Y:S02]  /*5d10*/  R2UR UR16, R30 ;  /* 0x000000001e1072ca */ /* 0x010fe400000e0000 */
[----:B------:R-:W-:-:S02]  /*5d20*/  R2UR UR17, R31 ;  /* 0x000000001f1172ca */ /* 0x000fc400000e0000 */
[----:B------:R-:W-:Y:S02]  /*5d30*/  MOV.SPILL R31, UR31 ;  /* 0x0000001f001f7c02 */ /* 0x000fe40009000f00 */
[----:B------:R-:W-:Y:S02]  /*5d40*/  MOV.SPILL R30, UR30 ;  /* 0x0000001e001e7c02 */ /* 0x000fe40009000f00 */
[----:B--2---:R-:W-:Y:S02]  /*5d50*/  R2UR UR30, R34 ;  /* 0x00000000221e72ca */ /* 0x004fe400000e0000 */
[----:B------:R-:W-:Y:S02]  /*5d60*/  R2UR UR31, R35 ;  /* 0x00000000231f72ca */ /* 0x000fe400000e0000 */
[----:B------:R-:W-:Y:S02]  /*5d70*/  R2UR UR10, R28 ;  /* 0x000000001c0a72ca */ /* 0x000fe400000e0000 */
[----:B------:R-:W-:-:S02]  /*5d80*/  R2UR UR11, R29 ;  /* 0x000000001d0b72ca */ /* 0x000fc400000e0000 */
[----:B------:R-:W-:Y:S01]  /*5d90*/  MOV.SPILL R29, UR29 ;  /* 0x0000001d001d7c02 */ /* 0x000fe20009000f00 */
[----:B------:R-:W-:Y:S01]  /*5da0*/  UMOV UR29, 0x10200010 ;  /* 0x10200010001d7882 */ /* 0x000fe20000000000 */
[----:B------:R-:W-:Y:S01]  /*5db0*/  MOV.SPILL R28, UR28 ;  /* 0x0000001c001c7c02 */ /* 0x000fe20009000f00 */
[----:B------:R-:W-:Y:S01]  /*5dc0*/  UMOV UR28, 0x0 ;  /* 0x00000000001c7882 */ /* 0x000fe20000000000 */
[----:B------:R-:W-:Y:S02]  /*5dd0*/  R2UR UR8, R32 ;  /* 0x00000000200872ca */ /* 0x000fe400000e0000 */
[----:B------:R-:W-:Y:S01]  /*5de0*/  R2UR UR9, R33 ;  /* 0x00000000210972ca */ /* 0x000fe200000e0000 */
[----:B------:R2:W-:Y:S01]  /*5df0*/  UTCHMMA.2CTA gdesc[UR4], gdesc[UR30], tmem[UR6], tmem[UR28], idesc[UR29], UPT ;  /* 0x00ff1c1e040075ea */ /* 0x0005e2000ba00006 */
[----:B------:R-:W-:Y:S01]  /*5e00*/  MOV.SPILL R33, UR33 ;  /* 0x0000002100217c02 */ /* 0x000fe20009000f00 */
[----:B------:R-:W-:Y:S01]  /*5e10*/  UMOV UR33, 0x10200010 ;  /* 0x1020001000217882 */ /* 0x000fe20000000000 */
[----:B------:R-:W-:Y:S01]  /*5e20*/  MOV.SPILL R32, UR32 ;  /* 0x0000002000207c02 */ /* 0x000fe20009000f00 */
[----:B------:R-:W-:Y:S01]  /*5e30*/  UMOV UR32, 0x0 ;  /* 0x0000000000207882 */ /* 0x000fe20000000000 */
[----:B--2---:R-:W-:-:S02]  /*5e40*/  R2UR UR5, R5 ;  /* 0x00000000050572ca */ /* 0x004fc400000e0000 */
[----:B------:R-:W-:Y:S02]  /*5e50*/  R2UR UR4, R5 ;  /* 0x00000000050472ca */ /* 0x000fe400000e0000 */
[----:B------:R-:W-:Y:S02]  /*5e60*/  R2UR UR30, R86 ;  /* 0x00000000561e72ca */ /* 0x000fe400000e0000 */
[----:B------:R-:W-:-:S07]  /*5e70*/  R2UR UR31, R87 ;  /* 0x00000000571f72ca */ /* 0x000fce00000e0000 */
[----:B------:R-:W-:Y:S02]  /*5e80*/  UTCHMMA.2CTA gdesc[UR8], gdesc[UR10], tmem[UR5], tmem[UR32], idesc[UR33], UPT ;  /* 0x00ff200a080075ea */ /* 0x000fe4000ba00005 */
[----:B------:R2:W-:Y:S01]  /*5e90*/  UTCHMMA.2CTA gdesc[UR16], gdesc[UR22], tmem[UR4], tmem[UR32], idesc[UR33], UPT ;  /* 0x00ff2016100075ea */ /* 0x0005e2000ba00004 */
[----:B------:R-:W-:Y:S02]  /*5ea0*/  R2UR UR28, R80 ;  /* 0x00000000501c72ca */ /* 0x000fe400000e0000 */
[----:B------:R-:W-:Y:S01]  /*5eb0*/  R2UR UR29, R81 ;  /* 0x00000000511d72ca */ /* 0x000fe200000e0000 */
[----:B--2---:R-:W-:Y:S01]  /*5ec0*/  UMOV UR22, 0x0 ;  /* 0x0000000000167882 */ /* 0x004fe20000000000 */
[----:B------:R-:W-:Y:S01]  /*5ed0*/  UMOV UR23, 0x10200010 ;  /* 0x1020001000177882 */ /* 0x000fe20000000000 */
[----:B------:R-:W-:Y:S01]  /*5ee0*/  UMOV UR16, 0x0 ;  /* 0x0000000000107882 */ /* 0x000fe20000000000 */
[----:B------:R-:W-:Y:S01]  /*5ef0*/  UMOV UR17, 0x10200010 ;  /* 0x1020001000117882 */ /* 0x000fe20000000000 */
[----:B------:R2:W-:Y:S01]  /*5f00*/  UTCHMMA.2CTA gdesc[UR18], gdesc[UR20], tmem[UR7], tmem[UR22], idesc[UR23], UPT ;  /* 0x00ff1614120075ea */ /* 0x0005e2000ba00007 */
[----:B------:R-:W-:Y:S01]  /*5f10*/  R2UR UR10, R88 ;  /* 0x00000000580a72ca */ /* 0x000fe200000e0000 */
[----:B------:R3:W-:Y:S01]  /*5f20*/  UTCHMMA.2CTA gdesc[UR12], gdesc[UR14], tmem[UR6], tmem[UR16], idesc[UR17], UPT ;  /* 0x00ff100e0c0075ea */ /* 0x0007e2000ba00006 */
[----:B------:R-:W-:-:S02]  /*5f30*/  R2UR UR11, R89 ;  /* 0x00000000590b72ca */ /* 0x000fc400000e0000 */
[----:B------:R-:W-:Y:S02]  /*5f40*/  R2UR UR8, R90 ;  /* 0x000000005a0872ca */ /* 0x000fe400000e0000 */
[----:B------:R-:W-:Y:S02]  /*5f50*/  R2UR UR9, R91 ;  /* 0x000000005b0972ca */ /* 0x000fe400000e0000 */
[----:B--2---:R-:W-:Y:S02]  /*5f60*/  R2UR UR7, R85 ;  /* 0x00000000550772ca */ /* 0x004fe400000e0000 */
[----:B---3--:R-:W-:Y:S01]  /*5f70*/  R2UR UR6, R84 ;  /* 0x00000000540672ca */ /* 0x008fe200000e0000 */
[----:B------:R-:W-:Y:S01]  /*5f80*/  UMOV UR12, 0x0 ;  /* 0x00000000000c7882 */ /* 0x000fe20000000000 */
[----:B------:R-:W-:-:S07]  /*5f90*/  UMOV UR13, 0x10200010 ;  /* 0x10200010000d7882 */ /* 0x000fce0000000000 */
[----:B------:R-:W-:Y:S01]  /*5fa0*/  UTCHMMA.2CTA gdesc[UR8], gdesc[UR10], tmem[UR5], tmem[UR12], idesc[UR13], UPT ;  /* 0x00ff0c0a080075ea */ /* 0x000fe2000ba00005 */
[----:B------:R-:W-:Y:S02]  /*5fb0*/  R2UR UR22, R76 ;  /* 0x000000004c1672ca */ /* 0x000fe400000e0000 */
[----:B------:R-:W-:Y:S02]  /*5fc0*/  R2UR UR23, R77 ;  /* 0x000000004d1772ca */ /* 0x000fe400000e0000 */
[----:B------:R-:W-:Y:S02]  /*5fd0*/  R2UR UR16, R78 ;  /* 0x000000004e1072ca */ /* 0x000fe400000e0000 */
[----:B------:R-:W-:Y:S01]  /*5fe0*/  R2UR UR17, R79 ;  /* 0x000000004f1172ca */ /* 0x000fe200000e0000 */
[----:B------:R2:W-:Y:S01]  /*5ff0*/  UTCHMMA.2CTA gdesc[UR30], gdesc[UR6], tmem[UR4], tmem[UR32], idesc[UR33], UPT ;  /* 0x00ff20061e0075ea */ /* 0x0005e2000ba00004 */
[----:B------:R-:W-:Y:S02]  /*6000*/  R2UR UR20, R72 ;  /* 0x00000000481472ca */ /* 0x000fe400000e0000 */
[----:B------:R-:W-:-:S02]  /*6010*/  R2UR UR21, R73 ;  /* 0x00000000491572ca */ /* 0x000fc400000e0000 */
[----:B------:R-:W-:Y:S02]  /*6020*/  R2UR UR18, R74 ;  /* 0x000000004a1272ca */ /* 0x000fe400000e0000 */
[----:B------:R-:W-:Y:S02]  /*6030*/  R2UR UR19, R75 ;  /* 0x000000004b1372ca */ /* 0x000fe400000e0000 */
[----:B------:R-:W-:Y:S02]  /*6040*/  R2UR UR14, R68 ;  /* 0x00000000440e72ca */ /* 0x000fe400000e0000 */
[C---:B--2---:R-:W-:Y:S02]  /*6050*/  R2UR UR7, R5.reuse ;  /* 0x00000000050772ca */ /* 0x044fe400000e0000 */
[----:B------:R-:W-:Y:S01]  /*6060*/  R2UR UR6, R5 ;  /* 0x00000000050672ca */ /* 0x000fe200000e0000 */
[----:B------:R-:W-:Y:S01]  /*6070*/  UMOV UR30, 0x0 ;  /* 0x00000000001e7882 */ /* 0x000fe20000000000 */
[----:B------:R-:W-:Y:S01]  /*6080*/  UMOV UR31, 0x10200010 ;  /* 0x10200010001f7882 */ /* 0x000fe20000000000 */
[----:B------:R-:W-:Y:S01]  /*6090*/  UMOV UR4, 0x0 ;  /* 0x0000000000047882 */ /* 0x000fe20000000000 */
[----:B------:R-:W-:Y:S01]  /*60a0*/  UMOV UR5, 0x10200010 ;  /* 0x1020001000057882 */ /* 0x000fe20000000000 */
[----:B------:R-:W-:-:S02]  /*60b0*/  R2UR UR15, R69 ;  /* 0x00000000450f72ca */ /* 0x000fc400000e0000 */
[----:B------:R-:W-:-:S04]  /*60c0*/  R2UR UR12, R70 ;  /* 0x00000000460c72ca */ /* 0x000fc800000e0000 */
[----:B------:R-:W-:Y:S02]  /*60d0*/  UTCHMMA.2CTA gdesc[UR26], gdesc[UR28], tmem[UR7], tmem[UR30], idesc[UR31], UPT ;  /* 0x00ff1e1c1a0075ea */ /* 0x000fe4000ba00007 */
[----:B------:R2:W-:Y:S01]  /*60e0*/  UTCHMMA.2CTA gdesc[UR16], gdesc[UR22], tmem[UR6], tmem[UR4], idesc[UR5], UPT ;  /* 0x00ff0416100075ea */ /* 0x0005e2000ba00006 */
[----:B------:R-:W-:Y:S02]  /*60f0*/  R2UR UR13, R71 ;  /* 0x00000000470d72ca */ /* 0x000fe400000e0000 */
[----:B------:R-:W-:Y:S02]  /*6100*/  R2UR UR11, R24 ;  /* 0x00000000180b72ca */ /* 0x000fe400000e0000 */
[----:B------:R-:W-:Y:S02]  /*6110*/  R2UR UR10, R22 ;  /* 0x00000000160a72ca */ /* 0x000fe400000e0000 */
[----:B------:R-:W-:Y:S01]  /*6120*/  R2UR UR9, R23 ;  /* 0x00000000170972ca */ /* 0x000fe200000e0000 */
[----:B------:R-:W-:Y:S01]  /*6130*/  UMOV UR8, 0x3 ;  /* 0x0000000300087882 */ /* 0x000fe20000000000 */
[----:B--2---:R-:W-:-:S02]  /*6140*/  R2UR UR5, R5 ;  /* 0x00000000050572ca */ /* 0x004fc400000e0000 */
[----:B------:R-:W-:Y:S01]  /*6150*/  R2UR UR4, R5 ;  /* 0x00000000050472ca */ /* 0x000fe200000e0000 */
[----:B------:R-:W-:Y:S01]  /*6160*/  UMOV UR22, 0x0 ;  /* 0x0000000000167882 */ /* 0x000fe20000000000 */
[----:B------:R-:W-:Y:S01]  /*6170*/  UMOV UR23, 0x10200010 ;  /* 0x1020001000177882 */ /* 0x000fe20000000000 */
[----:B------:R-:W-:Y:S01]  /*6180*/  UMOV UR16, 0x0 ;  /* 0x0000000000107882 */ /* 0x000fe20000000000 */
[----:B------:R-:W-:-:S07]  /*6190*/  UMOV UR17, 0x10200010 ;  /* 0x1020001000117882 */ /* 0x000fce0000000000 */
[----:B------:R1:W-:Y:S02]  /*61a0*/  UTCHMMA.2CTA gdesc[UR18], gdesc[UR20], tmem[UR5], tmem[UR22], idesc[UR23], UPT ;  /* 0x00ff1614120075ea */ /* 0x0003e4000ba00005 */
[----:B------:R1:W-:Y:S01]  /*61b0*/  UTCHMMA.2CTA gdesc[UR12], gdesc[UR14], tmem[UR4], tmem[UR16], idesc[UR17], UPT ;  /* 0x00ff100e0c0075ea */ /* 0x0003e2000ba00004 */
[----:B------:R1:W-:Y:S01]  /*61c0*/  UTCBAR.2CTA.MULTICAST [UR11], URZ, UR8 ;  /* 0x000000ff0b0073e9 */ /* 0x0003e20008200808 */
[----:B------:R1:W-:Y:S01]  /*61d0*/  UTCBAR.2CTA.MULTICAST [UR9], URZ, UR10 ;  /* 0x000000ff090073e9 */ /* 0x0003e2000820080a */
[----:B------:R-:W2:Y:S01]  /*61e0*/  SYNCS.PHASECHK.TRANS64.TRYWAIT P0, [UR24+0x10], RZ ;  /* 0x000010ffff0075a7 */ /* 0x000ea20008001118 */
[----:B------:R-:W-:Y:S02]  /*61f0*/  LOP3.LUT R10, R10, 0x1, RZ, 0x3c, !PT ;  /* 0x000000010a0a7812 */ /* 0x000fe400078e3cff */
[----:B------:R-:W-:Y:S02]  /*6200*/  R2UR.FILL UR33, R33 ;  /* 0x00000000212172ca */ /* 0x000fe400004e0000 */
[----:B------:R-:W-:-:S02]  /*6210*/  R2UR.FILL UR32, R32 ;  /* 0x00000000202072ca */ /* 0x000fc400004e0000 */
[----:B------:R-:W-:Y:S02]  /*6220*/  R2UR.FILL UR31, R31 ;  /* 0x000000001f1f72ca */ /* 0x000fe400004e0000 */
[----:B------:R-:W-:Y:S02]  /*6230*/  R2UR.FILL UR30, R30 ;  /* 0x000000001e1e72ca */ /* 0x000fe400004e0000 */
[----:B------:R-:W-:Y:S02]  /*6240*/  R2UR.FILL UR29, R29 ;  /* 0x000000001d1d72ca */ /* 0x000fe400004e0000 */
[----:B------:R-:W-:Y:S02]  /*6250*/  R2UR.FILL UR28, R28 ;  /* 0x000000001c1c72ca */ /* 0x000fe400004e0000 */
[----:B------:R-:W-:Y:S02]  /*6260*/  R2UR.FILL UR27, R27 ;  /* 0x000000001b1b72ca */ /* 0x000fe400004e0000 */
[----:B------:R-:W-:Y:S01]  /*6270*/  R2UR.FILL UR26, R6 ;  /* 0x00000000061a72ca */ /* 0x000fe200004e0000 */
[----:B------:R-:W-:Y:S01]  /*6280*/  IMAD.U32 R6, R10, -0x80000000, RZ ;  /* 0x800000000a067824 */ /* 0x000fe200078e00ff */
[----:B-12---:R-:W-:-:S13]  /*6290*/  @!P0 BRA `(.L_x_88) ;  /* 0x0000006800f08947 */ /* 0x006fda0003800000 */
.L_x_189:
[----:B------:R-:W2:Y:S01]  /*62a0*/  SYNCS.PHASECHK.TRANS64.TRYWAIT P0, [UR24+0x48], R6 ;  /* 0x00004806ff0075a7 */ /* 0x000ea20008001118 */
[----:B-1----:R-:W-:Y:S01]  /*62b0*/  MOV R5, 0x180 ;  /* 0x0000018000057802 */ /* 0x002fe20000000f00 */
[----:B--2---:R-:W-:Y:S06]  /*62c0*/  @!P0 BRA `(.L_x_89) ;  /* 0x0000006800fc8947 */ /* 0x004fec0003800000 */
.L_x_191:
[----:B------:R-:W-:Y:S01]  /*62d0*/  R2UR UR7, R5 ;  /* 0x00000000050772ca */ /* 0x000fe200000e0000 */
[----:B------:R-:W-:Y:S01]  /*62e0*/  IMAD.MOV.U32 R5, RZ, RZ, 0x180 ;  /* 0x00000180ff057424 */ /* 0x000fe200078e00ff */
[----:B------:R-:W-:Y:S01]  /*62f0*/  R2UR UR12, R64 ;  /* 0x00000000400c72ca */ /* 0x000fe200000e0000 */
[----:B------:R-:W-:Y:S01]  /*6300*/  UMOV UR16, 0x0 ;  /* 0x0000000000107882 */ /* 0x000fe20000000000 */
[----:B------:R-:W-:Y:S01]  /*6310*/  R2UR UR13, R65 ;  /* 0x00000000410d72ca */ /* 0x000fe200000e0000 */
[----:B------:R-:W-:Y:S01]  /*6320*/  UMOV UR17, 0x10200010 ;  /* 0x1020001000117882 */ /* 0x000fe20000000000 */
[----:B------:R-:W-:Y:S01]  /*6330*/  R2UR UR4, R66 ;  /* 0x00000000420472ca */ /* 0x000fe200000e0000 */
[----:B------:R-:W-:Y:S01]  /*6340*/  UMOV UR14, 0x0 ;  /* 0x00000000000e7882 */ /* 0x000fe20000000000 */
[----:B------:R-:W-:Y:S01]  /*6350*/  R2UR UR5, R67 ;  /* 0x00000000430572ca */ /* 0x000fe200000e0000 */
[----:B------:R-:W-:Y:S01]  /*6360*/  UMOV UR15, 0x10200010 ;  /* 0x10200010000f7882 */ /* 0x000fe20000000000 */
[----:B------:R-:W-:-:S02]  /*6370*/  R2UR UR6, R5 ;  /* 0x00000000050672ca */ /* 0x000fc400000e0000 */
[----:B------:R-:W-:Y:S01]  /*6380*/  R2UR UR10, R60 ;  /* 0x000000003c0a72ca */ /* 0x000fe200000e0000 */
[----:B------:R2:W-:Y:S01]  /*6390*/  UTCHMMA.2CTA gdesc[UR52], gdesc[UR50], tmem[UR7], tmem[UR16], idesc[UR17], !UPT ;  /* 0x00ff1032340075ea */ /* 0x0005e2000fa00007 */
[----:B------:R-:W-:Y:S02]  /*63a0*/  R2UR UR11, R61 ;  /* 0x000000003d0b72ca */ /* 0x000fe400000e0000 */
[----:B------:R-:W-:Y:S02]  /*63b0*/  R2UR UR8, R62 ;  /* 0x000000003e0872ca */ /* 0x000fe400000e0000 */
[----:B------:R-:W-:Y:S02]  /*63c0*/  R2UR UR9, R63 ;  /* 0x000000003f0972ca */ /* 0x000fe400000e0000 */
[----:B------:R-:W-:Y:S02]  /*63d0*/  MOV.SPILL R32, UR31 ;  /* 0x0000001f00207c02 */ /* 0x000fe40009000f00 */
[----:B------:R-:W-:Y:S01]  /*63e0*/  MOV.SPILL R31, UR30 ;  /* 0x0000001e001f7c02 */ /* 0x000fe20009000f00 */
[----:B------:R3:W-:Y:S01]  /*63f0*/  UTCHMMA.2CTA gdesc[UR4], gdesc[UR12], tmem[UR6], tmem[UR14], idesc[UR15], UPT ;  /* 0x00ff0e0c040075ea */ /* 0x0007e2000ba00006 */
[----:B------:R-:W-:-:S02]  /*6400*/  R2UR UR30, R58 ;  /* 0x000000003a1e72ca */ /* 0x000fc400000e0000 */
[----:B------:R-:W-:Y:S02]  /*6410*/  R2UR UR31, R59 ;  /* 0x000000003b1f72ca */ /* 0x000fe400000e0000 */
[----:B------:R-:W-:Y:S01]  /*6420*/  MOV.SPILL R34, UR33 ;  /* 0x0000002100227c02 */ /* 0x000fe20009000f00 */
[----:B------:R-:W-:Y:S01]  /*6430*/  UMOV UR33, 0x10200010 ;  /* 0x1020001000217882 */ /* 0x000fe20000000000 */
[----:B------:R-:W-:Y:S01]  /*6440*/  MOV.SPILL R33, UR32 ;  /* 0x0000002000217c02 */ /* 0x000fe20009000f00 */
[----:B------:R-:W-:Y:S01]  /*6450*/  UMOV UR32, 0x0 ;  /* 0x0000000000207882 */ /* 0x000fe20000000000 */
[----:B------:R-:W-:Y:S02]  /*6460*/  MOV.SPILL R30, UR29 ;  /* 0x0000001d001e7c02 */ /* 0x000fe40009000f00 */
[----:B-1----:R-:W-:Y:S02]  /*6470*/  MOV.SPILL R29, UR28 ;  /* 0x0000001c001d7c02 */ /* 0x002fe40009000f00 */
[----:B------:R-:W-:-:S02]  /*6480*/  MOV.SPILL R28, UR27 ;  /* 0x0000001b001c7c02 */ /* 0x000fc40009000f00 */
[----:B--2---:R-:W-:Y:S02]  /*6490*/  R2UR UR7, R57 ;  /* 0x00000000390772ca */ /* 0x004fe400000e0000 */
[----:B------:R-:W-:Y:S02]  /*64a0*/  MOV.SPILL R27, UR26 ;  /* 0x0000001a001b7c02 */ /* 0x000fe40009000f00 */
[----:B------:R-:W-:Y:S02]  /*64b0*/  R2UR UR28, R52 ;  /* 0x00000000341c72ca */ /* 0x000fe400000e0000 */
[----:B------:R-:W-:Y:S02]  /*64c0*/  R2UR UR29, R53 ;  /* 0x00000000351d72ca */ /* 0x000fe400000e0000 */
[----:B------:R-:W-:Y:S02]  /*64d0*/  R2UR UR26, R54 ;  /* 0x00000000361a72ca */ /* 0x000fe400000e0000 */
[C---:B---3--:R-:W-:Y:S01]  /*64e0*/  R2UR UR5, R5.reuse ;  /* 0x00000000050572ca */ /* 0x048fe200000e0000 */
[----:B------:R-:W-:Y:S01]  /*64f0*/  UMOV UR12, 0x0 ;  /* 0x00000000000c7882 */ /* 0x000fe20000000000 */
[----:B------:R-:W-:Y:S01]  /*6500*/  R2UR UR6, R56 ;  /* 0x00000000380672ca */ /* 0x000fe200000e0000 */
[----:B------:R-:W-:Y:S01]  /*6510*/  UMOV UR13, 0x10200010 ;  /* 0x10200010000d7882 */ /* 0x000fe20000000000 */
[----:B------:R-:W-:-:S02]  /*6520*/  R2UR UR4, R5 ;  /* 0x00000000050472ca */ /* 0x000fc400000e0000 */
[----:B------:R-:W-:Y:S02]  /*6530*/  R2UR UR27, R55 ;  /* 0x00000000371b72ca */ /* 0x000fe400000e0000 */
[----:B------:R-:W-:Y:S02]  /*6540*/  R2UR UR22, R48 ;  /* 0x00000000301672ca */ /* 0x000fe400000e0000 */
[----:B------:R-:W-:Y:S02]  /*6550*/  R2UR UR23, R49 ;  /* 0x00000000311772ca */ /* 0x000fe400000e0000 */
[----:B------:R-:W-:Y:S01]  /*6560*/  R2UR UR16, R50 ;  /* 0x00000000321072ca */ /* 0x000fe200000e0000 */
[----:B------:R1:W-:Y:S01]  /*6570*/  UTCHMMA.2CTA gdesc[UR8], gdesc[UR10], tmem[UR5], tmem[UR12], idesc[UR13], UPT ;  /* 0x00ff0c0a080075ea */ /* 0x0003e2000ba00005 */
[----:B------:R-:W-:Y:S02]  /*6580*/  R2UR UR17, R51 ;  /* 0x00000000331172ca */ /* 0x000fe400000e0000 */
[----:B------:R-:W-:Y:S01]  /*6590*/  R2UR UR20, R44 ;  /* 0x000000002c1472ca */ /* 0x000fe200000e0000 */
[----:B------:R2:W-:Y:S01]  /*65a0*/  UTCHMMA.2CTA gdesc[UR30], gdesc[UR6], tmem[UR4], tmem[UR32], idesc[UR33], UPT ;  /* 0x00ff20061e0075ea */ /* 0x0005e2000ba00004 */
[----:B------:R-:W-:-:S02]  /*65b0*/  R2UR UR21, R45 ;  /* 0x000000002d1572ca */ /* 0x000fc400000e0000 */
[----:B------:R-:W-:Y:S02]  /*65c0*/  R2UR UR18, R46 ;  /* 0x000000002e1272ca */ /* 0x000fe400000e0000 */
[----:B------:R-:W-:Y:S02]  /*65d0*/  R2UR UR19, R47 ;  /* 0x000000002f1372ca */ /* 0x000fe400000e0000 */
[----:B------:R-:W-:Y:S02]  /*65e0*/  R2UR UR14, R40 ;  /* 0x00000000280e72ca */ /* 0x000fe400000e0000 */
[----:B------:R-:W-:Y:S01]  /*65f0*/  R2UR UR15, R41 ;  /* 0x00000000290f72ca */ /* 0x000fe200000e0000 */
[----:B-1----:R-:W-:Y:S01]  /*6600*/  UMOV UR5, 0x10200010 ;  /* 0x1020001000057882 */ /* 0x002fe20000000000 */
[----:B------:R-:W-:Y:S01]  /*6610*/  R2UR UR12, R42 ;  /* 0x000000002a0c72ca */ /* 0x000fe200000e0000 */
[----:B------:R-:W-:Y:S01]  /*6620*/  UMOV UR8, 0x3 ;  /* 0x0000000300087882 */ /* 0x000fe20000000000 */
[----:B------:R-:W-:Y:S01]  /*6630*/  R2UR UR13, R43 ;  /* 0x000000002b0d72ca */ /* 0x000fe200000e0000 */
[----:B--2---:R-:W-:Y:S01]  /*6640*/  UMOV UR30, 0x0 ;  /* 0x00000000001e7882 */ /* 0x004fe20000000000 */
[C---:B------:R-:W-:Y:S01]  /*6650*/  R2UR UR7, R5.reuse ;  /* 0x00000000050772ca */ /* 0x040fe200000e0000 */
[----:B------:R-:W-:Y:S01]  /*6660*/  UMOV UR31, 0x10200010 ;  /* 0x10200010001f7882 */ /* 0x000fe20000000000 */
[----:B------:R-:W-:Y:S01]  /*6670*/  R2UR UR6, R5 ;  /* 0x00000000050672ca */ /* 0x000fe200000e0000 */
[----:B------:R-:W-:Y:S01]  /*6680*/  UMOV UR4, 0x0 ;  /* 0x0000000000047882 */ /* 0x000fe20000000000 */
[----:B------:R-:W-:-:S02]  /*6690*/  R2UR UR11, R21 ;  /* 0x00000000150b72ca */ /* 0x000fc400000e0000 */
[----:B------:R-:W-:Y:S02]  /*66a0*/  R2UR UR10, R16 ;  /* 0x00000000100a72ca */ /* 0x000fe400000e0000 */
[----:B------:R-:W-:Y:S02]  /*66b0*/  R2UR UR9, R20 ;  /* 0x00000000140972ca */ /* 0x000fe400000e0000 */
[----:B------:R-:W-:Y:S02]  /*66c0*/  R2UR.FILL UR33, R34 ;  /* 0x00000000222172ca */ /* 0x000fe400004e0000 */
[----:B------:R-:W-:Y:S01]  /*66d0*/  R2UR.FILL UR32, R33 ;  /* 0x00000000212072ca */ /* 0x000fe200004e0000 */
[----:B------:R1:W-:Y:S02]  /*66e0*/  UTCHMMA.2CTA gdesc[UR26], gdesc[UR28], tmem[UR7], tmem[UR30], idesc[UR31], UPT ;  /* 0x00ff1e1c1a0075ea */ /* 0x0003e4000ba00007 */
[----:B------:R2:W-:Y:S01]  /*66f0*/  UTCHMMA.2CTA gdesc[UR16], gdesc[UR22], tmem[UR6], tmem[UR4], idesc[UR5], UPT ;  /* 0x00ff0416100075ea */ /* 0x0005e2000ba00006 */
[----:B-1----:R-:W-:Y:S01]  /*6700*/  R2UR.FILL UR28, R29 ;  /* 0x000000001d1c72ca */ /* 0x002fe200004e0000 */
[----:B------:R-:W-:Y:S01]  /*6710*/  IMAD.MOV.U32 R29, RZ, RZ, -0x80000000 ;  /* 0x80000000ff1d7424 */ /* 0x000fe200078e00ff */
[C---:B--2---:R-:W-:Y:S01]  /*6720*/  R2UR UR5, R5.reuse ;  /* 0x00000000050572ca */ /* 0x044fe200000e0000 */
[----:B------:R-:W-:Y:S01]  /*6730*/  UMOV UR22, 0x0 ;  /* 0x0000000000167882 */ /* 0x000fe20000000000 */
[----:B------:R-:W-:Y:S01]  /*6740*/  R2UR UR4, R5 ;  /* 0x00000000050472ca */ /* 0x000fe200000e0000 */
[----:B------:R-:W-:Y:S01]  /*6750*/  UMOV UR23, 0x10200010 ;  /* 0x1020001000177882 */ /* 0x000fe20000000000 */
[----:B------:R-:W-:Y:S01]  /*6760*/  UMOV UR16, 0x0 ;  /* 0x0000000000107882 */ /* 0x000fe20000000000 */
[----:B------:R-:W-:Y:S01]  /*6770*/  UMOV UR17, 0x10200010 ;  /* 0x1020001000117882 */ /* 0x000fe20000000000 */
[----:B------:R-:W-:-:S02]  /*6780*/  R2UR.FILL UR31, R32 ;  /* 0x00000000201f72ca */ /* 0x000fc400004e0000 */
[----:B------:R-:W-:Y:S02]  /*6790*/  R2UR.FILL UR30, R31 ;  /* 0x000000001f1e72ca */ /* 0x000fe400004e0000 */
[----:B------:R-:W-:Y:S02]  /*67a0*/  R2UR.FILL UR29, R30 ;  /* 0x000000001e1d72ca */ /* 0x000fe400004e0000 */
[----:B------:R-:W-:Y:S01]  /*67b0*/  R2UR.FILL UR27, R28 ;  /* 0x000000001c1b72ca */ /* 0x000fe200004e0000 */
[----:B------:R1:W-:Y:S01]  /*67c0*/  UTCHMMA.2CTA gdesc[UR18], gdesc[UR20], tmem[UR5], tmem[UR22], idesc[UR23], UPT ;  /* 0x00ff1614120075ea */ /* 0x0003e2000ba00005 */
[----:B------:R-:W-:Y:S01]  /*67d0*/  R2UR.FILL UR26, R27 ;  /* 0x000000001b1a72ca */ /* 0x000fe200004e0000 */
[----:B------:R1:W-:Y:S01]  /*67e0*/  UTCHMMA.2CTA gdesc[UR12], gdesc[UR14], tmem[UR4], tmem[UR16], idesc[UR17], UPT ;  /* 0x00ff100e0c0075ea */ /* 0x0003e2000ba00004 */
[----:B------:R1:W-:Y:S01]  /*67f0*/  UTCBAR.2CTA.MULTICAST [UR11], URZ, UR8 ;  /* 0x000000ff0b0073e9 */ /* 0x0003e20008200808 */
[----:B------:R1:W-:Y:S01]  /*6800*/  UTCBAR.2CTA.MULTICAST [UR9], URZ, UR10 ;  /* 0x000000ff090073e9 */ /* 0x0003e2000820080a */
[----:B------:R-:W2:Y:S02]  /*6810*/  SYNCS.PHASECHK.TRANS64.TRYWAIT P0, [UR24], R29 ;  /* 0x0000001dff0075a7 */ /* 0x000ea40008001118 */
[----:B-12---:R-:W-:Y:S09]  /*6820*/  @!P0 BRA `(.L_x_90) ;  /* 0x0000006400c48947 */ /* 0x006ff20003800000 */
.L_x_193:
[----:B------:R-:W2:Y:S01]  /*6830*/  SYNCS.PHASECHK.TRANS64.TRYWAIT P0, [UR24+0x58], R6 ;  /* 0x00005806ff0075a7 */ /* 0x000ea20008001118 */
[----:B------:R-:W-:Y:S01]  /*6840*/  HFMA2 R27, -RZ, RZ, 0, 2.288818359375e-05 ;  /* 0x00000180ff1b7431 */ /* 0x000fe200000001ff */
[----:B-1----:R-:W-:Y:S01]  /*6850*/  MOV R5, 0x80 ;  /* 0x0000008000057802 */ /* 0x002fe20000000f00 */
[----:B--2---:R-:W-:Y:S06]  /*6860*/  @!P0 BRA `(.L_x_91) ;  /* 0x0000006400d48947 */ /* 0x004fec0003800000 */
.L_x_195:
[----:B------:R-:W-:Y:S01]  /*6870*/  R2UR UR5, R27 ;  /* 0x000000001b0572ca */ /* 0x000fe200000e0000 */
[----:B------:R-:W-:Y:S01]  /*6880*/  IMAD.MOV.U32 R6, RZ, RZ, 0x188 ;  /* 0x00000188ff067424 */ /* 0x000fe200078e00ff */
[----:B------:R-:W-:Y:S01]  /*6890*/  R2UR UR8, R5 ;  /* 0x00000000050872ca */ /* 0x000fe200000e0000 */
[----:B------:R-:W-:Y:S01]  /*68a0*/  IMAD.MOV.U32 R5, RZ, RZ, 0x80 ;  /* 0x00000080ff057424 */ /* 0x000fe200078e00ff */
[----:B------:R-:W-:Y:S01]  /*68b0*/  UMOV UR6, 0x0 ;  /* 0x0000000000067882 */ /* 0x000fe20000000000 */
[----:B------:R-:W-:Y:S01]  /*68c0*/  UMOV UR7, 0x10310010 ;  /* 0x1031001000077882 */ /* 0x000fe20000000000 */
[----:B------:R-:W-:Y:S01]  /*68d0*/  R2UR UR4, R6 ;  /* 0x00000000060472ca */ /* 0x000fe200000e0000 */
[----:B------:R-:W-:Y:S01]  /*68e0*/  IMAD.MOV.U32 R6, RZ, RZ, 0x190 ;  /* 0x00000190ff067424 */ /* 0x000fe200078e00ff */
[----:B------:R-:W-:Y:S01]  /*68f0*/  R2UR UR12, R38 ;  /* 0x00000000260c72ca */ /* 0x000fe200000e0000 */
[----:B------:R-:W-:Y:S01]  /*6900*/  UMOV UR14, 0x0 ;  /* 0x00000000000e7882 */ /* 0x000fe20000000000 */
[----:B------:R-:W-:Y:S01]  /*6910*/  R2UR UR13, R39 ;  /* 0x00000000270d72ca */ /* 0x000fe200000e0000 */
[----:B------:R-:W-:Y:S01]  /*6920*/  UMOV UR15, 0x10310010 ;  /* 0x10310010000f7882 */ /* 0x000fe20000000000 */
[----:B------:R-:W-:-:S02]  /*6930*/  R2UR UR10, R36 ;  /* 0x00000000240a72ca */ /* 0x000fc400000e0000 */
[----:B------:R-:W-:Y:S01]  /*6940*/  R2UR UR11, R37 ;  /* 0x00000000250b72ca */ /* 0x000fe200000e0000 */
[----:B------:R2:W-:Y:S01]  /*6950*/  UTCHMMA.2CTA tmem[UR5], gdesc[UR48], tmem[UR8], tmem[UR6], idesc[UR7], UP0 ;  /* 0x00ff0630050079ea */ /* 0x0005e20008200008 */
[C---:B------:R-:W-:Y:S02]  /*6960*/  R2UR UR9, R5.reuse ;  /* 0x00000000050972ca */ /* 0x040fe400000e0000 */
[C---:B--2---:R-:W-:Y:S02]  /*6970*/  R2UR UR7, R5.reuse ;  /* 0x00000000050772ca */ /* 0x044fe400000e0000 */
[----:B------:R-:W-:Y:S01]  /*6980*/  R2UR UR6, R6 ;  /* 0x00000000060672ca */ /* 0x000fe200000e0000 */
[----:B------:R-:W-:Y:S01]  /*6990*/  IMAD.MOV.U32 R6, RZ, RZ, 0x198 ;  /* 0x00000198ff067424 */ /* 0x000fe200078e00ff */
[----:B------:R-:W-:Y:S01]  /*69a0*/  R2UR UR8, R5 ;  /* 0x00000000050872ca */ /* 0x000fe200000e0000 */
[----:B------:R-:W-:-:S03]  /*69b0*/  IMAD.MOV.U32 R5, RZ, RZ, RZ ;  /* 0x000000ffff057224 */ /* 0x000fc600078e00ff */
[----:B------:R-:W-:Y:S01]  /*69c0*/  R2UR UR5, R6 ;  /* 0x00000000060572ca */ /* 0x000fe200000e0000 */
[----:B------:R-:W-:-:S04]  /*69d0*/  IMAD.MOV.U32 R6, RZ, RZ, 0x1a0 ;  /* 0x000001a0ff067424 */ /* 0x000fc800078e00ff */
[----:B------:R2:W-:Y:S02]  /*69e0*/  UTCHMMA.2CTA tmem[UR4], gdesc[UR12], tmem[UR7], tmem[UR14], idesc[UR15], UPT ;  /* 0x00ff0e0c040079ea */ /* 0x0005e4000ba00007 */
[----:B--2---:R-:W-:Y:S01]  /*69f0*/  R2UR UR4, R6 ;  /* 0x00000000060472ca */ /* 0x004fe200000e0000 */
[----:B------:R-:W-:Y:S01]  /*6a00*/  IMAD.MOV.U32 R6, RZ, RZ, 0x1a8 ;  /* 0x000001a8ff067424 */ /* 0x000fe200078e00ff */
[----:B------:R-:W-:Y:S01]  /*6a10*/  UMOV UR12, 0x0 ;  /* 0x00000000000c7882 */ /* 0x000fe20000000000 */
[----:B------:R-:W-:Y:S02]  /*6a20*/  UMOV UR13, 0x10310010 ;  /* 0x10310010000d7882 */ /* 0x000fe40000000000 */
[----:B------:R2:W-:Y:S01]  /*6a30*/  UTCHMMA.2CTA tmem[UR6], gdesc[UR10], tmem[UR9], tmem[UR12], idesc[UR13], UPT ;  /* 0x00ff0c0a060079ea */ /* 0x0005e2000ba00009 */
[----:B------:R3:W-:Y:S07]  /*6a40*/  UTCHMMA.2CTA tmem[UR5], gdesc[UR76], tmem[UR8], tmem[UR12], idesc[UR13], UPT ;  /* 0x00ff0c4c050079ea */ /* 0x0007ee000ba00008 */
[----:B------:R4:W-:Y:S01]  /*6a50*/  UTCHMMA.2CTA tmem[UR4], gdesc[UR74], tmem[UR7], tmem[UR12], idesc[UR13], UPT ;  /* 0x00ff0c4a040079ea */ /* 0x0009e2000ba00007 */
[----:B--2---:R-:W-:Y:S01]  /*6a60*/  R2UR UR6, R6 ;  /* 0x00000000060672ca */ /* 0x004fe200000e0000 */
[----:B------:R-:W-:Y:S01]  /*6a70*/  IMAD.MOV.U32 R6, RZ, RZ, 0x1b0 ;  /* 0x000001b0ff067424 */ /* 0x000fe200078e00ff */
[----:B------:R-:W-:-:S02]  /*6a80*/  R2UR UR11, R14 ;  /* 0x000000000e0b72ca */ /* 0x000fc400000e0000 */
[----:B------:R-:W-:Y:S02]  /*6a90*/  R2UR UR10, R15 ;  /* 0x000000000f0a72ca */ /* 0x000fe400000e0000 */
[----:B---3--:R-:W-:Y:S01]  /*6aa0*/  R2UR UR5, R6 ;  /* 0x00000000060572ca */ /* 0x008fe200000e0000 */
[----:B------:R-:W-:-:S05]  /*6ab0*/  IMAD.MOV.U32 R6, RZ, RZ, 0x1b8 ;  /* 0x000001b8ff067424 */ /* 0x000fca00078e00ff */
[----:B----4-:R-:W-:Y:S01]  /*6ac0*/  R2UR UR4, R6 ;  /* 0x00000000060472ca */ /* 0x010fe200000e0000 */
[----:B------:R2:W-:Y:S01]  /*6ad0*/  UTCHMMA.2CTA tmem[UR6], gdesc[UR72], tmem[UR9], tmem[UR12], idesc[UR13], UPT ;  /* 0x00ff0c48060079ea */ /* 0x0005e2000ba00009 */
[----:B------:R-:W-:-:S05]  /*6ae0*/  IMAD.MOV.U32 R6, RZ, RZ, 0x140 ;  /* 0x00000140ff067424 */ /* 0x000fca00078e00ff */
[----:B------:R2:W-:Y:S06]  /*6af0*/  UTCHMMA.2CTA tmem[UR5], gdesc[UR70], tmem[UR8], tmem[UR12], idesc[UR13], UPT ;  /* 0x00ff0c46050079ea */ /* 0x0005ec000ba00008 */
[----:B------:R2:W-:Y:S01]  /*6b00*/  UTCHMMA.2CTA tmem[UR4], gdesc[UR68], tmem[UR7], tmem[UR12], idesc[UR13], UPT ;  /* 0x00ff0c44040079ea */ /* 0x0005e2000ba00007 */
[----:B------:R2:W-:Y:S01]  /*6b10*/  UTCBAR.2CTA.MULTICAST [UR10], URZ, UR11 ;  /* 0x000000ff0a0073e9 */ /* 0x0005e2000820080b */
[----:B------:R-:W3:Y:S02]  /*6b20*/  SYNCS.PHASECHK.TRANS64.TRYWAIT P0, [UR24+0x10], R29 ;  /* 0x0000101dff0075a7 */ /* 0x000ee40008001118 */
[----:B--23--:R-:W-:Y:S05]  /*6b30*/  @!P0 BRA `(.L_x_92) ;  /* 0x0000006400408947 */ /* 0x00cfea0003800000 */
.L_x_197:
[----:B------:R-:W-:Y:S01]  /*6b40*/  R2UR UR5, R6 ;  /* 0x00000000060572ca */ /* 0x000fe200000e0000 */
[----:B------:R-:W-:Y:S01]  /*6b50*/  IMAD.MOV.U32 R6, RZ, RZ, 0x148 ;  /* 0x00000148ff067424 */ /* 0x000fe200078e00ff */
[----:B------:R-:W-:Y:S01]  /*6b60*/  R2UR UR8, R5 ;  /* 0x00000000050872ca */ /* 0x000fe200000e0000 */
[----:B------:R-:W-:Y:S01]  /*6b70*/  IMAD.MOV.U32 R5, RZ, RZ, RZ ;  /* 0x000000ffff057224 */ /* 0x000fe200078e00ff */
[----:B------:R-:W-:Y:S01]  /*6b80*/  UMOV UR6, 0x0 ;  /* 0x0000000000067882 */ /* 0x000fe20000000000 */
[----:B------:R-:W-:Y:S01]  /*6b90*/  UMOV UR7, 0x10210010 ;  /* 0x1021001000077882 */ /* 0x000fe20000000000 */
[----:B------:R-:W-:Y:S01]  /*6ba0*/  R2UR UR4, R6 ;  /* 0x00000000060472ca */ /* 0x000fe200000e0000 */
[----:B------:R-:W-:Y:S01]  /*6bb0*/  IMAD.MOV.U32 R6, RZ, RZ, 0x150 ;  /* 0x00000150ff067424 */ /* 0x000fe200078e00ff */
[----:B------:R-:W-:Y:S01]  /*6bc0*/  R2UR UR9, R5 ;  /* 0x00000000050972ca */ /* 0x000fe200000e0000 */
[----:B------:R-:W-:Y:S01]  /*6bd0*/  UMOV UR10, 0x0 ;  /* 0x00000000000a7882 */ /* 0x000fe20000000000 */
[----:B------:R-:W-:Y:S01]  /*6be0*/  UMOV UR11, 0x10210010 ;  /* 0x10210010000b7882 */ /* 0x000fe20000000000 */
[----:B------:R-:W-:Y:S01]  /*6bf0*/  UMOV UR12, 0x0 ;  /* 0x00000000000c7882 */ /* 0x000fe20000000000 */
[----:B------:R-:W-:Y:S01]  /*6c00*/  UMOV UR13, 0x10210010 ;  /* 0x10210010000d7882 */ /* 0x000fe20000000000 */
[----:B-1----:R-:W-:-:S02]  /*6c10*/  IMAD.U32 R27, R9, -0x80000000, RZ ;  /* 0x80000000091b7824 */ /* 0x002fc400078e00ff */
[----:B------:R1:W-:Y:S02]  /*6c20*/  UTCHMMA.2CTA tmem[UR5], gdesc[UR46], tmem[UR8], tmem[UR6], idesc[UR7], UP0 ;  /* 0x00ff062e050079ea */ /* 0x0003e40008200008 */
[C---:B-1----:R-:W-:Y:S02]  /*6c30*/  R2UR UR7, R5.reuse ;  /* 0x00000000050772ca */ /* 0x042fe400000e0000 */
[----:B------:R-:W-:Y:S01]  /*6c40*/  R2UR UR6, R6 ;  /* 0x00000000060672ca */ /* 0x000fe200000e0000 */
[----:B------:R-:W-:Y:S01]  /*6c50*/  IMAD.MOV.U32 R6, RZ, RZ, 0x158 ;  /* 0x00000158ff067424 */ /* 0x000fe200078e00ff */
[----:B------:R-:W-:-:S04]  /*6c60*/  R2UR UR8, R5 ;  /* 0x00000000050872ca */ /* 0x000fc800000e0000 */
[----:B------:R-:W-:Y:S01]  /*6c70*/  R2UR UR5, R6 ;  /* 0x00000000060572ca */ /* 0x000fe200000e0000 */
[----:B------:R-:W-:-:S04]  /*6c80*/  IMAD.MOV.U32 R6, RZ, RZ, 0x160 ;  /* 0x00000160ff067424 */ /* 0x000fc800078e00ff */
[----:B------:R1:W-:Y:S02]  /*6c90*/  UTCHMMA.2CTA tmem[UR4], gdesc[UR66], tmem[UR7], tmem[UR10], idesc[UR11], UPT ;  /* 0x00ff0a42040079ea */ /* 0x0003e4000ba00007 */
[----:B------:R2:W-:Y:S06]  /*6ca0*/  UTCHMMA.2CTA tmem[UR6], gdesc[UR64], tmem[UR9], tmem[UR12], idesc[UR13], UPT ;  /* 0x00ff0c40060079ea */ /* 0x0005ec000ba00009 */
[----:B------:R3:W-:Y:S01]  /*6cb0*/  UTCHMMA.2CTA tmem[UR5], gdesc[UR62], tmem[UR8], tmem[UR12], idesc[UR13], UPT ;  /* 0x00ff0c3e050079ea */ /* 0x0007e2000ba00008 */
[----:B-1----:R-:W-:Y:S01]  /*6cc0*/  R2UR UR4, R6 ;  /* 0x00000000060472ca */ /* 0x002fe200000e0000 */
[----:B------:R-:W-:Y:S01]  /*6cd0*/  IMAD.MOV.U32 R6, RZ, RZ, 0x168 ;  /* 0x00000168ff067424 */ /* 0x000fe200078e00ff */
[----:B------:R-:W-:-:S02]  /*6ce0*/  R2UR UR11, R12 ;  /* 0x000000000c0b72ca */ /* 0x000fc400000e0000 */
[----:B------:R-:W-:Y:S02]  /*6cf0*/  R2UR UR10, R13 ;  /* 0x000000000d0a72ca */ /* 0x000fe400000e0000 */
[----:B--2---:R-:W-:Y:S01]  /*6d00*/  R2UR UR6, R6 ;  /* 0x00000000060672ca */ /* 0x004fe200000e0000 */
[----:B------:R-:W-:-:S05]  /*6d10*/  IMAD.MOV.U32 R6, RZ, RZ, 0x170 ;  /* 0x00000170ff067424 */ /* 0x000fca00078e00ff */
[----:B---3--:R-:W-:Y:S01]  /*6d20*/  R2UR UR5, R6 ;  /* 0x00000000060572ca */ /* 0x008fe200000e0000 */
[----:B------:R-:W-:Y:S01]  /*6d30*/  IMAD.MOV.U32 R6, RZ, RZ, 0x178 ;  /* 0x00000178ff067424 */ /* 0x000fe200078e00ff */
[----:B------:R1:W-:Y:S05]  /*6d40*/  UTCHMMA.2CTA tmem[UR4], gdesc[UR60], tmem[UR7], tmem[UR12], idesc[UR13], UPT ;  /* 0x00ff0c3c040079ea */ /* 0x0003ea000ba00007 */
[----:B------:R2:W-:Y:S06]  /*6d50*/  UTCHMMA.2CTA tmem[UR6], gdesc[UR58], tmem[UR9], tmem[UR12], idesc[UR13], UPT ;  /* 0x00ff0c3a060079ea */ /* 0x0005ec000ba00009 */
[----:B------:R2:W-:Y:S01]  /*6d60*/  UTCHMMA.2CTA tmem[UR5], gdesc[UR56], tmem[UR8], tmem[UR12], idesc[UR13], UPT ;  /* 0x00ff0c38050079ea */ /* 0x0005e2000ba00008 */
[----:B-1----:R-:W-:Y:S01]  /*6d70*/  R2UR UR4, R6 ;  /* 0x00000000060472ca */ /* 0x002fe200000e0000 */
[----:B------:R-:W-:-:S12]  /*6d80*/  IMAD.U32 R6, R8, -0x80000000, RZ ;  /* 0x8000000008067824 */ /* 0x000fd800078e00ff */
[----:B------:R2:W-:Y:S01]  /*6d90*/  UTCHMMA.2CTA tmem[UR4], gdesc[UR54], tmem[UR7], tmem[UR12], idesc[UR13], UPT ;  /* 0x00ff0c36040079ea */ /* 0x0005e2000ba00007 */
[----:B------:R2:W-:Y:S01]  /*6da0*/  UTCBAR.2CTA.MULTICAST [UR10], URZ, UR11 ;  /* 0x000000ff0a0073e9 */ /* 0x0005e2000820080b */
[----:B------:R-:W1:Y:S02]  /*6db0*/  SYNCS.PHASECHK.TRANS64.TRYWAIT P0, [UR24+0x60], R27 ;  /* 0x0000601bff0075a7 */ /* 0x000e640008001118 */
[----:B-12---:R-:W-:Y:S05]  /*6dc0*/  @!P0 BRA `(.L_x_93) ;  /* 0x0000006000bc8947 */ /* 0x006fea0003800000 */
.L_x_199:
[----:B------:R-:W2:Y:S01]  /*6dd0*/  SYNCS.PHASECHK.TRANS64.TRYWAIT P0, [UR24+0x110], R6 ;  /* 0x00011006ff0075a7 */ /* 0x000ea20008001118 */
[----:B------:R-:W-:Y:S01]  /*6de0*/  HFMA2 R32, -RZ, RZ, 0, 2.47955322265625e-05 ;  /* 0x000001a0ff207431 */ /* 0x000fe200000001ff */
[----:B------:R-:W-:Y:S01]  /*6df0*/  MOV R31, 0x1a0 ;  /* 0x000001a0001f7802 */ /* 0x000fe20000000f00 */
[----:B--2---:R-:W-:Y:S06]  /*6e00*/  @!P0 BRA `(.L_x_94) ;  /* 0x0000006000cc8947 */ /* 0x004fec0003800000 */
.L_x_201:
[----:B------:R-:W-:Y:S01]  /*6e10*/  R2UR UR18, R25 ;  /* 0x00000000191272ca */ /* 0x000fe200000e0000 */
[----:B------:R-:W-:Y:S01]  /*6e20*/  IMAD.MOV.U32 R30, RZ, RZ, 0x1a0 ;  /* 0x000001a0ff1e7424 */ /* 0x000fe200078e00ff */
[----:B------:R-:W-:Y:S01]  /*6e30*/  R2UR UR16, R26 ;  /* 0x000000001a1072ca */ /* 0x000fe200000e0000 */
[----:B-1----:R-:W-:Y:S01]  /*6e40*/  IMAD.MOV.U32 R29, RZ, RZ, 0x1a0 ;  /* 0x000001a0ff1d7424 */ /* 0x002fe200078e00ff */
[----:B------:R-:W-:Y:S01]  /*6e50*/  MOV R28, 0x1a0 ;  /* 0x000001a0001c7802 */ /* 0x000fe20000000f00 */
[----:B------:R-:W-:Y:S01]  /*6e60*/  IMAD.MOV.U32 R27, RZ, RZ, 0x1a0 ;  /* 0x000001a0ff1b7424 */ /* 0x000fe200078e00ff */
[----:B------:R-:W-:Y:S01]  /*6e70*/  MOV R6, 0x1a0 ;  /* 0x000001a000067802 */ /* 0x000fe20000000f00 */
[----:B------:R-:W-:Y:S01]  /*6e80*/  IMAD.MOV.U32 R5, RZ, RZ, 0x1a0 ;  /* 0x000001a0ff057424 */ /* 0x000fe200078e00ff */
[----:B------:R-:W-:Y:S01]  /*6e90*/  UMOV UR22, 0x200 ;  /* 0x0000020000167882 */ /* 0x000fe20000000000 */
[----:B------:R-:W-:-:S08]  /*6ea0*/  UMOV UR23, 0xfffffff0 ;  /* 0xfffffff000177882 */ /* 0x000fd00000000000 */
.L_x_95:
[----:B------:R-:W-:Y:S01]  /*6eb0*/  UISETP.NE.AND UP0, UPT, UR23, -0x10, UPT ;  /* 0xfffffff01700788c */ /* 0x000fe2000bf05270 */
[----:B---3--:R-:W-:Y:S01]  /*6ec0*/  R2UR UR19, R32 ;  /* 0x00000000201372ca */ /* 0x008fe200000e0000 */
[----:B------:R-:W-:Y:S01]  /*6ed0*/  UIADD3 UR10, UPT, UPT, UR16, -0x100, URZ ;  /* 0xffffff00100a7890 */ /* 0x000fe2000fffe0ff */
[----:B------:R-:W-:Y:S01]  /*6ee0*/  R2UR UR17, R31 ;  /* 0x000000001f1172ca */ /* 0x000fe200000e0000 */
[----:B------:R-:W-:Y:S01]  /*6ef0*/  UIADD3 UR6, UPT, UPT, UR18, -0x200, URZ ;  /* 0xfffffe0012067890 */ /* 0x000fe2000fffe0ff */
[----:B------:R-:W-:Y:S01]  /*6f00*/  R2UR UR20, R30 ;  /* 0x000000001e1472ca */ /* 0x000fe200000e0000 */
[----:B------:R-:W-:Y:S01]  /*6f10*/  UIADD3 UR14, UPT, UPT, UR16, -0xc0, URZ ;  /* 0xffffff40100e7890 */ /* 0x000fe2000fffe0ff */
[----:B------:R-:W-:Y:S01]  /*6f20*/  R2UR UR21, R28 ;  /* 0x000000001c1572ca */ /* 0x000fe200000e0000 */
[----:B------:R-:W-:Y:S02]  /*6f30*/  UIADD3 UR4, UPT, UPT, UR18, -0x180, URZ ;  /* 0xfffffe8012047890 */ /* 0x000fe4000fffe0ff */
[----:B------:R-:W-:Y:S02]  /*6f40*/  UIADD3 UR12, UPT, UPT, UR16, -0x80, URZ ;  /* 0xffffff80100c7890 */ /* 0x000fe4000fffe0ff */
[----:B------:R-:W-:Y:S02]  /*6f50*/  UIADD3 UR8, UPT, UPT, UR18, -0x100, URZ ;  /* 0xffffff0012087890 */ /* 0x000fe4000fffe0ff */
[----:B------:R-:W-:Y:S02]  /*6f60*/  UIADD3 UR22, UPT, UPT, UR22, 0x400, URZ ;  /* 0x0000040016167890 */ /* 0x000fe4000fffe0ff */
[----:B------:R-:W-:Y:S01]  /*6f70*/  UIADD3 UR23, UPT, UPT, UR23, 0x8, URZ ;  /* 0x0000000817177890 */ /* 0x000fe2000fffe0ff */
[----:B------:R-:W-:Y:S01]  /*6f80*/  UMOV UR11, 0x80004020 ;  /* 0x80004020000b7882 */ /* 0x000fe20000000000 */
[----:B------:R-:W-:Y:S01]  /*6f90*/  UMOV UR7, 0x40004040 ;  /* 0x4000404000077882 */ /* 0x000fe20000000000 */
[----:B------:R-:W-:Y:S01]  /*6fa0*/  UMOV UR15, 0x80004020 ;  /* 0x80004020000f7882 */ /* 0x000fe20000000000 */
[----:B------:R1:W-:Y:S01]  /*6fb0*/  UTCHMMA.2CTA gdesc[UR6], gdesc[UR10], tmem[UR19], tmem[UR40], idesc[UR41], UP0 ;  /* 0x00ff280a060075ea */ /* 0x0003e20008200013 */
[----:B------:R-:W-:Y:S01]  /*6fc0*/  UISETP.NE.AND UP0, UPT, UR22, 0xa00, UPT ;  /* 0x00000a001600788c */ /* 0x000fe2000bf05270 */
[----:B------:R-:W-:Y:S01]  /*6fd0*/  UMOV UR5, 0x40004040 ;  /* 0x4000404000057882 */ /* 0x000fe20000000000 */
[----:B------:R-:W-:Y:S01]  /*6fe0*/  UMOV UR13, 0x80004020 ;  /* 0x80004020000d7882 */ /* 0x000fe20000000000 */
[----:B------:R2:W-:Y:S01]  /*6ff0*/  UTCHMMA.2CTA gdesc[UR4], gdesc[UR14], tmem[UR17], tmem[UR38], idesc[UR39], UPT ;  /* 0x00ff260e040075ea */ /* 0x0005e2000ba00011 */
[----:B------:R-:W-:Y:S02]  /*7000*/  UMOV UR9, 0x40004040 ;  /* 0x4000404000097882 */ /* 0x000fe40000000000 */
[----:B------:R3:W-:Y:S01]  /*7010*/  UTCHMMA.2CTA gdesc[UR8], gdesc[UR12], tmem[UR20], tmem[UR36], idesc[UR37], UPT ;  /* 0x00ff240c080075ea */ /* 0x0007e2000ba00014 */
[----:B-1----:R-:W-:Y:S01]  /*7020*/  UIADD3 UR10, UPT, UPT, UR16, -0x40, URZ ;  /* 0xffffffc0100a7890 */ /* 0x002fe2000fffe0ff */
[----:B------:R-:W-:Y:S01]  /*7030*/  R2UR UR19, R29 ;  /* 0x000000001d1372ca */ /* 0x000fe200000e0000 */
[----:B------:R-:W-:Y:S02]  /*7040*/  UIADD3 UR6, UPT, UPT, UR18, -0x80, URZ ;  /* 0xffffff8012067890 */ /* 0x000fe4000fffe0ff */
[----:B--2---:R-:W-:Y:S01]  /*7050*/  UIADD3 UR14, UPT, UPT, UR16, 0x40, URZ ;  /* 0x00000040100e7890 */ /* 0x004fe2000fffe0ff */
[----:B------:R-:W-:Y:S01]  /*7060*/  UMOV UR17, 0x80004020 ;  /* 0x8000402000117882 */ /* 0x000fe20000000000 */
[----:B---3--:R-:W-:Y:S01]  /*7070*/  UIADD3 UR8, UPT, UPT, UR18, 0x80, URZ ;  /* 0x0000008012087890 */ /* 0x008fe2000fffe0ff */
[----:B------:R-:W-:Y:S01]  /*7080*/  R2UR UR20, R27 ;  /* 0x000000001b1472ca */ /* 0x000fe200000e0000 */
[----:B------:R-:W-:Y:S01]  /*7090*/  UIADD3 UR12, UPT, UPT, UR16, 0x80, URZ ;  /* 0x00000080100c7890 */ /* 0x000fe2000fffe0ff */
[----:B------:R-:W-:Y:S05]  /*70a0*/  UMOV UR4, UR18 ;  /* 0x0000001200047c82 */ /* 0x000fea0008000000 */
[----:B------:R1:W-:Y:S01]  /*70b0*/  UTCHMMA.2CTA gdesc[UR6], gdesc[UR10], tmem[UR19], tmem[UR34], idesc[UR35], UPT ;  /* 0x00ff220a060075ea */ /* 0x0003e2000ba00013 */
[----:B------:R2:W-:Y:S05]  /*70c0*/  UTCHMMA.2CTA gdesc[UR4], gdesc[UR16], tmem[UR21], tmem[UR32], idesc[UR33], UPT ;  /* 0x00ff2010040075ea */ /* 0x0005ea000ba00015 */
[----:B------:R3:W-:Y:S01]  /*70d0*/  UTCHMMA.2CTA gdesc[UR8], gdesc[UR14], tmem[UR20], tmem[UR30], idesc[UR31], UPT ;  /* 0x00ff1e0e080075ea */ /* 0x0007e2000ba00014 */
[----:B-1----:R-:W-:Y:S01]  /*70e0*/  UIADD3 UR6, UPT, UPT, UR18, 0x100, URZ ;  /* 0x0000010012067890 */ /* 0x002fe2000fffe0ff */
[----:B------:R-:W-:Y:S01]  /*70f0*/  R2UR UR19, R6 ;  /* 0x00000000061372ca */ /* 0x000fe200000e0000 */
[----:B------:R-:W-:Y:S01]  /*7100*/  UIADD3 UR10, UPT, UPT, UR16, 0xc0, URZ ;  /* 0x000000c0100a7890 */ /* 0x000fe2000fffe0ff */
[----:B--2---:R-:W-:Y:S01]  /*7110*/  R2UR UR17, R5 ;  /* 0x00000000051172ca */ /* 0x004fe200000e0000 */
[----:B------:R-:W-:Y:S02]  /*7120*/  UIADD3 UR4, UPT, UPT, UR18, 0x180, URZ ;  /* 0x0000018012047890 */ /* 0x000fe4000fffe0ff */
[----:B------:R-:W-:Y:S02]  /*7130*/  UIADD3 UR16, UPT, UPT, UR16, 0x200, URZ ;  /* 0x0000020010107890 */ /* 0x000fe4000fffe0ff */
[----:B------:R-:W-:Y:S06]  /*7140*/  UIADD3 UR18, UPT, UPT, UR18, 0x400, URZ ;  /* 0x0000040012127890 */ /* 0x000fec000fffe0ff */
[----:B------:R3:W-:Y:S02]  /*7150*/  UTCHMMA.2CTA gdesc[UR6], gdesc[UR12], tmem[UR19], tmem[UR28], idesc[UR29], UPT ;  /* 0x00ff1c0c060075ea */ /* 0x0007e4000ba00013 */
[----:B------:R3:W-:Y:S01]  /*7160*/  UTCHMMA.2CTA gdesc[UR4], gdesc[UR10], tmem[UR17], tmem[UR26], idesc[UR27], UPT ;  /* 0x00ff1a0a040075ea */ /* 0x0007e2000ba00011 */
[----:B------:R-:W-:Y:S05]  /*7170*/  BRA.U UP0, `(.L_x_95) ;  /* 0xfffffffd004c7547 */ /* 0x000fea000b83ffff */
[----:B---3--:R-:W-:Y:S01]  /*7180*/  R2UR UR7, R19 ;  /* 0x00000000130772ca */ /* 0x008fe200000e0000 */
[----:B------:R-:W-:Y:S01]  /*7190*/  UMOV UR5, 0x3 ;  /* 0x0000000300057882 */ /* 0x000fe20000000000 */
[----:B------:R-:W-:Y:S01]  /*71a0*/  R2UR UR6, R18 ;  /* 0x00000000120672ca */ /* 0x000fe200000e0000 */
[----:B------:R-:W-:Y:S01]  /*71b0*/  UIADD3 UR25, UPT, UPT, UR25, 0x1, URZ ;  /* 0x0000000119197890 */ /* 0x000fe2000fffe0ff */
[----:B------:R-:W-:Y:S02]  /*71c0*/  R2UR UR4, R17 ;  /* 0x00000000110472ca */ /* 0x000fe400000e0000 */
[----:B------:R-:W-:Y:S02]  /*71d0*/  LOP3.LUT R9, R9, 0x1, RZ, 0x3c, !PT ;  /* 0x0000000109097812 */ /* 0x000fe400078e3cff */
[----:B------:R-:W-:-:S05]  /*71e0*/  LOP3.LUT R8, R8, 0x1, RZ, 0x3c, !PT ;  /* 0x0000000108087812 */ /* 0x000fca00078e3cff */
[----:B------:R2:W-:Y:S02]  /*71f0*/  UTCBAR.2CTA.MULTICAST [UR7], URZ, UR5 ;  /* 0x000000ff070073e9 */ /* 0x0005e40008200805 */
[----:B------:R2:W-:Y:S02]  /*7200*/  UTCBAR.2CTA.MULTICAST [UR6], URZ, UR5 ;  /* 0x000000ff060073e9 */ /* 0x0005e40008200805 */
[----:B------:R-:W-:-:S03]  /*7210*/  UISETP.NE.AND UP0, UPT, UR25, UR4, UPT ;  /* 0x000000041900728c */ /* 0x000fc6000bf05270 */
[----:B------:R-:W-:-:S06]  /*7220*/  UMOV UR4, 0x1 ;  /* 0x0000000100047882 */ /* 0x000fcc0000000000 */
[----:B------:R-:W-:Y:S05]  /*7230*/  BRA.U UP0, `(.L_x_96) ;  /* 0xffffffe900207547 */ /* 0x000fea000b83ffff */
.L_x_85:
[----:B------:R-:W-:Y:S01]  /*7240*/  HFMA2 R6, -RZ, RZ, -0.0 , 0 ;  /* 0x80000000ff067431 */ /* 0x000fe200000001ff */
[----:B--2---:R-:W-:Y:S01]  /*7250*/  UIADD3 UR5, UPT, UPT, UR24, 0x70, URZ ;  /* 0x0000007018057890 */ /* 0x004fe2000fffe0ff */
[----:B------:R-:W-:Y:S02]  /*7260*/  UMOV UR7, 0x3 ;  /* 0x0000000300077882 */ /* 0x000fe40000000000 */
[----:B------:R-:W2:Y:S02]  /*7270*/  SYNCS.PHASECHK.TRANS64.TRYWAIT P0, [UR24+0x80], R6 ;  /* 0x00008006ff0075a7 */ /* 0x000ea40008001118 */
[----:B--2---:R-:W-:Y:S07]  /*7280*/  @!P0 BRA `(.L_x_97) ;  /* 0x0000005c00cc8947 */ /* 0x004fee0003800000 */
.L_x_203:
[----:B------:R4:W-:Y:S01]  /*7290*/  UTCBAR.2CTA.MULTICAST [UR5], URZ, UR7 ;  /* 0x000000ff050073e9 */ /* 0x0009e20008200807 */
[----:B------:R-:W2:Y:S01]  /*72a0*/  SYNCS.PHASECHK.TRANS64.TRYWAIT P0, [UR24+0x88], R6 ;  /* 0x00008806ff0075a7 */ /* 0x000ea20008001118 */
[----:B------:R-:W-:Y:S01]  /*72b0*/  UIADD3 UR4, UPT, UPT, UR24, 0x78, URZ ;  /* 0x0000007818047890 */ /* 0x000fe2000fffe0ff */
[----:B------:R-:W-:Y:S01]  /*72c0*/  UMOV UR6, 0x3 ;  /* 0x0000000300067882 */ /* 0x000fe20000000000 */
[----:B--2-4-:R-:W-:Y:S10]  /*72d0*/  @!P0 BRA `(.L_x_98) ;  /* 0x0000005c00d88947 */ /* 0x014ff40003800000 */
.L_x_205:
[----:B------:R4:W-:Y:S01]  /*72e0*/  UTCBAR.2CTA.MULTICAST [UR4], URZ, UR6 ;  /* 0x000000ff040073e9 */ /* 0x0009e20008200806 */
[----:B------:R-:W-:Y:S01]  /*72f0*/  NOP ;  /* 0x0000000000007918 */ /* 0x000fe20000000000 */
.L_x_84:
[----:B------:R-:W2:Y:S01]  /*7300*/  S2UR UR5, SR_CgaCtaId ;  /* 0x00000000000579c3 */ /* 0x000ea20000008800 */
[----:B------:R-:W-:Y:S01]  /*7310*/  ELECT P0, URZ, PT ;  /* 0x0000000000ff782f */ /* 0x000fe20003800000 */
[----:B--2---:R-:W-:Y:S01]  /*7320*/  IMAD.MOV.U32 R5, RZ, RZ, 0x1 ;  /* 0x00000001ff057424 */ /* 0x004fe200078e00ff */
[----:B----4-:R-:W-:-:S05]  /*7330*/  UIADD3 UR4, UPT, UPT, UR24, 0xd8, URZ ;  /* 0x000000d818047890 */ /* 0x010fca000fffe0ff */
[----:B------:R-:W-:Y:S01]  /*7340*/  UVIRTCOUNT.DEALLOC.SMPOOL 0x80 ;  /* 0x000000800000784c */ /* 0x000fe20000000000 */
[----:B------:R-:W-:-:S05]  /*7350*/  IMAD.U32 R6, RZ, RZ, UR4 ;  /* 0x00000004ff067e24 */ /* 0x000fca000f8e00ff */
[----:B---3--:R-:W-:Y:S02]  /*7360*/  @P0 MOV R8, 0x40 ;  /* 0x0000004000080802 */ /* 0x008fe40000000f00 */
[----:B------:R-:W2:Y:S01]  /*7370*/  S2UR UR4, SR_CgaCtaId ;  /* 0x00000000000479c3 */ /* 0x000ea20000008800 */
[----:B------:R-:W-:-:S05]  /*7380*/  @P0 IMAD.U32 R7, RZ, RZ, UR5 ;  /* 0x00000005ff070e24 */ /* 0x000fca000f8e00ff */
[C---:B------:R-:W-:Y:S02]  /*7390*/  @P0 LEA R8, R7.reuse, R8, 0x18 ;  /* 0x0000000807080211 */ /* 0x040fe400078ec0ff */
[----:B------:R-:W-:-:S03]  /*73a0*/  LOP3.LUT R7, R7, 0x1, RZ, 0x3c, !PT ;  /* 0x0000000107077812 */ /* 0x000fc600078e3cff */
[----:B------:R3:W-:Y:S01]  /*73b0*/  @P0 STS.U8 [R8], R5 ;  /* 0x0000000508000388 */ /* 0x0007e20000000000 */
[----:B------:R-:W-:Y:S01]  /*73c0*/  PRMT R6, R7, 0x654, R6 ;  /* 0x0000065407067816 */ /* 0x000fe20000000006 */
[----:B------:R-:W-:Y:S01]  /*73d0*/  IMAD.MOV.U32 R7, RZ, RZ, 0x1 ;  /* 0x00000001ff077424 */ /* 0x000fe200078e00ff */
[----:B------:R-:W-:Y:S06]  /*73e0*/  BAR.SYNC.DEFER_BLOCKING 0x5, 0x1a0 ;  /* 0x0146800000007b1d */ /* 0x000fec0000010000 */
[----:B------:R2:W-:Y:S01]  /*73f0*/  SYNCS.ARRIVE.TRANS64.RED.ART0 RZ, [R6+URZ], R7 ;  /* 0x0000000706ff79a7 */ /* 0x0005e200085004ff */
[----:B------:R-:W4:Y:S01]  /*7400*/  SYNCS.PHASECHK.TRANS64.TRYWAIT P0, [UR24+0xd8], RZ ;  /* 0x0000d8ffff0075a7 */ /* 0x000f220008001118 */
[----:B--2---:R-:W-:Y:S01]  /*7410*/  IMAD.U32 R6, RZ, RZ, UR4 ;  /* 0x00000004ff067e24 */ /* 0x004fe2000f8e00ff */
[----:B---34-:R-:W-:Y:S06]  /*7420*/  @!P0 BRA `(.L_x_99) ;  /* 0x0000005c00a48947 */ /* 0x018fec0003800000 */
.L_x_207:
[----:B------:R-:W-:Y:S01]  /*7430*/  R2UR UR5, R6 ;  /* 0x00000000060572ca */ /* 0x000fe200000e0000 */
[----:B------:R-:W-:Y:S01]  /*7440*/  NOP ;  /* 0x0000000000007918 */ /* 0x000fe20000000000 */
[----:B------:R-:W-:Y:S01]  /*7450*/  UMOV UR4, 0x50 ;  /* 0x0000005000047882 */ /* 0x000fe20000000000 */
[----:B-1----:R-:W-:Y:S01]  /*7460*/  LOP3.LUT R9, R11, 0xffff, RZ, 0xc0, !PT ;  /* 0x0000ffff0b097812 */ /* 0x002fe200078ec0ff */
[----:B------:R-:W-:-:S03]  /*7470*/  IMAD.MOV.U32 R8, RZ, RZ, 0xffff ;  /* 0x0000ffffff087424 */ /* 0x000fc600078e00ff */
[----:B------:R-:W-:-:S06]  /*7480*/  SHF.R.U32.HI R9, RZ, 0x5, R9 ;  /* 0x00000005ff097819 */ /* 0x000fcc0000011609 */
[----:B------:R-:W-:Y:S01]  /*7490*/  ULEA UR6, UR5, UR4, 0x18 ;  /* 0x0000000405067291 */ /* 0x000fe2000f8ec0ff */
[----:B------:R-:W-:Y:S01]  /*74a0*/  SHF.L.U32 R8, R8, R9, RZ ;  /* 0x0000000908087219 */ /* 0x000fe200000006ff */
[----:B------:R-:W-:-:S07]  /*74b0*/  VIADD R10, R9, 0x10 ;  /* 0x00000010090a7836 */ /* 0x000fce0000000000 */
[----:B--2---:R-:W1:Y:S01]  /*74c0*/  LDS R5, [UR6] ;  /* 0x00000006ff057984 */ /* 0x004e620008000800 */
[----:B------:R-:W-:-:S04]  /*74d0*/  SHF.L.U32 R7, R7, R10, RZ ;  /* 0x0000000a07077219 */ /* 0x000fc800000006ff */
[----:B------:R-:W-:-:S04]  /*74e0*/  LOP3.LUT R10, R7, R8, RZ, 0xfc, !PT ;  /* 0x00000008070a7212 */ /* 0x000fc800078efcff */
[C---:B------:R-:W-:Y:S02]  /*74f0*/  LOP3.LUT R8, R10.reuse, 0xffff, RZ, 0xc0, !PT ;  /* 0x0000ffff0a087812 */ /* 0x040fe400078ec0ff */
[----:B-1----:R-:W-:-:S04]  /*7500*/  LOP3.LUT R7, R10, 0xffff, R5, 0x80, !PT ;  /* 0x0000ffff0a077812 */ /* 0x002fc800078e8005 */
[----:B------:R-:W-:-:S13]  /*7510*/  ISETP.NE.AND P0, PT, R7, R8, PT ;  /* 0x000000080700720c */ /* 0x000fda0003f05270 */
[----:B------:R-:W-:Y:S05]  /*7520*/  @P0 BRA `(.L_x_100) ;  /* 0x0000000000500947 */ /* 0x000fea0003800000 */
[----:B------:R-:W-:Y:S02]  /*7530*/  SHF.R.U32.HI R5, RZ, 0x10, R5 ;  /* 0x00000010ff057819 */ /* 0x000fe40000011605 */
[----:B------:R-:W-:-:S04]  /*7540*/  SHF.R.U32.HI R8, RZ, 0x10, R10 ;  /* 0x00000010ff087819 */ /* 0x000fc8000001160a */
[----:B------:R-:W-:-:S04]  /*7550*/  LOP3.LUT R5, R5, R8, RZ, 0xc0, !PT ;  /* 0x0000000805057212 */ /* 0x000fc800078ec0ff */
[----:B------:R-:W-:-:S13]  /*7560*/  ISETP.NE.AND P0, PT, R5, R8, PT ;  /* 0x000000080500720c */ /* 0x000fda0003f05270 */
[----:B------:R-:W-:Y:S05]  /*7570*/  @P0 BRA `(.L_x_101) ;  /* 0x0000000000300947 */ /* 0x000fea0003800000 */
[----:B------:R-:W-:Y:S01]  /*7580*/  R2UR UR4, R10 ;  /* 0x000000000a0472ca */ /* 0x000fe200000e0000 */
[----:B------:R-:W1:-:S12]  /*7590*/  S2R R7, SR_LANEID ;  /* 0x0000000000077919 */ /* 0x000e580000000000 */
[----:B------:R-:W-:-:S03]  /*75a0*/  ULOP3.LUT UR5, URZ, UR4, URZ, 0x33, !UPT ;  /* 0x00000004ff057292 */ /* 0x000fc6000f8e33ff */
[----:B------:R-:W-:Y:S02]  /*75b0*/  VOTEU.ANY UR4, UPT, PT ;  /* 0x0000000000047886 */ /* 0x000fe400038e0100 */
[----:B------:R-:W-:Y:S01]  /*75c0*/  UFLO.U32 UR4, UR4 ;  /* 0x00000004000472bd */ /* 0x000fe200080e0000 */
[----:B------:R-:W-:-:S04]  /*75d0*/  IMAD.U32 R5, RZ, RZ, UR5 ;  /* 0x00000005ff057e24 */ /* 0x000fc8000f8e00ff */
[----:B------:R-:W2:Y:S02]  /*75e0*/  REDUX UR7, R5 ;  /* 0x00000000050773c4 */ /* 0x000ea40000000000 */
[----:B------:R3:W-:Y:S01]  /*75f0*/  UTCATOMSWS.AND URZ, UR5 ;  /* 0x0000000500ff79e3 */ /* 0x0007e20008000000 */
[----:B-1----:R-:W-:Y:S01]  /*7600*/  ISETP.EQ.U32.AND P0, PT, R7, UR4, PT ;  /* 0x0000000407007c0c */ /* 0x002fe2000bf02070 */
[----:B--2---:R-:W-:-:S12]  /*7610*/  IMAD.U32 R7, RZ, RZ, UR7 ;  /* 0x00000007ff077e24 */ /* 0x004fd8000f8e00ff */
[----:B------:R3:W-:Y:S01]  /*7620*/  @P0 ATOMS.AND RZ, [UR6], R7 ;  /* 0x00000007ffff098c */ /* 0x0007e2000a800006 */
[----:B------:R-:W-:Y:S05]  /*7630*/  BRA `(.L_x_102) ;  /* 0x0000000000147947 */ /* 0x000fea0003800000 */
.L_x_101:
[----:B------:R-:W-:Y:S02]  /*7640*/  MOV R8, 0x7660 ;  /* 0x0000766000087802 */ /* 0x000fe40000000f00 */
[----:B-----5:R-:W-:Y:S05]  /*7650*/  CALL.REL.NOINC `($__internal_0_$__cuda_sm10x_tcgen05_guardrail_trap_col_being_dealloced_not_returned_by_alloc) ;  /* 0x00000060003c7944 */ /* 0x020fea0003c00000 */
[----:B------:R-:W-:Y:S05]  /*7660*/  BRA `(.L_x_102) ;  /* 0x0000000000087947 */ /* 0x000fea0003800000 */
.L_x_100:
[----:B------:R-:W-:Y:S02]  /*7670*/  MOV R8, 0x7690 ;  /* 0x0000769000087802 */ /* 0x000fe40000000f00 */
[----:B-----5:R-:W-:Y:S05]  /*7680*/  CALL.REL.NOINC `($__internal_2_$__cuda_sm10x_tcgen05_guardrail_trap_unallocated_columns_being_dealloced) ;  /* 0x00000060004c7944 */ /* 0x020fea0003c00000 */
.L_x_102:
[----:B------:R-:W-:Y:S01]  /*7690*/  ELECT P0, URZ, PT ;  /* 0x0000000000ff782f */ /* 0x000fe20003800000 */
[----:B------:R-:W-:Y:S01]  /*76a0*/  NOP ;  /* 0x0000000000007918 */ /* 0x000fe20000000000 */
[----:B------:R-:W-:Y:S11]  /*76b0*/  BSSY.RECONVERGENT B0, `(.L_x_73) ;  /* 0x0000009000007945 */ /* 0x000ff60003800200 */
[----:B------:R-:W-:Y:S05]  /*76c0*/  @!P0 BRA `(.L_x_103) ;  /* 0x00000000001c8947 */ /* 0x000fea0003800000 */
[----:B------:R-:W-:Y:S02]  /*76d0*/  UMOV UR4, 0x20 ;  /* 0x0000002000047882 */ /* 0x000fe40000000000 */
[----:B------:R-:W-:-:S04]  /*76e0*/  UIADD3 UR4, UPT, UPT, -UR4, 0x100000, URZ ;  /* 0x0010000004047890 */ /* 0x000fc8000fffe1ff */
[----:B---3--:R-:W-:Y:S02]  /*76f0*/  USHF.L.U32 UR5, UR4, 0xb, URZ ;  /* 0x0000000b04057899 */ /* 0x008fe400080006ff */
[----:B------:R-:W-:Y:S01]  /*7700*/  USHF.L.U32 UR4, UR4, 0x1, URZ ;  /* 0x0000000104047899 */ /* 0x000fe200080006ff */
[----:B------:R-:W1:Y:S11]  /*7710*/  FENCE.VIEW.ASYNC.S ;  /* 0x00000000000073c6 */ /* 0x000e760000000000 */
[----:B-1----:R1:W2:Y:S01]  /*7720*/  SYNCS.EXCH.64 URZ, [UR24+0xd8], UR4 ;  /* 0x0000d80418ff75b2 */ /* 0x0022a20008000100 */
[----:B------:R-:W-:Y:S01]  /*7730*/  NOP ;  /* 0x0000000000007918 */ /* 0x000fe20000000000 */
.L_x_103:
[----:B-1-3--:R-:W-:Y:S05]  /*7740*/  BSYNC.RECONVERGENT B0 ;  /* 0x0000000000007941 */ /* 0x00afea0003800200 */
.L_x_73:
[----:B------:R-:W-:Y:S01]  /*7750*/  R2UR UR4, R0 ;  /* 0x00000000000472ca */ /* 0x000fe200000e0000 */
[----:B------:R-:W-:-:S12]  /*7760*/  NOP ;  /* 0x0000000000007918 */ /* 0x000fd80000000000 */
[----:B------:R-:W-:-:S04]  /*7770*/  UIADD3 UR4, UPT, UPT, UR4, -0x4, URZ ;  /* 0xfffffffc04047890 */ /* 0x000fc8000fffe0ff */
[----:B------:R-:W-:-:S09]  /*7780*/  UISETP.GT.U32.AND UP0, UPT, UR4, 0x7, UPT ;  /* 0x000000070400788c */ /* 0x000fd2000bf04070 */
[----:B------:R-:W-:Y:S05]  /*7790*/  BRA.U UP0, `(.L_x_104) ;  /* 0x0000003d00707547 */ /* 0x000fea000b800000 */
[----:B------:R-:W-:Y:S01]  /*77a0*/  NOP ;  /* 0x0000000000007918 */ /* 0x000fe20000000000 */
.L_x_105:
[----:B------:R-:W-:Y:S05]  /*77b0*/  WARPSYNC.ALL ;  /* 0x0000000000007948 */ /* 0x000fea0003800000 */
[----:B------:R-:W-:-:S04]  /*77c0*/  NOP ;  /* 0x0000000000007918 */ /* 0x000fc80000000000 */
[----:B------:R-:W1:Y:S02]  /*77d0*/  USETMAXREG.TRY_ALLOC.CTAPOOL UP0, 0x88 ;  /* 0x00000088000079c8 */ /* 0x000e640008000600 */
[----:B-1----:R-:W-:-:S13]  /*77e0*/  PLOP3.LUT P0, PT, PT, PT, UP0, 0x80, 0x8 ;  /* 0x000000000008781c */ /* 0x002fda0003f0f008 */
[----:B------:R-:W-:Y:S05]  /*77f0*/  @!P0 BRA `(.L_x_105) ;  /* 0xfffffffc00ec8947 */ /* 0x000fea000383ffff */
[----:B------:R-:W-:Y:S05]  /*7800*/  WARPSYNC.ALL ;  /* 0x0000000000007948 */ /* 0x000fea0003800000 */
[----:B------:R-:W-:Y:S01]  /*7810*/  NOP ;  /* 0x0000000000007918 */ /* 0x000fe20000000000 */
[----:B------:R-:W1:Y:S01]  /*7820*/  S2UR UR4, SR_CTAID.X ;  /* 0x00000000000479c3 */ /* 0x000e620000002500 */
[----:B------:R-:W3:Y:S01]  /*7830*/  LDCU UR8, c[0x0][0x380] ;  /* 0x00007000ff0877ac */ /* 0x000ee20008000800 */
[----:B------:R-:W-:Y:S01]  /*7840*/  LOP3.LUT R110, R4, 0x7f, RZ, 0xc0, !PT ;  /* 0x0000007f046e7812 */ /* 0x000fe200078ec0ff */
[----:B------:R-:W4:Y:S01]  /*7850*/  LDCU UR13, c[0x0][0x398] ;  /* 0x00007300ff0d77ac */ /* 0x000f220008000800 */
[----:B---3--:R-:W-:-:S02]  /*7860*/  UIADD3 UR6, UPT, UPT, UR8, -0x1, URZ ;  /* 0xffffffff08067890 */ /* 0x008fc4000fffe0ff */
[----:B------:R-:W-:Y:S02]  /*7870*/  UIADD3 UR7, UPT, UPT, -UR8, URZ, URZ ;  /* 0x000000ff08077290 */ /* 0x000fe4000fffe1ff */
[----:B------:R-:W-:Y:S02]  /*7880*/  USHF.R.S32.HI UR5, URZ, 0x1f, UR6 ;  /* 0x0000001fff057899 */ /* 0x000fe40008011406 */
[----:B-1----:R-:W-:Y:S02]  /*7890*/  USHF.L.U32 UR10, UR4, 0x7, URZ ;  /* 0x00000007040a7899 */ /* 0x002fe400080006ff */
[----:B------:R-:W-:Y:S02]  /*78a0*/  USHF.R.S32.HI UR7, URZ, 0x1f, UR7 ;  /* 0x0000001fff077899 */ /* 0x000fe40008011407 */
[----:B------:R-:W-:Y:S02]  /*78b0*/  ULOP3.LUT UR4, UR10, 0xffffff00, URZ, 0xc0, !UPT ;  /* 0xffffff000a047892 */ /* 0x000fe4000f8ec0ff */
[----:B------:R-:W-:-:S02]  /*78c0*/  ULEA.HI UR6, UR5, UR6, URZ, 0x7 ;  /* 0x0000000605067291 */ /* 0x000fc4000f8f38ff */
[----:B------:R-:W-:Y:S02]  /*78d0*/  UIADD3 UR9, UPT, UPT, UR4, UR8, URZ ;  /* 0x0000000804097290 */ /* 0x000fe4000fffe0ff */
[----:B------:R-:W-:Y:S02]  /*78e0*/  ULEA.HI UR7, UR7, -UR8, URZ, 0x7 ;  /* 0x8000000807077291 */ /* 0x000fe4000f8f38ff */
[----:B----4-:R-:W-:Y:S02]  /*78f0*/  UIADD3 UR4, UPT, UPT, UR9, -UR13, URZ ;  /* 0x8000000d09047290 */ /* 0x010fe4000fffe0ff */
[----:B------:R-:W-:Y:S02]  /*7900*/  UISETP.GT.AND UP1, UPT, UR8, URZ, UPT ;  /* 0x000000ff0800728c */ /* 0x000fe4000bf24270 */
[----:B------:R-:W-:Y:S02]  /*7910*/  USHF.R.S32.HI UR5, URZ, 0x1f, UR4 ;  /* 0x0000001fff057899 */ /* 0x000fe40008011404 */
[----:B------:R-:W-:-:S02]  /*7920*/  ULEA.HI.SX32 UR6, UR6, 0x1, 0x19 ;  /* 0x0000000106067891 */ /* 0x000fc4000f8fcaff */
[----:B------:R-:W-:Y:S02]  /*7930*/  ULEA.HI UR4, UR5, UR4, URZ, 0x7 ;  /* 0x0000000405047291 */ /* 0x000fe4000f8f38ff */
[----:B------:R-:W-:Y:S02]  /*7940*/  USHF.R.S32.HI UR5, URZ, 0x7, UR7 ;  /* 0x00000007ff057899 */ /* 0x000fe40008011407 */
[----:B------:R-:W-:Y:S02]  /*7950*/  USHF.R.S32.HI UR4, URZ, 0x7, UR4 ;  /* 0x00000007ff047899 */ /* 0x000fe40008011404 */
[----:B------:R-:W-:Y:S02]  /*7960*/  UIADD3 UR5, UPT, UPT, -UR5, URZ, URZ ;  /* 0x000000ff05057290 */ /* 0x000fe4000fffe1ff */
[----:B------:R-:W-:-:S04]  /*7970*/  UISETP.LT.AND UP0, UPT, URZ, UR4, UPT ;  /* 0x00000004ff00728c */ /* 0x000fc8000bf01270 */
[----:B------:R-:W-:Y:S01]  /*7980*/  USEL UR7, URZ, UR4, !UP0 ;  /* 0x00000004ff077287 */ /* 0x000fe2000c000000 */
[----:B------:R-:W-:-:S03]  /*7990*/  @!UP1 UMOV UR6, UR5 ;  /* 0x0000000500069c82 */ /* 0x000fc60008000000 */
[----:B------:R-:W-:-:S04]  /*79a0*/  UIADD3 UR4, UPT, UPT, UR6, -UR7, URZ ;  /* 0x8000000706047290 */ /* 0x000fc8000fffe0ff */
[----:B------:R-:W-:Y:S01]  /*79b0*/  UISETP.GE.AND UP0, UPT, UR4, 0x1, UPT ;  /* 0x000000010400788c */ /* 0x000fe2000bf06270 */
[----:B--2---:R-:W-:Y:S08]  /*79c0*/  BAR.SYNC.DEFER_BLOCKING 0x5, 0x1a0 ;  /* 0x0146800000007b1d */ /* 0x004ff00000010000 */
[----:B------:R-:W-:Y:S05]  /*79d0*/  BRA.U !UP0, `(.L_x_106) ;  /* 0x0000002508d87547 */ /* 0x000fea000b800000 */
[----:B------:R-:W1:Y:S01]  /*79e0*/  S2R R111, SR_TID.X ;  /* 0x00000000006f7919 */ /* 0x000e620000002100 */
[----:B------:R-:W2:Y:S01]  /*79f0*/  S2UR UR5, SR_CTAID.X ;  /* 0x00000000000579c3 */ /* 0x000ea20000002500 */
[----:B------:R-:W-:Y:S01]  /*7a00*/  R2UR UR4, R6 ;  /* 0x00000000060472ca */ /* 0x000fe200000e0000 */
[----:B------:R-:W-:Y:S01]  /*7a10*/  IMAD.U32 R7, RZ, RZ, UR13 ;  /* 0x0000000dff077e24 */ /* 0x000fe2000f8e00ff */
[----:B------:R-:W3:Y:S01]  /*7a20*/  S2R R5, SR_TID.X ;  /* 0x0000000000057919 */ /* 0x000ee20000002100 */
[----:B------:R-:W-:Y:S01]  /*7a30*/  SHF.R.U32.HI R4, RZ, 0x2, R4 ;  /* 0x00000002ff047819 */ /* 0x000fe20000011604 */
[----:B------:R-:W-:Y:S01]  /*7a40*/  IMAD.U32 R123, RZ, RZ, UR7 ;  /* 0x00000007ff7b7e24 */ /* 0x000fe2000f8e00ff */
[----:B-----5:R-:W-:Y:S01]  /*7a50*/  R2UR UR14, R2 ;  /* 0x00000000020e72ca */ /* 0x020fe200000e0000 */
[----:B------:R-:W-:Y:S01]  /*7a60*/  UMOV UR19, 0x400 ;  /* 0x0000040000137882 */ /* 0x000fe20000000000 */
[----:B------:R-:W4:Y:S01]  /*7a70*/  S2UR UR8, SR_CgaCtaId ;  /* 0x00000000000879c3 */ /* 0x000f220000008800 */
[----:B------:R-:W-:Y:S01]  /*7a80*/  LOP3.LUT R4, R4, 0x20, RZ, 0xc0, !PT ;  /* 0x0000002004047812 */ /* 0x000fe200078ec0ff */
[----:B------:R-:W-:Y:S01]  /*7a90*/  UIADD3 UR15, UPT, UPT, -UR6, UR7, URZ ;  /* 0x00000007060f7290 */ /* 0x000fe2000fffe1ff */
[----:B------:R-:W1:Y:S05]  /*7aa0*/  LDCU UR24, c[0x0][0x398] ;  /* 0x00007300ff1877ac */ /* 0x000e6a0008000800 */
[----:B------:R-:W3:Y:S01]  /*7ab0*/  S2UR UR10, SR_CTAID.X ;  /* 0x00000000000a79c3 */ /* 0x000ee20000002500 */
[----:B------:R-:W-:Y:S01]  /*7ac0*/  ULOP3.LUT UR12, UR4, 0x1, URZ, 0x3c, !UPT ;  /* 0x00000001040c7892 */ /* 0x000fe2000f8e3cff */
[----:B------:R-:W3:Y:S02]  /*7ad0*/  LDCU UR11, c[0x0][0x994] ;  /* 0x00013280ff0b77ac */ /* 0x000ee40008000800 */
[----:B------:R-:W-:-:S04]  /*7ae0*/  UMOV UR4, 0x400 ;  /* 0x0000040000047882 */ /* 0x000fc80000000000 */
[----:B------:R-:W3:Y:S01]  /*7af0*/  S2UR UR18, SR_CgaCtaId ;  /* 0x00000000001279c3 */ /* 0x000ee20000008800 */
[----:B--2---:R-:W-:Y:S01]  /*7b00*/  ULOP3.LUT UR5, UR5, 0x1, URZ, 0xc0, !UPT ;  /* 0x0000000105057892 */ /* 0x004fe2000f8ec0ff */
[----:B------:R-:W-:Y:S01]  /*7b10*/  UMOV UR17, 0x1 ;  /* 0x0000000100117882 */ /* 0x000fe20000000000 */
[----:B------:R-:W-:Y:S02]  /*7b20*/  UMOV UR16, URZ ;  /* 0x000000ff00107c82 */ /* 0x000fe40008000000 */
[----:B------:R-:W-:Y:S01]  /*7b30*/  ULEA UR5, UR5, UR9, 0x7 ;  /* 0x0000000905057291 */ /* 0x000fe2000f8e38ff */
[----:B-1----:R-:W-:Y:S01]  /*7b40*/  LOP3.LUT R6, R111, 0x80, RZ, 0xc0, !PT ;  /* 0x000000806f067812 */ /* 0x002fe200078ec0ff */
[----:B----4-:R-:W-:Y:S01]  /*7b50*/  ULEA UR4, UR8, UR4, 0x18 ;  /* 0x0000000408047291 */ /* 0x010fe2000f8ec0ff */
[----:B------:R-:W-:-:S03]  /*7b60*/  UMOV UR13, URZ ;  /* 0x000000ff000d7c82 */ /* 0x000fc60008000000 */
[----:B------:R-:W-:Y:S01]  /*7b70*/  IADD3 R7, PT, PT, -R7, UR5, R110 ;  /* 0x0000000507077c10 */ /* 0x000fe2000fffe16e */
[----:B------:R-:W-:Y:S01]  /*7b80*/  UIADD3 UR5, UPT, UPT, UR4, 0x108, URZ ;  /* 0x0000010804057890 */ /* 0x000fe2000fffe0ff */
[----:B------:R-:W-:Y:S01]  /*7b90*/  R2UR UR8, R6 ;  /* 0x00000000060872ca */ /* 0x000fe200000e0000 */
[C---:B---3--:R-:W-:Y:S01]  /*7ba0*/  IMAD.U32 R6, R5.reuse, 0x10000, RZ ;  /* 0x0001000005067824 */ /* 0x048fe200078e00ff */
[----:B------:R-:W-:Y:S01]  /*7bb0*/  LOP3.LUT R122, R5, 0x80, RZ, 0xc0, !PT ;  /* 0x00000080057a7812 */ /* 0x000fe200078ec0ff */
[----:B------:R-:W-:Y:S01]  /*7bc0*/  UPRMT UR5, UR12, 0x654, UR5 ;  /* 0x000006540c057896 */ /* 0x000fe20008000005 */
[----:B------:R-:W-:Y:S01]  /*7bd0*/  IMAD.IADD R4, R7, 0x1, -R4 ;  /* 0x0000000107047824 */ /* 0x000fe200078e0a04 */
[----:B------:R-:W-:Y:S01]  /*7be0*/  UIADD3 UR22, UPT, UPT, UR4, 0x48, URZ ;  /* 0x0000004804167890 */ /* 0x000fe2000fffe0ff */
[----:B------:R-:W-:Y:S01]  /*7bf0*/  LOP3.LUT R5, R6, 0x600000, RZ, 0xc0, !PT ;  /* 0x0060000006057812 */ /* 0x000fe200078ec0ff */
[----:B------:R-:W-:Y:S01]  /*7c00*/  UIADD3 UR21, UPT, UPT, UR4, 0x58, URZ ;  /* 0x0000005804157890 */ /* 0x000fe2000fffe0ff */
[----:B------:R-:W-:Y:S01]  /*7c10*/  IMAD R123, R123, -0x80, R4 ;  /* 0xffffff807b7b7824 */ /* 0x000fe200078e0204 */
[----:B------:R-:W-:Y:S01]  /*7c20*/  UIADD3 UR20, UPT, UPT, UR4, 0x60, URZ ;  /* 0x0000006004147890 */ /* 0x000fe2000fffe0ff */
[----:B------:R-:W-:Y:S01]  /*7c30*/  LEA.HI R122, R122, R5, RZ, 0x1e ;  /* 0x000000057a7a7211 */ /* 0x000fe200078ff0ff */
[----:B------:R-:W-:Y:S01]  /*7c40*/  IMAD.U32 R124, RZ, RZ, UR5 ;  /* 0x00000005ff7c7e24 */ /* 0x000fe2000f8e00ff */
[----:B------:R-:W-:-:S02]  /*7c50*/  UPRMT UR22, UR14, 0x654, UR22 ;  /* 0x000006540e167896 */ /* 0x000fc40008000016 */
[----:B------:R-:W-:Y:S02]  /*7c60*/  UPRMT UR21, UR14, 0x654, UR21 ;  /* 0x000006540e157896 */ /* 0x000fe40008000015 */
[----:B------:R-:W-:Y:S02]  /*7c70*/  UPRMT UR20, UR14, 0x654, UR20 ;  /* 0x000006540e147896 */ /* 0x000fe40008000014 */
[----:B------:R-:W-:Y:S02]  /*7c80*/  USHF.L.U32 UR10, UR10, 0x7, URZ ;  /* 0x000000070a0a7899 */ /* 0x000fe400080006ff */
[----:B------:R-:W-:Y:S02]  /*7c90*/  ULEA UR19, UR18, UR19, 0x18 ;  /* 0x0000001312137291 */ /* 0x000fe4000f8ec0ff */
[----:B------:R-:W-:Y:S02]  /*7ca0*/  UISETP.NE.AND UP2, UPT, UR18, 0x1, UPT ;  /* 0x000000011200788c */ /* 0x000fe4000bf45270 */
[----:B------:R-:W-:-:S02]  /*7cb0*/  ULOP3.LUT UR23, UR18, 0x1, URZ, 0x3c, !UPT ;  /* 0x0000000112177892 */ /* 0x000fc4000f8e3cff */
[----:B------:R-:W-:Y:S02]  /*7cc0*/  USHF.R.U32.HI UR12, URZ, 0x7, UR8 ;  /* 0x00000007ff0c7899 */ /* 0x000fe40008011608 */
[----:B------:R-:W-:Y:S01]  /*7cd0*/  UISETP.NE.AND UP1, UPT, UR18, URZ, UPT ;  /* 0x000000ff1200728c */ /* 0x000fe2000bf25270 */
[----:B------:R-:W-:-:S10]  /*7ce0*/  UMOV UR14, URZ ;  /* 0x000000ff000e7c82 */ /* 0x000fd40008000000 */
.L_x_118:
[----:B------:R-:W-:Y:S02]  /*7cf0*/  USHF.L.U32 UR6, UR13, 0x1f, URZ ;  /* 0x0000001f0d067899 */ /* 0x000fe400080006ff */
[----:B------:R-:W-:-:S04]  /*7d00*/  USHF.L.U32 UR5, UR16, 0x1f, URZ ;  /* 0x0000001f10057899 */ /* 0x000fc800080006ff */
[----:B--2---:R-:W-:Y:S02]  /*7d10*/  MOV R5, UR6 ;  /* 0x0000000600057c02 */ /* 0x004fe40008000f00 */
[----:B------:R-:W-:Y:S02]  /*7d20*/  MOV R4, UR5 ;  /* 0x0000000500047c02 */ /* 0x000fe40008000f00 */
[----:B-1----:R-:W1:Y:S02]  /*7d30*/  SYNCS.PHASECHK.TRANS64.TRYWAIT P0, [UR4+0x20], R5 ;  /* 0x00002005ff0075a7 */ /* 0x002e640008001104 */
[----:B-1----:R-:W-:Y:S05]  /*7d40*/  @!P0 BRA `(.L_x_107) ;  /* 0x0000005400748947 */ /* 0x002fea0003800000 */
.L_x_209:
[----:B------:R-:W2:Y:S02]  /*7d50*/  SYNCS.PHASECHK.TRANS64.TRYWAIT P0, [UR4+0x40], R4 ;  /* 0x00004004ff0075a7 */ /* 0x000ea40008001104 */
[----:B--2---:R-:W-:Y:S05]  /*7d60*/  @!P0 BRA `(.L_x_108) ;  /* 0x00000054008c8947 */ /* 0x004fea0003800000 */
.L_x_211:
[----:B------:R-:W-:Y:S01]  /*7d70*/  ULOP3.LUT UR4, UR10, 0xffffff00, URZ, 0xc0, !UPT ;  /* 0xffffff000a047892 */ /* 0x000fe2000f8ec0ff */
[----:B------:R-:W-:Y:S01]  /*7d80*/  LOP3.LUT R110, R111, 0x7f, RZ, 0xc0, !PT ;  /* 0x0000007f6f6e7812 */ /* 0x000fe200078ec0ff */
[----:B------:R-:W-:Y:S01]  /*7d90*/  ULOP3.LUT UR6, UR10, 0x80, URZ, 0xc0, !UPT ;  /* 0x000000800a067892 */ /* 0x000fe2000f8ec0ff */
[----:B------:R-:W-:Y:S02]  /*7da0*/  R2UR UR7, R122 ;  /* 0x000000007a0772ca */ /* 0x000fe400000e0000 */
[----:B------:R-:W-:Y:S01]  /*7db0*/  ELECT P1, URZ, PT ;  /* 0x0000000000ff782f */ /* 0x000fe20003820000 */
[----:B------:R-:W-:Y:S01]  /*7dc0*/  IMAD.U32 R88, RZ, RZ, UR8 ;  /* 0x00000008ff587e24 */ /* 0x000fe2000f8e00ff */
[----:B-1----:R-:W-:Y:S01]  /*7dd0*/  LOP3.LUT R4, R110, UR4, RZ, 0xfc, !PT ;  /* 0x000000046e047c12 */ /* 0x002fe2000f8efcff */
[----:B------:R-:W-:Y:S01]  /*7de0*/  IMAD.U32 R96, RZ, RZ, UR8 ;  /* 0x00000008ff607e24 */ /* 0x000fe2000f8e00ff */
[----:B------:R-:W-:Y:S01]  /*7df0*/  UMOV UR4, UR19 ;  /* 0x0000001300047c82 */ /* 0x000fe20008000000 */
[----:B------:R-:W-:Y:S01]  /*7e00*/  IMAD.MOV.U32 R101, RZ, RZ, -0x1 ;  /* 0xffffffffff657424 */ /* 0x000fe200078e00ff */
[----:B------:R-:W-:Y:S01]  /*7e10*/  LOP3.LUT R4, R4, UR6, RZ, 0xfc, !PT ;  /* 0x0000000604047c12 */ /* 0x000fe2000f8efcff */
[----:B------:R-:W-:Y:S01]  /*7e20*/  IMAD.U32 R126, RZ, RZ, UR12 ;  /* 0x0000000cff7e7e24 */ /* 0x000fe2000f8e00ff */
[----:B------:R-:W-:Y:S01]  /*7e30*/  R2UR UR6, R122 ;  /* 0x000000007a0672ca */ /* 0x000fe200000e0000 */
[----:B------:R-:W-:Y:S01]  /*7e40*/  IMAD.U32 R125, RZ, RZ, UR12 ;  /* 0x0000000cff7d7e24 */ /* 0x000fe2000f8e00ff */
[----:B------:R-:W-:Y:S01]  /*7e50*/  IADD3 R4, PT, PT, -R4, UR24, RZ ;  /* 0x0000001804047c10 */ /* 0x000fe2000fffe1ff */
[----:B------:R-:W-:Y:S02]  /*7e60*/  LDTM.x32 R36, tmem[UR7+0x140] ;  /* 0x00014007002479ee */ /* 0x000fe400082c0000 */
[----:B------:R-:W-:Y:S01]  /*7e70*/  @P1 IMAD.MOV.U32 R84, RZ, RZ, 0x1 ;  /* 0x00000001ff541424 */ /* 0x000fe200078e00ff */
[----:B------:R-:W-:-:S04]  /*7e80*/  ISETP.GE.AND P0, PT, R4, 0x1, PT ;  /* 0x000000010400780c */ /* 0x000fc80003f06270 */
[----:B------:R-:W-:-:S04]  /*7e90*/  SEL R86, R123, 0x80, P0 ;  /* 0x000000807b567807 */ /* 0x000fc80000000000 */
[----:B------:R-:W-:-:S04]  /*7ea0*/  SHF.R.S32.HI R5, RZ, 0x1f, R86 ;  /* 0x0000001fff057819 */ /* 0x000fc80000011456 */
[----:B------:R-:W-:Y:S02]  /*7eb0*/  LEA.HI R100, R5, R86, RZ, 0x6 ;  /* 0x0000005605647211 */ /* 0x000fe400078f30ff */
[----:B------:R-:W1:Y:S01]  /*7ec0*/  LDTM.x32 R4, tmem[UR6+0x180] ;  /* 0x00018006000479ee */ /* 0x000e6200082c0000 */
[----:B------:R-:W-:Y:S01]  /*7ed0*/  NOP ;  /* 0x0000000000007918 */ /* 0x000fe20000000000 */
[----:B------:R-:W-:Y:S01]  /*7ee0*/  LOP3.LUT R85, R100, 0xffffffc0, RZ, 0xc0, !PT ;  /* 0xffffffc064557812 */ /* 0x000fe200078ec0ff */
[----:B-1----:R1:W-:Y:S01]  /*7ef0*/  @P1 SYNCS.ARRIVE.TRANS64.RED.ART0 RZ, [UR22], R84 ;  /* 0x00000054ffff19a7 */ /* 0x0023e20008500416 */
[----:B------:R-:W2:Y:S02]  /*7f00*/  LDS.128 R88, [R88+UR4+0x32410] ;  /* 0x0324100458587984 */ /* 0x000ea40008000c00 */
[CC--:B------:R-:W-:Y:S02]  /*7f10*/  ISETP.NE.AND P0, PT, R86.reuse, R85.reuse, PT ;  /* 0x000000555600720c */ /* 0x0c0fe40003f05270 */
[----:B------:R-:W3:Y:S01]  /*7f20*/  LDS.128 R96, [R96+UR4+0x32400] ;  /* 0x0324000460607984 */ /* 0x000ee20008000c00 */
[----:B------:R-:W-:-:S02]  /*7f30*/  VIADDMNMX R85, R86, -R85, 0x20, PT ;  /* 0x0000002056557446 */ /* 0x000fc40003800955 */
[----:B------:R-:W-:Y:S02]  /*7f40*/  ISETP.LT.AND P0, PT, R86, RZ, P0 ;  /* 0x000000ff5600720c */ /* 0x000fe40000701270 */
[----:B-1----:R-:W-:Y:S02]  /*7f50*/  SHF.R.S32.HI R84, RZ, 0x6, R100 ;  /* 0x00000006ff547819 */ /* 0x002fe40000011464 */
[----:B------:R-:W-:-:S09]  /*7f60*/  LEA.HI.SX32 R100, R100, 0xffffffff, 0x1a ;  /* 0xffffffff64647811 */ /* 0x000fd200078fd2ff */
[----:B------:R-:W-:Y:S02]  /*7f70*/  @!P0 IMAD.MOV R100, RZ, RZ, R84 ;  /* 0x000000ffff648224 */ /* 0x000fe400078e0254 */
[----:B------:R-:W-:Y:S02]  /*7f80*/  IMAD.U32 R84, RZ, RZ, UR8 ;  /* 0x00000008ff547e24 */ /* 0x000fe4000f8e00ff */
[----:B------:R-:W-:-:S04]  /*7f90*/  IMAD R100, R100, 0x20, R85 ;  /* 0x0000002064647824 */ /* 0x000fc800078e0255 */
[----:B------:R-:W1:Y:S01]  /*7fa0*/  LDS.128 R84, [R84+UR4+0x32430] ;  /* 0x0324300454547984 */ /* 0x000e620008000c00 */
[----:B------:R-:W-:-:S04]  /*7fb0*/  VIMNMX R102, PT, PT, RZ, R100, !PT ;  /* 0x00000064ff667248 */ /* 0x000fc80007fe0100 */
[----:B------:R-:W-:-:S04]  /*7fc0*/  SHF.L.U32 R102, R101, R102, RZ ;  /* 0x0000006665667219 */ /* 0x000fc800000006ff */
[C---:B------:R-:W-:Y:S02]  /*7fd0*/  R2P PR, R102.reuse, 0x7e ;  /* 0x0000007e66007804 */ /* 0x040fe40000000000 */
[----:B------:R-:W-:-:S03]  /*7fe0*/  LOP3.LUT P0, RZ, R102, 0x80, RZ, 0xc0, !PT ;  /* 0x0000008066ff7812 */ /* 0x000fc6000780c0ff */
[----:B------:R-:W-:Y:S02]  /*7ff0*/  SEL R40, R40, 0xff800000, P4 ;  /* 0xff80000028287807 */ /* 0x000fe40002000000 */
[----:B------:R-:W-:Y:S02]  /*8000*/  SEL R41, R41, 0xff800000, P5 ;  /* 0xff80000029297807 */ /* 0x000fe40002800000 */
[----:B------:R-:W-:Y:S02]  /*8010*/  SEL R38, R38, 0xff800000, P2 ;  /* 0xff80000026267807 */ /* 0x000fe40001000000 */
[----:B------:R-:W-:Y:S01]  /*8020*/  SEL R39, R39, 0xff800000, P3 ;  /* 0xff80000027277807 */ /* 0x000fe20001800000 */
[----:B--2---:R-:W-:Y:S01]  /*8030*/  FFMA2 R88, R40.F32x2.HI_LO, UR11.F32, -R88.F32x2.HI_LO ;  /* 0x0000000b28587c49 */ /* 0x004fe20009000858 */
[----:B------:R-:W-:Y:S02]  /*8040*/  LOP3.LUT R40, R102, 0x1, RZ, 0xc0, !PT ;  /* 0x0000000166287812 */ /* 0x000fe400078ec0ff */
[----:B------:R-:W-:Y:S01]  /*8050*/  SEL R43, R43, 0xff800000, P0 ;  /* 0xff8000002b2b7807 */ /* 0x000fe20000000000 */
[----:B---3--:R-:W-:-:S02]  /*8060*/  FFMA2 R92, R38.F32x2.HI_LO, UR11.F32, -R98.F32x2.HI_LO ;  /* 0x0000000b265c7c49 */ /* 0x008fc40009000862 */
[----:B------:R-:W-:Y:S01]  /*8070*/  IMAD.U32 R38, RZ, RZ, UR8 ;  /* 0x00000008ff267e24 */ /* 0x000fe2000f8e00ff */
[----:B------:R-:W-:Y:S01]  /*8080*/  ISETP.NE.U32.AND P0, PT, R40, 0x1, PT ;  /* 0x000000012800780c */ /* 0x000fe20003f05070 */
[----:B------:R-:W-:Y:S01]  /*8090*/  MUFU.EX2 R88, R88 ;  /* 0x0000005800587308 */ /* 0x000fe20000000800 */
[----:B------:R-:W-:Y:S02]  /*80a0*/  SEL R41, R37, 0xff800000, P1 ;  /* 0xff80000025297807 */ /* 0x000fe40000800000 */
[----:B------:R-:W-:Y:S02]  /*80b0*/  SEL R40, R36, 0xff800000, !P0 ;  /* 0xff80000024287807 */ /* 0x000fe40004000000 */
[----:B------:R-:W2:Y:S01]  /*80c0*/  LDS.128 R36, [R38+UR4+0x32420] ;  /* 0x0324200426247984 */ /* 0x000ea20008000c00 */
[----:B------:R-:W-:Y:S02]  /*80d0*/  SEL R42, R42, 0xff800000, P6 ;  /* 0xff8000002a2a7807 */ /* 0x000fe40003000000 */
[----:B------:R-:W-:Y:S01]  /*80e0*/  R2P PR, R102.B1, 0x7f ;  /* 0x0000007f66007804 */ /* 0x000fe20000001000 */
[----:B------:R-:W-:-:S02]  /*80f0*/  FFMA2 R94, R40.F32x2.HI_LO, UR11.F32, -R96.F32x2.HI_LO ;  /* 0x0000000b285e7c49 */ /* 0x000fc40009000860 */
[----:B------:R-:W-:Y:S02]  /*8100*/  IMAD.U32 R40, RZ, RZ, UR8 ;  /* 0x00000008ff287e24 */ /* 0x000fe4000f8e00ff */
[----:B------:R-:W-:Y:S01]  /*8110*/  FFMA2 R90, R42.F32x2.HI_LO, UR11.F32, -R90.F32x2.HI_LO ;  /* 0x0000000b2a5a7c49 */ /* 0x000fe2000900085a */
[----:B------:R-:W-:Y:S01]  /*8120*/  MUFU.EX2 R89, R89 ;  /* 0x0000005900597308 */ /* 0x000fe20000000800 */
[----:B------:R-:W-:Y:S02]  /*8130*/  SEL R48, R48, 0xff800000, P4 ;  /* 0xff80000030307807 */ /* 0x000fe40002000000 */
[----:B------:R-:W-:Y:S01]  /*8140*/  SEL R49, R49, 0xff800000, P5 ;  /* 0xff80000031317807 */ /* 0x000fe20002800000 */
[----:B------:R-:W3:Y:S01]  /*8150*/  LDS.128 R40, [R40+UR4+0x32450] ;  /* 0x0324500428287984 */ /* 0x000ee20008000c00 */
[----:B------:R-:W-:Y:S02]  /*8160*/  SEL R44, R44, 0xff800000, P0 ;  /* 0xff8000002c2c7807 */ /* 0x000fe40000000000 */
[----:B------:R-:W-:Y:S01]  /*8170*/  SEL R45, R45, 0xff800000, P1 ;  /* 0xff8000002d2d7807 */ /* 0x000fe20000800000 */
[----:B-1----:R-:W-:Y:S01]  /*8180*/  FFMA2 R48, R48.F32x2.HI_LO, UR11.F32, -R84.F32x2.HI_LO ;  /* 0x0000000b30307c49 */ /* 0x002fe20009000854 */
[----:B------:R-:W-:Y:S01]  /*8190*/  LOP3.LUT P4, RZ, R102, 0x8000, RZ, 0xc0, !PT ;  /* 0x0000800066ff7812 */ /* 0x000fe2000788c0ff */
[----:B------:R-:W-:Y:S01]  /*81a0*/  MUFU.EX2 R90, R90 ;  /* 0x0000005a005a7308 */ /* 0x000fe20000000800 */
[----:B------:R-:W-:-:S02]  /*81b0*/  SEL R50, R50, 0xff800000, P6 ;  /* 0xff80000032327807 */ /* 0x000fc40003000000 */
[----:B------:R-:W-:-:S05]  /*81c0*/  SEL R51, R51, 0xff800000, P4 ;  /* 0xff80000033337807 */ /* 0x000fca0002000000 */
[----:B------:R-:W-:Y:S01]  /*81d0*/  FFMA2 R50, R50.F32x2.HI_LO, UR11.F32, -R86.F32x2.HI_LO ;  /* 0x0000000b32327c49 */ /* 0x000fe20009000856 */
[----:B------:R-:W-:Y:S08]  /*81e0*/  MUFU.EX2 R91, R91 ;  /* 0x0000005b005b7308 */ /* 0x000ff00000000800 */
[----:B------:R-:W-:Y:S01]  /*81f0*/  MUFU.EX2 R92, R92 ;  /* 0x0000005c005c7308 */ /* 0x000fe20000000800 */
[----:B--2---:R-:W-:-:S02]  /*8200*/  FFMA2 R84, R44.F32x2.HI_LO, UR11.F32, -R36.F32x2.HI_LO ;  /* 0x0000000b2c547c49 */ /* 0x004fc40009000824 */
[----:B------:R-:W-:Y:S01]  /*8210*/  IMAD.U32 R44, RZ, RZ, UR8 ;  /* 0x00000008ff2c7e24 */ /* 0x000fe2000f8e00ff */
[----:B------:R-:W-:-:S04]  /*8220*/  SEL R36, R46, 0xff800000, P2 ;  /* 0xff8000002e247807 */ /* 0x000fc80001000000 */
[----:B------:R-:W-:Y:S01]  /*8230*/  MUFU.EX2 R93, R93 ;  /* 0x0000005d005d7308 */ /* 0x000fe20000000800 */
[----:B------:R-:W-:Y:S02]  /*8240*/  SEL R37, R47, 0xff800000, P3 ;  /* 0xff8000002f257807 */ /* 0x000fe40001800000 */
[----:B------:R-:W-:Y:S01]  /*8250*/  R2P PR, R102.B2, 0x7f ;  /* 0x0000007f66007804 */ /* 0x000fe20000002000 */
[----:B------:R-:W1:Y:S02]  /*8260*/  LDS.128 R44, [R44+UR4+0x32440] ;  /* 0x032440042c2c7984 */ /* 0x000e640008000c00 */
[----:B------:R-:W-:Y:S02]  /*8270*/  FFMA2 R86, R36.F32x2.HI_LO, UR11.F32, -R38.F32x2.HI_LO ;  /* 0x0000000b24567c49 */ /* 0x000fe40009000826 */
[----:B------:R-:W-:Y:S01]  /*8280*/  IMAD.U32 R36, RZ, RZ, UR8 ;  /* 0x00000008ff247e24 */ /* 0x000fe2000f8e00ff */
[----:B------:R-:W-:Y:S01]  /*8290*/  SEL R52, R52, 0xff800000, P0 ;  /* 0xff80000034347807 */ /* 0x000fe20000000000 */
[----:B------:R-:W-:Y:S01]  /*82a0*/  MUFU.EX2 R94, R94 ;  /* 0x0000005e005e7308 */ /* 0x000fe20000000800 */
[----:B------:R-:W-:-:S02]  /*82b0*/  SEL R53, R53, 0xff800000, P1 ;  /* 0xff80000035357807 */ /* 0x000fc40000800000 */
[----:B------:R-:W-:Y:S01]  /*82c0*/  SEL R56, R56, 0xff800000, P4 ;  /* 0xff80000038387807 */ /* 0x000fe20002000000 */
[----:B------:R-:W2:Y:S01]  /*82d0*/  LDS.128 R36, [R36+UR4+0x32470] ;  /* 0x0324700424247984 */ /* 0x000ea20008000c00 */
[----:B------:R-:W-:Y:S02]  /*82e0*/  SEL R57, R57, 0xff800000, P5 ;  /* 0xff80000039397807 */ /* 0x000fe40002800000 */
[----:B------:R-:W-:Y:S01]  /*82f0*/  LOP3.LUT P4, RZ, R102, 0x800000, RZ, 0xc0, !PT ;  /* 0x0080000066ff7812 */ /* 0x000fe2000788c0ff */
[----:B------:R-:W-:Y:S01]  /*8300*/  MUFU.EX2 R95, R95 ;  /* 0x0000005f005f7308 */ /* 0x000fe20000000800 */
[----:B------:R-:W-:Y:S01]  /*8310*/  SEL R58, R58, 0xff800000, P6 ;  /* 0xff8000003a3a7807 */ /* 0x000fe20003000000 */
[----:B---3--:R-:W-:Y:S01]  /*8320*/  FFMA2 R40, R56.F32x2.HI_LO, UR11.F32, -R40.F32x2.HI_LO ;  /* 0x0000000b38287c49 */ /* 0x008fe20009000828 */
[----:B------:R-:W-:Y:S02]  /*8330*/  SEL R56, R54, 0xff800000, P2 ;  /* 0xff80000036387807 */ /* 0x000fe40001000000 */
[----:B------:R-:W-:-:S02]  /*8340*/  SEL R57, R55, 0xff800000, P3 ;  /* 0xff80000037397807 */ /* 0x000fc40001800000 */
[----:B------:R-:W-:Y:S01]  /*8350*/  SEL R59, R59, 0xff800000, P4 ;  /* 0xff8000003b3b7807 */ /* 0x000fe20002000000 */
[----:B------:R-:W-:Y:S01]  /*8360*/  MUFU.EX2 R48, R48 ;  /* 0x0000003000307308 */ /* 0x000fe20000000800 */
[----:B------:R-:W-:-:S03]  /*8370*/  R2P PR, R102.B3, 0x7f ;  /* 0x0000007f66007804 */ /* 0x000fc60000003000 */
[----:B------:R-:W-:Y:S02]  /*8380*/  FFMA2 R42, R58.F32x2.HI_LO, UR11.F32, -R42.F32x2.HI_LO ;  /* 0x0000000b3a2a7c49 */ /* 0x000fe4000900082a */
[----:B------:R-:W-:Y:S02]  /*8390*/  SEL R64, R64, 0xff800000, P4 ;  /* 0xff80000040407807 */ /* 0x000fe40002000000 */
[----:B------:R-:W-:Y:S01]  /*83a0*/  ISETP.GT.AND P4, PT, R102, -0x1, PT ;  /* 0xffffffff6600780c */ /* 0x000fe20003f84270 */
[----:B------:R-:W-:Y:S01]  /*83b0*/  MUFU.EX2 R49, R49 ;  /* 0x0000003100317308 */ /* 0x000fe20000000800 */
[----:B------:R-:W-:Y:S02]  /*83c0*/  SEL R66, R66, 0xff800000, P6 ;  /* 0xff80000042427807 */ /* 0x000fe40003000000 */
[----:B------:R-:W-:Y:S02]  /*83d0*/  SEL R67, R67, 0xff800000, !P4 ;  /* 0xff80000043437807 */ /* 0x000fe40006000000 */
[----:B------:R-:W-:-:S02]  /*83e0*/  SEL R65, R65, 0xff800000, P5 ;  /* 0xff80000041417807 */ /* 0x000fc40002800000 */
[----:B------:R-:W-:Y:S01]  /*83f0*/  SEL R61, R61, 0xff800000, P1 ;  /* 0xff8000003d3d7807 */ /* 0x000fe20000800000 */
[----:B------:R-:W-:Y:S01]  /*8400*/  MUFU.EX2 R50, R50 ;  /* 0x0000003200327308 */ /* 0x000fe20000000800 */
[----:B------:R-:W-:Y:S01]  /*8410*/  SEL R62, R62, 0xff800000, P2 ;  /* 0xff8000003e3e7807 */ /* 0x000fe20001000000 */
[----:B-1----:R-:W-:Y:S02]  /*8420*/  FFMA2 R44, R52.F32x2.HI_LO, UR11.F32, -R44.F32x2.HI_LO ;  /* 0x0000000b342c7c49 */ /* 0x002fe4000900082c */
[----:B------:R-:W-:Y:S02]  /*8430*/  IMAD.U32 R52, RZ, RZ, UR8 ;  /* 0x00000008ff347e24 */ /* 0x000fe4000f8e00ff */
[----:B------:R-:W-:Y:S02]  /*8440*/  FFMA2 R46, R56.F32x2.HI_LO, UR11.F32, -R46.F32x2.HI_LO ;  /* 0x0000000b382e7c49 */ /* 0x000fe4000900082e */
[----:B------:R-:W-:Y:S01]  /*8450*/  IMAD.U32 R56, RZ, RZ, UR8 ;  /* 0x00000008ff387e24 */ /* 0x000fe2000f8e00ff */
[----:B------:R-:W-:-:S02]  /*8460*/  SEL R63, R63, 0xff800000, P3 ;  /* 0xff8000003f3f7807 */ /* 0x000fc40001800000 */
[----:B------:R-:W-:Y:S01]  /*8470*/  SEL R60, R60, 0xff800000, P0 ;  /* 0xff8000003c3c7807 */ /* 0x000fe20000000000 */
[----:B------:R-:W1:Y:S01]  /*8480*/  LDS.128 R52, [R52+UR4+0x32460] ;  /* 0x0324600434347984 */ /* 0x000e620008000c00 */
[----:B------:R-:W-:Y:S01]  /*8490*/  NOP ;  /* 0x0000000000007918 */ /* 0x000fe20000000000 */
[----:B--2---:R-:W-:Y:S01]  /*84a0*/  FFMA2 R66, R66.F32x2.HI_LO, UR11.F32, -R38.F32x2.HI_LO ;  /* 0x0000000b42427c49 */ /* 0x004fe20009000826 */
[----:B------:R-:W-:Y:S01]  /*84b0*/  VIMNMX R38, PT, PT, R100, 0x20, !PT ;  /* 0x0000002064267848 */ /* 0x000fe20007fe0100 */
[----:B------:R-:W-:Y:S01]  /*84c0*/  BAR.SYNC.DEFER_BLOCKING 0x3, 0x100 ;  /* 0x00c4000000007b1d */ /* 0x000fe20000010000 */
[----:B------:R-:W-:-:S03]  /*84d0*/  FFMA2 R36, R64.F32x2.HI_LO, UR11.F32, -R36.F32x2.HI_LO ;  /* 0x0000000b40247c49 */ /* 0x000fc60009000824 */
[----:B------:R-:W-:Y:S02]  /*84e0*/  VIADD R38, R38, 0xffffffe0 ;  /* 0xffffffe026267836 */ /* 0x000fe40000000000 */
[----:B------:R2:W-:Y:S03]  /*84f0*/  MUFU.EX2 R96, R36 ;  /* 0x0000002400607308 */ /* 0x0005e60000000800 */
[----:B------:R-:W-:-:S04]  /*8500*/  SHF.L.U32 R115, R101, R38, RZ ;  /* 0x0000002665737219 */ /* 0x000fc800000006ff */
[C---:B------:R-:W-:Y:S01]  /*8510*/  R2P PR, R115.reuse, 0x7e ;  /* 0x0000007e73007804 */ /* 0x040fe20000000000 */
[----:B------:R3:W-:Y:S01]  /*8520*/  MUFU.EX2 R97, R37 ;  /* 0x0000002500617308 */ /* 0x0007e20000000800 */
[----:B------:R-:W-:-:S03]  /*8530*/  LOP3.LUT P0, RZ, R115, 0x80, RZ, 0xc0, !PT ;  /* 0x0000008073ff7812 */ /* 0x000fc6000780c0ff */
[----:B------:R-:W-:Y:S02]  /*8540*/  SEL R8, R8, 0xff800000, P4 ;  /* 0xff80000008087807 */ /* 0x000fe40002000000 */
[----:B------:R-:W-:Y:S02]  /*8550*/  SEL R9, R9, 0xff800000, P5 ;  /* 0xff80000009097807 */ /* 0x000fe40002800000 */
[----:B------:R-:W-:Y:S01]  /*8560*/  SEL R11, R11, 0xff800000, P0 ;  /* 0xff8000000b0b7807 */ /* 0x000fe20000000000 */
[----:B--2---:R-:W-:Y:S01]  /*8570*/  IMAD.U32 R36, RZ, RZ, UR8 ;  /* 0x00000008ff247e24 */ /* 0x004fe2000f8e00ff */
[----:B------:R-:W2:Y:S01]  /*8580*/  LDS.128 R56, [R56+UR4+0x32510] ;  /* 0x0325100438387984 */ /* 0x000ea20008000c00 */
[----:B------:R-:W-:Y:S01]  /*8590*/  SEL R5, R5, 0xff800000, P1 ;  /* 0xff80000005057807 */ /* 0x000fe20000800000 */
[----:B------:R-:W-:Y:S01]  /*85a0*/  MUFU.EX2 R98, R66 ;  /* 0x0000004200627308 */ /* 0x000fe20000000800 */
[----:B------:R-:W-:Y:S02]  /*85b0*/  SEL R10, R10, 0xff800000, P6 ;  /* 0xff8000000a0a7807 */ /* 0x000fe40003000000 */
[----:B---3--:R-:W3:Y:S05]  /*85c0*/  LDS.128 R36, [R36+UR4+0x32500] ;  /* 0x0325000424247984 */ /* 0x008eea0008000c00 */
[----:B------:R-:W-:Y:S01]  /*85d0*/  MUFU.EX2 R99, R67 ;  /* 0x0000004300637308 */ /* 0x000fe20000000800 */
[----:B-1----:R-:W-:-:S02]  /*85e0*/  FFMA2 R60, R60.F32x2.HI_LO, UR11.F32, -R52.F32x2.HI_LO ;  /* 0x0000000b3c3c7c49 */ /* 0x002fc40009000834 */
[----:B------:R-:W-:-:S05]  /*85f0*/  FFMA2 R54, R62.F32x2.HI_LO, UR11.F32, -R54.F32x2.HI_LO ;  /* 0x0000000b3e367c49 */ /* 0x000fca0009000836 */
[----:B------:R-:W-:Y:S08]  /*8600*/  MUFU.EX2 R102, R54 ;  /* 0x0000003600667308 */ /* 0x000ff00000000800 */
[----:B------:R-:W-:Y:S08]  /*8610*/  MUFU.EX2 R103, R55 ;  /* 0x0000003700677308 */ /* 0x000ff00000000800 */
[----:B------:R1:W-:Y:S01]  /*8620*/  MUFU.EX2 R100, R60 ;  /* 0x0000003c00647308 */ /* 0x0003e20000000800 */
[----:B--2---:R-:W-:Y:S01]  /*8630*/  FFMA2 R52, R8.F32x2.HI_LO, UR11.F32, -R56.F32x2.HI_LO ;  /* 0x0000000b08347c49 */ /* 0x004fe20009000838 */
[----:B------:R-:W-:Y:S01]  /*8640*/  LOP3.LUT R8, R115, 0x1, RZ, 0xc0, !PT ;  /* 0x0000000173087812 */ /* 0x000fe200078ec0ff */
[----:B------:R-:W-:Y:S01]  /*8650*/  FFMA2 R10, R10.F32x2.HI_LO, UR11.F32, -R58.F32x2.HI_LO ;  /* 0x0000000b0a0a7c49 */ /* 0x000fe2000900083a */
[----:B------:R-:W-:-:S04]  /*8660*/  SEL R9, R7, 0xff800000, P3 ;  /* 0xff80000007097807 */ /* 0x000fc80001800000 */
[----:B------:R2:W-:Y:S01]  /*8670*/  MUFU.EX2 R101, R61 ;  /* 0x0000003d00657308 */ /* 0x0005e20000000800 */
[----:B------:R-:W-:Y:S02]  /*8680*/  ISETP.NE.U32.AND P0, PT, R8, 0x1, PT ;  /* 0x000000010800780c */ /* 0x000fe40003f05070 */
[----:B------:R-:W-:Y:S02]  /*8690*/  SEL R8, R6, 0xff800000, P2 ;  /* 0xff80000006087807 */ /* 0x000fe40001000000 */
[----:B------:R-:W-:Y:S02]  /*86a0*/  SEL R4, R4, 0xff800000, !P0 ;  /* 0xff80000004047807 */ /* 0x000fe40004000000 */
[----:B------:R-:W-:Y:S01]  /*86b0*/  R2P PR, R115.B1, 0x7f ;  /* 0x0000007f73007804 */ /* 0x000fe20000001000 */
[----:B---3--:R-:W-:Y:S02]  /*86c0*/  FFMA2 R38, R8.F32x2.HI_LO, UR11.F32, -R38.F32x2.HI_LO ;  /* 0x0000000b08267c49 */ /* 0x008fe40009000826 */
[----:B------:R-:W-:-:S02]  /*86d0*/  IMAD.U32 R8, RZ, RZ, UR8 ;  /* 0x00000008ff087e24 */ /* 0x000fc4000f8e00ff */
[----:B------:R-:W-:Y:S02]  /*86e0*/  FFMA2 R36, R4.F32x2.HI_LO, UR11.F32, -R36.F32x2.HI_LO ;  /* 0x0000000b04247c49 */ /* 0x000fe40009000824 */
[----:B------:R-:W-:Y:S01]  /*86f0*/  IMAD.U32 R4, RZ, RZ, UR8 ;  /* 0x00000008ff047e24 */ /* 0x000fe2000f8e00ff */
[----:B------:R-:W-:Y:S01]  /*8700*/  MUFU.EX2 R54, R10 ;  /* 0x0000000a00367308 */ /* 0x000fe20000000800 */
[----:B------:R-:W-:Y:S01]  /*8710*/  SEL R12, R12, 0xff800000, P0 ;  /* 0xff8000000c0c7807 */ /* 0x000fe20000000000 */
[----:B-1----:R-:W-:Y:S01]  /*8720*/  IMAD.U32 R60, RZ, RZ, UR8 ;  /* 0x00000008ff3c7e24 */ /* 0x002fe2000f8e00ff */
[----:B------:R-:W-:Y:S02]  /*8730*/  SEL R13, R13, 0xff800000, P1 ;  /* 0xff8000000d0d7807 */ /* 0x000fe40000800000 */
[----:B------:R-:W1:Y:S01]  /*8740*/  LDS.128 R4, [R4+UR4+0x32520] ;  /* 0x0325200404047984 */ /* 0x000e620008000c00 */
[----:B------:R-:W-:Y:S02]  /*8750*/  SEL R16, R16, 0xff800000, P4 ;  /* 0xff80000010107807 */ /* 0x000fe40002000000 */
[----:B------:R3:W-:Y:S01]  /*8760*/  MUFU.EX2 R55, R11 ;  /* 0x0000000b00377308 */ /* 0x0007e20000000800 */
[----:B------:R-:W-:Y:S01]  /*8770*/  LOP3.LUT P4, RZ, R115, 0x8000, RZ, 0xc0, !PT ;  /* 0x0000800073ff7812 */ /* 0x000fe2000788c0ff */
[----:B--2---:R-:W2:Y:S01]  /*8780*/  LDS.128 R60, [R60+UR4+0x32530] ;  /* 0x032530043c3c7984 */ /* 0x004ea20008000c00 */
[----:B------:R-:W-:-:S02]  /*8790*/  SEL R17, R17, 0xff800000, P5 ;  /* 0xff80000011117807 */ /* 0x000fc40002800000 */
[----:B------:R-:W-:Y:S02]  /*87a0*/  SEL R19, R19, 0xff800000, P4 ;  /* 0xff80000013137807 */ /* 0x000fe40002000000 */
[----:B------:R-:W-:Y:S01]  /*87b0*/  SEL R18, R18, 0xff800000, P6 ;  /* 0xff80000012127807 */ /* 0x000fe20003000000 */
[----:B------:R-:W-:Y:S08]  /*87c0*/  MUFU.EX2 R51, R51 ;  /* 0x0000003300337308 */ /* 0x000ff00000000800 */
[----:B------:R-:W-:Y:S01]  /*87d0*/  MUFU.EX2 R84, R84 ;  /* 0x0000005400547308 */ /* 0x000fe20000000800 */
[----:B---3--:R-:W3:Y:S07]  /*87e0*/  LDS.128 R8, [R8+UR4+0x32550] ;  /* 0x0325500408087984 */ /* 0x008eee0008000c00 */
[----:B------:R-:W4:Y:S08]  /*87f0*/  MUFU.EX2 R85, R85 ;  /* 0x0000005500557308 */ /* 0x000f300000000800 */
[----:B------:R-:W-:Y:S01]  /*8800*/  MUFU.EX2 R86, R86 ;  /* 0x0000005600567308 */ /* 0x000fe20000000800 */
[----:B-1----:R-:W-:Y:S01]  /*8810*/  FFMA2 R64, R12.F32x2.HI_LO, UR11.F32, -R4.F32x2.HI_LO ;  /* 0x0000000b0c407c49 */ /* 0x002fe20009000804 */
[----:B------:R-:W-:Y:S01]  /*8820*/  SEL R4, R14, 0xff800000, P2 ;  /* 0xff8000000e047807 */ /* 0x000fe20001000000 */
[----:B------:R-:W-:Y:S01]  /*8830*/  IMAD.U32 R12, RZ, RZ, UR8 ;  /* 0x00000008ff0c7e24 */ /* 0x000fe2000f8e00ff */
[----:B------:R-:W-:-:S04]  /*8840*/  SEL R5, R15, 0xff800000, P3 ;  /* 0xff8000000f057807 */ /* 0x000fc80001800000 */
[----:B------:R-:W1:Y:S01]  /*8850*/  MUFU.EX2 R87, R87 ;  /* 0x0000005700577308 */ /* 0x000e620000000800 */
[----:B------:R-:W-:Y:S01]  /*8860*/  R2P PR, R115.B2, 0x7f ;  /* 0x0000007f73007804 */ /* 0x000fe20000002000 */
[----:B--2---:R-:W-:Y:S01]  /*8870*/  FFMA2 R60, R16.F32x2.HI_LO, UR11.F32, -R60.F32x2.HI_LO ;  /* 0x0000000b103c7c49 */ /* 0x004fe2000900083c */
[----:B----4-:R-:W-:Y:S01]  /*8880*/  F2FP.F16.F32.PACK_AB R16, R85, R84 ;  /* 0x000000545510723e */ /* 0x010fe200000000ff */
[----:B------:R-:W2:Y:S01]  /*8890*/  LDS.128 R12, [R12+UR4+0x32540] ;  /* 0x032540040c0c7984 */ /* 0x000ea20008000c00 */
[----:B------:R-:W-:Y:S01]  /*88a0*/  FFMA2 R66, R4.F32x2.HI_LO, UR11.F32, -R6.F32x2.HI_LO ;  /* 0x0000000b04427c49 */ /* 0x000fe20009000806 */
[----:B------:R-:W-:Y:S01]  /*88b0*/  SEL R24, R24, 0xff800000, P4 ;  /* 0xff80000018187807 */ /* 0x000fe20002000000 */
[----:B------:R-:W-:Y:S01]  /*88c0*/  IMAD.U32 R4, RZ, RZ, UR8 ;  /* 0x00000008ff047e24 */ /* 0x000fe2000f8e00ff */
[----:B------:R-:W-:Y:S01]  /*88d0*/  SEL R25, R25, 0xff800000, P5 ;  /* 0xff80000019197807 */ /* 0x000fe20002800000 */
[----:B------:R-:W-:Y:S01]  /*88e0*/  FFMA2 R62, R18.F32x2.HI_LO, UR11.F32, -R62.F32x2.HI_LO ;  /* 0x0000000b123e7c49 */ /* 0x000fe2000900083e */
[----:B------:R-:W-:Y:S01]  /*88f0*/  LOP3.LUT P4, RZ, R115, 0x800000, RZ, 0xc0, !PT ;  /* 0x0080000073ff7812 */ /* 0x000fe2000788c0ff */
[----:B------:R-:W-:Y:S01]  /*8900*/  MUFU.EX2 R40, R40 ;  /* 0x0000002800287308 */ /* 0x000fe20000000800 */
[----:B------:R-:W-:Y:S01]  /*8910*/  SEL R26, R26, 0xff800000, P6 ;  /* 0xff8000001a1a7807 */ /* 0x000fe20003000000 */
[----:B------:R-:W4:Y:S01]  /*8920*/  LDS.128 R4, [R4+UR4+0x32570] ;  /* 0x0325700404047984 */ /* 0x000f220008000c00 */
[----:B------:R-:W-:Y:S01]  /*8930*/  SEL R27, R27, 0xff800000, P4 ;  /* 0xff8000001b1b7807 */ /* 0x000fe20002000000 */
[----:B---3--:R-:W-:Y:S01]  /*8940*/  FFMA2 R8, R24.F32x2.HI_LO, UR11.F32, -R8.F32x2.HI_LO ;  /* 0x0000000b18087c49 */ /* 0x008fe20009000808 */
[----:B------:R-:W-:-:S03]  /*8950*/  SEL R20, R20, 0xff800000, P0 ;  /* 0xff80000014147807 */ /* 0x000fc60000000000 */
[----:B------:R-:W-:Y:S01]  /*8960*/  FFMA2 R26, R26.F32x2.HI_LO, UR11.F32, -R10.F32x2.HI_LO ;  /* 0x0000000b1a1a7c49 */ /* 0x000fe2000900080a */
[----:B------:R3:W-:Y:S01]  /*8970*/  MUFU.EX2 R104, R8 ;  /* 0x0000000800687308 */ /* 0x0007e20000000800 */
[----:B------:R-:W-:Y:S02]  /*8980*/  SEL R21, R21, 0xff800000, P1 ;  /* 0xff80000015157807 */ /* 0x000fe40000800000 */
[----:B------:R-:W-:Y:S02]  /*8990*/  SEL R22, R22, 0xff800000, P2 ;  /* 0xff80000016167807 */ /* 0x000fe40001000000 */
[----:B------:R-:W-:Y:S02]  /*89a0*/  SEL R23, R23, 0xff800000, P3 ;  /* 0xff80000017177807 */ /* 0x000fe40001800000 */
[----:B------:R-:W-:Y:S01]  /*89b0*/  R2P PR, R115.B3, 0x7f ;  /* 0x0000007f73007804 */ /* 0x000fe20000003000 */
[----:B------:R5:W-:Y:S01]  /*89c0*/  MUFU.EX2 R105, R9 ;  /* 0x0000000900697308 */ /* 0x000be20000000800 */
[----:B------:R-:W-:-:S02]  /*89d0*/  F2FP.F16.F32.PACK_AB R18, R49, R48 ;  /* 0x000000303112723e */ /* 0x000fc400000000ff */
[----:B------:R-:W-:Y:S02]  /*89e0*/  F2FP.F16.F32.PACK_AB R19, R51, R50 ;  /* 0x000000323313723e */ /* 0x000fe400000000ff */
[----:B------:R-:W-:Y:S02]  /*89f0*/  SEL R32, R32, 0xff800000, P4 ;  /* 0xff80000020207807 */ /* 0x000fe40002000000 */
[----:B------:R-:W-:Y:S01]  /*8a00*/  ISETP.GT.AND P4, PT, R115, -0x1, PT ;  /* 0xffffffff7300780c */ /* 0x000fe20003f84270 */
[----:B------:R-:W1:Y:S01]  /*8a10*/  MUFU.EX2 R41, R41 ;  /* 0x0000002900297308 */ /* 0x000e620000000800 */
[----:B---3--:R-:W-:Y:S01]  /*8a20*/  IMAD.U32 R8, RZ, RZ, UR8 ;  /* 0x00000008ff087e24 */ /* 0x008fe2000f8e00ff */
[----:B------:R-:W-:Y:S02]  /*8a30*/  SEL R30, R30, 0xff800000, P2 ;  /* 0xff8000001e1e7807 */ /* 0x000fe40001000000 */
[----:B------:R-:W-:Y:S02]  /*8a40*/  SEL R31, R31, 0xff800000, P3 ;  /* 0xff8000001f1f7807 */ /* 0x000fe40001800000 */
[----:B------:R-:W-:Y:S01]  /*8a50*/  SEL R33, R33, 0xff800000, P5 ;  /* 0xff80000021217807 */ /* 0x000fe20002800000 */
[----:B--2---:R-:W-:Y:S01]  /*8a60*/  FFMA2 R12, R20.F32x2.HI_LO, UR11.F32, -R12.F32x2.HI_LO ;  /* 0x0000000b140c7c49 */ /* 0x004fe2000900080c */
[----:B-----5:R-:W2:Y:S01]  /*8a70*/  LDS.128 R8, [R8+UR4+0x32560] ;  /* 0x0325600408087984 */ /* 0x020ea20008000c00 */
[----:B------:R-:W-:Y:S01]  /*8a80*/  SEL R35, R35, 0xff800000, !P4 ;  /* 0xff80000023237807 */ /* 0x000fe20006000000 */
[----:B------:R-:W-:Y:S01]  /*8a90*/  MUFU.EX2 R42, R42 ;  /* 0x0000002a002a7308 */ /* 0x000fe20000000800 */
[----:B------:R-:W-:Y:S01]  /*8aa0*/  SEL R34, R34, 0xff800000, P6 ;  /* 0xff80000022227807 */ /* 0x000fe20003000000 */
[----:B------:R-:W-:Y:S01]  /*8ab0*/  FFMA2 R14, R22.F32x2.HI_LO, UR11.F32, -R14.F32x2.HI_LO ;  /* 0x0000000b160e7c49 */ /* 0x000fe2000900080e */
[----:B------:R-:W-:-:S02]  /*8ac0*/  SEL R28, R28, 0xff800000, P0 ;  /* 0xff8000001c1c7807 */ /* 0x000fc40000000000 */
[----:B------:R-:W-:Y:S01]  /*8ad0*/  SEL R29, R29, 0xff800000, P1 ;  /* 0xff8000001d1d7807 */ /* 0x000fe20000800000 */
[----:B----4-:R-:W-:Y:S01]  /*8ae0*/  FFMA2 R4, R32.F32x2.HI_LO, UR11.F32, -R4.F32x2.HI_LO ;  /* 0x0000000b20047c49 */ /* 0x010fe20009000804 */
[----:B-1----:R-:W-:Y:S01]  /*8af0*/  F2FP.F16.F32.PACK_AB R17, R87, R86 ;  /* 0x000000565711723e */ /* 0x002fe200000000ff */
[----:B------:R1:W-:Y:S01]  /*8b00*/  MUFU.EX2 R108, R12 ;  /* 0x0000000c006c7308 */ /* 0x0003e20000000800 */
[----:B------:R-:W-:Y:S01]  /*8b10*/  FFMA2 R6, R34.F32x2.HI_LO, UR11.F32, -R6.F32x2.HI_LO ;  /* 0x0000000b22067c49 */ /* 0x000fe20009000806 */
[----:B------:R-:W-:Y:S02]  /*8b20*/  F2FP.F16.F32.PACK_AB R22, R41, R40 ;  /* 0x000000282916723e */ /* 0x000fe400000000ff */
[----:B------:R-:W-:Y:S02]  /*8b30*/  F2FP.F16.F32.PACK_AB R24, R101, R100 ;  /* 0x000000646518723e */ /* 0x000fe400000000ff */
[----:B------:R-:W-:Y:S02]  /*8b40*/  F2FP.F16.F32.PACK_AB R25, R103, R102 ;  /* 0x000000666719723e */ /* 0x000fe400000000ff */
[----:B------:R3:W-:Y:S01]  /*8b50*/  MUFU.EX2 R109, R13 ;  /* 0x0000000d006d7308 */ /* 0x0007e20000000800 */
[----:B------:R-:W-:-:S07]  /*8b60*/  LOP3.LUT P1, RZ, R111, 0x1f, RZ, 0xc0, !PT ;  /* 0x0000001f6fff7812 */ /* 0x000fce000782c0ff */
[----:B------:R-:W4:Y:S01]  /*8b70*/  MUFU.EX2 R43, R43 ;  /* 0x0000002b002b7308 */ /* 0x000f220000000800 */
[----:B-1----:R-:W-:-:S07]  /*8b80*/  IMAD.U32 R12, R111, 0x10000, RZ ;  /* 0x000100006f0c7824 */ /* 0x002fce00078e00ff */
[----:B------:R-:W-:Y:S01]  /*8b90*/  MUFU.EX2 R44, R44 ;  /* 0x0000002c002c7308 */ /* 0x000fe20000000800 */
[----:B---3--:R-:W-:Y:S02]  /*8ba0*/  LOP3.LUT R13, R12, 0x600000, RZ, 0xc0, !PT ;  /* 0x006000000c0d7812 */ /* 0x008fe400078ec0ff */
[----:B------:R-:W-:-:S03]  /*8bb0*/  F2FP.F16.F32.PACK_AB R12, R95, R94 ;  /* 0x0000005e5f0c723e */ /* 0x000fc600000000ff */
[----:B------:R-:W-:Y:S02]  /*8bc0*/  IMAD R126, R126, 0x20, R13 ;  /* 0x000000207e7e7824 */ /* 0x000fe400078e020d */
[----:B--2---:R-:W-:Y:S01]  /*8bd0*/  FFMA2 R120, R30.F32x2.HI_LO, UR11.F32, -R10.F32x2.HI_LO ;  /* 0x0000000b1e787c49 */ /* 0x004fe2000900080a */
[----:B------:R-:W1:Y:S01]  /*8be0*/  MUFU.EX2 R45, R45 ;  /* 0x0000002d002d7308 */ /* 0x000e620000000800 */
[----:B------:R-:W-:Y:S02]  /*8bf0*/  FFMA2 R8, R28.F32x2.HI_LO, UR11.F32, -R8.F32x2.HI_LO ;  /* 0x0000000b1c087c49 */ /* 0x000fe40009000808 */
[----:B------:R-:W-:Y:S01]  /*8c00*/  IMAD R125, R125, -0x10, R126 ;  /* 0xfffffff07d7d7824 */ /* 0x000fe200078e027e */
[----:B------:R-:W-:Y:S02]  /*8c10*/  F2FP.F16.F32.PACK_AB R13, R93, R92 ;  /* 0x0000005c5d0d723e */ /* 0x000fe400000000ff */
[----:B----4-:R-:W-:Y:S02]  /*8c20*/  F2FP.F16.F32.PACK_AB R23, R43, R42 ;  /* 0x0000002a2b17723e */ /* 0x010fe400000000ff */
[C---:B------:R-:W-:Y:S01]  /*8c30*/  R2UR UR6, R125.reuse ;  /* 0x000000007d0672ca */ /* 0x040fe200000e0000 */
[----:B------:R-:W-:Y:S01]  /*8c40*/  MUFU.EX2 R46, R46 ;  /* 0x0000002e002e7308 */ /* 0x000fe20000000800 */
[----:B------:R-:W-:-:S07]  /*8c50*/  R2UR UR7, R125 ;  /* 0x000000007d0772ca */ /* 0x000fce00000e0000 */
[----:B------:R-:W2:Y:S01]  /*8c60*/  MUFU.EX2 R47, R47 ;  /* 0x0000002f002f7308 */ /* 0x000ea20000000800 */
[----:B-1----:R-:W-:-:S07]  /*8c70*/  F2FP.F16.F32.PACK_AB R20, R45, R44 ;  /* 0x0000002c2d14723e */ /* 0x002fce00000000ff */
[----:B------:R-:W-:Y:S08]  /*8c80*/  MUFU.EX2 R52, R52 ;  /* 0x0000003400347308 */ /* 0x000ff00000000800 */
[----:B------:R-:W-:Y:S01]  /*8c90*/  MUFU.EX2 R53, R53 ;  /* 0x0000003500357308 */ /* 0x000fe20000000800 */
[----:B--2---:R-:W-:-:S07]  /*8ca0*/  F2FP.F16.F32.PACK_AB R21, R47, R46 ;  /* 0x0000002e2f15723e */ /* 0x004fce00000000ff */
[----:B------:R-:W-:Y:S08]  /*8cb0*/  MUFU.EX2 R56, R36 ;  /* 0x0000002400387308 */ /* 0x000ff00000000800 */
[----:B------:R-:W-:Y:S08]  /*8cc0*/  MUFU.EX2 R57, R37 ;  /* 0x0000002500397308 */ /* 0x000ff00000000800 */
[----:B------:R-:W-:Y:S08]  /*8cd0*/  MUFU.EX2 R58, R38 ;  /* 0x00000026003a7308 */ /* 0x000ff00000000800 */
[----:B------:R-:W-:Y:S08]  /*8ce0*/  MUFU.EX2 R59, R39 ;  /* 0x00000027003b7308 */ /* 0x000ff00000000800 */
[----:B------:R-:W-:Y:S08]  /*8cf0*/  MUFU.EX2 R60, R60 ;  /* 0x0000003c003c7308 */ /* 0x000ff00000000800 */
[----:B------:R-:W1:Y:S08]  /*8d00*/  MUFU.EX2 R61, R61 ;  /* 0x0000003d003d7308 */ /* 0x000e700000000800 */
[----:B------:R-:W-:Y:S08]  /*8d10*/  MUFU.EX2 R62, R62 ;  /* 0x0000003e003e7308 */ /* 0x000ff00000000800 */
[----:B------:R-:W2:Y:S01]  /*8d20*/  MUFU.EX2 R63, R63 ;  /* 0x0000003f003f7308 */ /* 0x000ea20000000800 */
[----:B-1----:R-:W-:-:S07]  /*8d30*/  F2FP.F16.F32.PACK_AB R10, R61, R60 ;  /* 0x0000003c3d0a723e */ /* 0x002fce00000000ff */
[----:B------:R-:W-:Y:S08]  /*8d40*/  MUFU.EX2 R64, R64 ;  /* 0x0000004000407308 */ /* 0x000ff00000000800 */
[----:B------:R-:W1:Y:S01]  /*8d50*/  MUFU.EX2 R65, R65 ;  /* 0x0000004100417308 */ /* 0x000e620000000800 */
[----:B--2---:R-:W-:-:S07]  /*8d60*/  F2FP.F16.F32.PACK_AB R11, R63, R62 ;  /* 0x0000003e3f0b723e */ /* 0x004fce00000000ff */
[----:B------:R-:W-:Y:S08]  /*8d70*/  MUFU.EX2 R66, R66 ;  /* 0x0000004200427308 */ /* 0x000ff00000000800 */
[----:B------:R-:W2:Y:S08]  /*8d80*/  MUFU.EX2 R67, R67 ;  /* 0x0000004300437308 */ /* 0x000eb00000000800 */
[----:B------:R3:W-:Y:S08]  /*8d90*/  MUFU.EX2 R106, R26 ;  /* 0x0000001a006a7308 */ /* 0x0007f00000000800 */
[----:B------:R4:W5:Y:S08]  /*8da0*/  MUFU.EX2 R107, R27 ;  /* 0x0000001b006b7308 */ /* 0x0009700000000800 */
[----:B------:R1:W-:Y:S01]  /*8db0*/  MUFU.EX2 R112, R14 ;  /* 0x0000000e00707308 */ /* 0x0003e20000000800 */
[----:B---3--:R-:W-:-:S07]  /*8dc0*/  F2FP.F16.F32.PACK_AB R26, R97, R96 ;  /* 0x00000060611a723e */ /* 0x008fce00000000ff */
[----:B------:R3:W2:Y:S01]  /*8dd0*/  MUFU.EX2 R113, R15 ;  /* 0x0000000f00717308 */ /* 0x0006a20000000800 */
[----:B----4-:R-:W-:-:S07]  /*8de0*/  F2FP.F16.F32.PACK_AB R27, R99, R98 ;  /* 0x00000062631b723e */ /* 0x010fce00000000ff */
[----:B------:R4:W-:Y:S01]  /*8df0*/  MUFU.EX2 R114, R4 ;  /* 0x0000000400727308 */ /* 0x0009e20000000800 */
[----:B-1----:R-:W-:-:S07]  /*8e00*/  F2FP.F16.F32.PACK_AB R14, R89, R88 ;  /* 0x00000058590e723e */ /* 0x002fce00000000ff */
[----:B------:R1:W1:Y:S01]  /*8e10*/  MUFU.EX2 R115, R5 ;  /* 0x0000000500737308 */ /* 0x0002620000000800 */
[----:B---3--:R-:W-:-:S04]  /*8e20*/  F2FP.F16.F32.PACK_AB R15, R91, R90 ;  /* 0x0000005a5b0f723e */ /* 0x008fc800000000ff */
[----:B------:R3:W-:Y:S01]  /*8e30*/  STTM.x16 tmem[UR6+0x140], R12 ;  /* 0x0001400c000079ed */ /* 0x0007e20008240006 */
[----:B------:R-:W-:Y:S02]  /*8e40*/  USHF.L.U32 UR6, UR14, 0x1f, URZ ;  /* 0x0000001f0e067899 */ /* 0x000fe400080006ff */
[----:B------:R2:W-:Y:S01]  /*8e50*/  MUFU.EX2 R116, R6 ;  /* 0x0000000600747308 */ /* 0x0005e20000000800 */
[----:B----4-:R-:W-:-:S07]  /*8e60*/  F2FP.F16.F32.PACK_AB R4, R57, R56 ;  /* 0x000000383904723e */ /* 0x010fce00000000ff */
[----:B------:R4:W3:Y:S01]  /*8e70*/  MUFU.EX2 R117, R7 ;  /* 0x0000000700757308 */ /* 0x0008e20000000800 */
[----:B-1----:R-:W-:-:S07]  /*8e80*/  F2FP.F16.F32.PACK_AB R5, R59, R58 ;  /* 0x0000003a3b05723e */ /* 0x002fce00000000ff */
[----:B------:R1:W-:Y:S01]  /*8e90*/  MUFU.EX2 R118, R8 ;  /* 0x0000000800767308 */ /* 0x0003e20000000800 */
[----:B--2---:R-:W-:-:S07]  /*8ea0*/  F2FP.F16.F32.PACK_AB R6, R53, R52 ;  /* 0x000000343506723e */ /* 0x004fce00000000ff */
[----:B------:R2:W2:Y:S01]  /*8eb0*/  MUFU.EX2 R119, R9 ;  /* 0x0000000900777308 */ /* 0x0004a20000000800 */
[----:B----4-:R-:W-:-:S07]  /*8ec0*/  F2FP.F16.F32.PACK_AB R7, R55, R54 ;  /* 0x000000363707723e */ /* 0x010fce00000000ff */
[----:B------:R-:W-:Y:S01]  /*8ed0*/  MUFU.EX2 R120, R120 ;  /* 0x0000007800787308 */ /* 0x000fe20000000800 */
[----:B-1----:R-:W-:-:S07]  /*8ee0*/  F2FP.F16.F32.PACK_AB R8, R65, R64 ;  /* 0x000000404108723e */ /* 0x002fce00000000ff */
[----:B------:R-:W1:Y:S01]  /*8ef0*/  MUFU.EX2 R121, R121 ;  /* 0x0000007900797308 */ /* 0x000e620000000800 */
[----:B--2---:R-:W-:Y:S02]  /*8f00*/  F2FP.F16.F32.PACK_AB R9, R67, R66 ;  /* 0x000000424309723e */ /* 0x004fe400000000ff */
[----:B---3--:R-:W-:Y:S01]  /*8f10*/  F2FP.F16.F32.PACK_AB R14, R105, R104 ;  /* 0x00000068690e723e */ /* 0x008fe200000000ff */
[----:B------:R-:W-:Y:S01]  /*8f20*/  @!P1 IMAD.MOV.U32 R21, RZ, RZ, 0x1 ;  /* 0x00000001ff159424 */ /* 0x000fe200078e00ff */
[----:B-----5:R-:W-:Y:S01]  /*8f30*/  F2FP.F16.F32.PACK_AB R15, R107, R106 ;  /* 0x0000006a6b0f723e */ /* 0x020fe200000000ff */
[----:B------:R-:W-:Y:S01]  /*8f40*/  IMAD.U32 R20, RZ, RZ, UR6 ;  /* 0x00000006ff147e24 */ /* 0x000fe2000f8e00ff */
[----:B------:R-:W-:Y:S02]  /*8f50*/  F2FP.F16.F32.PACK_AB R12, R109, R108 ;  /* 0x0000006c6d0c723e */ /* 0x000fe400000000ff */
[----:B------:R-:W-:Y:S02]  /*8f60*/  F2FP.F16.F32.PACK_AB R13, R113, R112 ;  /* 0x00000070710d723e */ /* 0x000fe400000000ff */
[----:B------:R-:W-:-:S02]  /*8f70*/  F2FP.F16.F32.PACK_AB R18, R115, R114 ;  /* 0x000000727312723e */ /* 0x000fc400000000ff */
[----:B------:R-:W-:Y:S02]  /*8f80*/  F2FP.F16.F32.PACK_AB R19, R117, R116 ;  /* 0x000000747513723e */ /* 0x000fe400000000ff */
[----:B------:R-:W-:Y:S02]  /*8f90*/  F2FP.F16.F32.PACK_AB R16, R119, R118 ;  /* 0x000000767710723e */ /* 0x000fe400000000ff */
[----:B-1----:R-:W-:-:S04]  /*8fa0*/  F2FP.F16.F32.PACK_AB R17, R121, R120 ;  /* 0x000000787911723e */ /* 0x002fc800000000ff */
[----:B------:R1:W-:Y:S01]  /*8fb0*/  STTM.x16 tmem[UR7+0x160], R4 ;  /* 0x00016004000079ed */ /* 0x0003e20008240007 */
[----:B------:R-:W2:Y:S01]  /*8fc0*/  FENCE.VIEW.ASYNC.T ;  /* 0x00000000000073c6 */ /* 0x000ea20000000200 */
[----:B------:R3:W-:Y:S06]  /*8fd0*/  MEMBAR.ALL.CTA ;  /* 0x0000000000007992 */ /* 0x0007ec0000008000 */
[----:B---3--:R-:W2:Y:S02]  /*8fe0*/  FENCE.VIEW.ASYNC.S ;  /* 0x00000000000073c6 */ /* 0x008ea40000000000 */
[----:B--2---:R-:W-:Y:S06]  /*8ff0*/  BAR.SYNC.DEFER_BLOCKING 0x3, 0x100 ;  /* 0x00c4000000007b1d */ /* 0x004fec0000010000 */
[----:B------:R2:W-:Y:S01]  /*9000*/  @!P1 SYNCS.ARRIVE.TRANS64.ART0 RZ, [UR4+0x28], R21 ;  /* 0x00002815ffff99a7 */ /* 0x0005e20008500004 */
[----:B------:R-:W3:Y:S01]  /*9010*/  SYNCS.PHASECHK.TRANS64.TRYWAIT P0, [UR4+0x30], R20 ;  /* 0x00003014ff0075a7 */ /* 0x000ee20008001104 */
[----:B--2---:R-:W-:Y:S01]  /*9020*/  IMAD.U32 R21, RZ, RZ, UR5 ;  /* 0x00000005ff157e24 */ /* 0x004fe2000f8e00ff */
[----:B-1-3--:R-:W-:Y:S06]  /*9030*/  @!P0 BRA `(.L_x_109) ;  /* 0x0000004000f88947 */ /* 0x00afec0003800000 */
.L_x_213:
[----:B------:R-:W2:Y:S02]  /*9040*/  SYNCS.PHASECHK.TRANS64.TRYWAIT P0, [UR4+0x50], R21 ;  /* 0x00005015ff0075a7 */ /* 0x000ea40008001104 */
[----:B--2---:R-:W-:Y:S05]  /*9050*/  @!P0 BRA `(.L_x_110) ;  /* 0x0000004400108947 */ /* 0x004fea0003800000 */
.L_x_215:
[----:B------:R-:W-:Y:S01]  /*9060*/  R2UR UR6, R126 ;  /* 0x000000007e0672ca */ /* 0x000fe200000e0000 */
[----:B------:R-:W-:-:S12]  /*9070*/  UIADD3 UR5, UPT, UPT, UR4, UR8, URZ ;  /* 0x0000000804057290 */ /* 0x000fd8000fffe0ff */
[----:B-1----:R-:W1:Y:S01]  /*9080*/  LDTM.x32 R4, tmem[UR6+0x180] ;  /* 0x00018006000479ee */ /* 0x002e6200082c0000 */
[----:B------:R-:W-:Y:S01]  /*9090*/  NOP ;  /* 0x0000000000007918 */ /* 0x000fe20000000000 */
[----:B-1----:R-:W-:Y:S01]  /*90a0*/  BAR.SYNC.DEFER_BLOCKING 0x3, 0x100 ;  /* 0x00c4000000007b1d */ /* 0x002fe20000010000 */
[----:B------:R-:W-:-:S05]  /*90b0*/  USHF.L.U32 UR6, UR17, 0x1f, URZ ;  /* 0x0000001f11067899 */ /* 0x000fca00080006ff */
[----:B------:R-:W1:Y:S02]  /*90c0*/  LDS.128 R36, [UR5+0x32610] ;  /* 0x03261005ff247984 */ /* 0x000e640008000c00 */
[----:B-1----:R-:W-:Y:S02]  /*90d0*/  FADD2 R8, R8.F32x2.HI_LO, -R36.F32x2.HI_LO ;  /* 0x800000240808724b */ /* 0x002fe40000000000 */
[----:B------:R-:W-:Y:S02]  /*90e0*/  FADD2 R10, R10.F32x2.HI_LO, -R38.F32x2.HI_LO ;  /* 0x800000260a0a724b */ /* 0x000fe40000000000 */
[----:B------:R-:W1:Y:S01]  /*90f0*/  LDS.128 R36, [UR5+0x32600] ;  /* 0x03260005ff247984 */ /* 0x000e620008000c00 */
[----:B------:R-:W-:Y:S02]  /*9100*/  FMUL2 R8, R88.F32x2.HI_LO, R8.F32x2.HI_LO ;  /* 0x000000085808724a */ /* 0x000fe40000000000 */
[----:B------:R-:W-:Y:S02]  /*9110*/  FMUL2 R10, R90.F32x2.HI_LO, R10.F32x2.HI_LO ;  /* 0x0000000a5a0a724a */ /* 0x000fe40000000000 */
[----:B------:R-:W2:Y:S01]  /*9120*/  LDS.128 R88, [UR5+0x32630] ;  /* 0x03263005ff587984 */ /* 0x000ea20008000c00 */
[----:B-1----:R-:W-:-:S02]  /*9130*/  FADD2 R4, R4.F32x2.HI_LO, -R36.F32x2.HI_LO ;  /* 0x800000240404724b */ /* 0x002fc40000000000 */
[----:B------:R-:W-:Y:S02]  /*9140*/  FADD2 R6, R6.F32x2.HI_LO, -R38.F32x2.HI_LO ;  /* 0x800000260606724b */ /* 0x000fe40000000000 */
[----:B------:R-:W1:Y:S01]  /*9150*/  LDS.128 R36, [UR5+0x32620] ;  /* 0x03262005ff247984 */ /* 0x000e620008000c00 */
[----:B--2---:R-:W-:Y:S02]  /*9160*/  FADD2 R18, R18.F32x2.HI_LO, -R90.F32x2.HI_LO ;  /* 0x8000005a1212724b */ /* 0x004fe40000000000 */
[----:B------:R-:W-:Y:S02]  /*9170*/  FADD2 R16, R16.F32x2.HI_LO, -R88.F32x2.HI_LO ;  /* 0x800000581010724b */ /* 0x000fe40000000000 */
[----:B------:R-:W-:Y:S01]  /*9180*/  FMUL2 R4, R94.F32x2.HI_LO, R4.F32x2.HI_LO ;  /* 0x000000045e04724a */ /* 0x000fe20000000000 */
[----:B------:R-:W2:Y:S01]  /*9190*/  LDS.128 R88, [UR5+0x32670] ;  /* 0x03267005ff587984 */ /* 0x000ea20008000c00 */
[----:B------:R-:W-:Y:S02]  /*91a0*/  FMUL2 R6, R92.F32x2.HI_LO, R6.F32x2.HI_LO ;  /* 0x000000065c06724a */ /* 0x000fe40000000000 */
[----:B------:R-:W-:Y:S01]  /*91b0*/  FMUL2 R16, R48.F32x2.HI_LO, R16.F32x2.HI_LO ;  /* 0x000000103010724a */ /* 0x000fe20000000000 */
[----:B------:R-:W3:Y:S01]  /*91c0*/  LDS.128 R92, [UR5+0x32640] ;  /* 0x03264005ff5c7984 */ /* 0x000ee20008000c00 */
[----:B-1----:R-:W-:-:S02]  /*91d0*/  FADD2 R36, R12.F32x2.HI_LO, -R36.F32x2.HI_LO ;  /* 0x800000240c24724b */ /* 0x002fc40000000000 */
[----:B------:R-:W-:Y:S02]  /*91e0*/  FMUL2 R12, R50.F32x2.HI_LO, R18.F32x2.HI_LO ;  /* 0x00000012320c724a */ /* 0x000fe40000000000 */
[----:B------:R-:W-:Y:S01]  /*91f0*/  FADD2 R18, R14.F32x2.HI_LO, -R38.F32x2.HI_LO ;  /* 0x800000260e12724b */ /* 0x000fe20000000000 */
[----:B------:R-:W1:Y:S01]  /*9200*/  LDS.128 R48, [UR5+0x32660] ;  /* 0x03266005ff307984 */ /* 0x000e620008000c00 */
[----:B------:R-:W-:Y:S01]  /*9210*/  FMUL2 R14, R84.F32x2.HI_LO, R36.F32x2.HI_LO ;  /* 0x00000024540e724a */ /* 0x000fe20000000000 */
[----:B------:R-:W-:Y:S01]  /*9220*/  MOV R84, UR6 ;  /* 0x0000000600547c02 */ /* 0x000fe20008000f00 */
[----:B--2---:R-:W-:Y:S01]  /*9230*/  FADD2 R32, R32.F32x2.HI_LO, -R88.F32x2.HI_LO ;  /* 0x800000582020724b */ /* 0x004fe20000000000 */
[----:B------:R-:W2:Y:S01]  /*9240*/  LDS.128 R36, [UR5+0x32650] ;  /* 0x03265005ff247984 */ /* 0x000ea20008000c00 */
[----:B---3--:R-:W-:Y:S01]  /*9250*/  FADD2 R20, R20.F32x2.HI_LO, -R92.F32x2.HI_LO ;  /* 0x8000005c1414724b */ /* 0x008fe20000000000 */
[----:B------:R-:W3:Y:S01]  /*9260*/  SYNCS.PHASECHK.TRANS64.TRYWAIT P0, [UR4+0x68], R84 ;  /* 0x00006854ff0075a7 */ /* 0x000ee20008001104 */
[----:B------:R-:W-:-:S02]  /*9270*/  FADD2 R22, R22.F32x2.HI_LO, -R94.F32x2.HI_LO ;  /* 0x8000005e1616724b */ /* 0x000fc40000000000 */
[----:B------:R-:W-:Y:S02]  /*9280*/  FADD2 R34, R34.F32x2.HI_LO, -R90.F32x2.HI_LO ;  /* 0x8000005a2222724b */ /* 0x000fe40000000000 */
[----:B------:R-:W-:Y:S02]  /*9290*/  FMUL2 R18, R86.F32x2.HI_LO, R18.F32x2.HI_LO ;  /* 0x000000125612724a */ /* 0x000fe40000000000 */
[----:B------:R-:W-:Y:S02]  /*92a0*/  FMUL2 R20, R44.F32x2.HI_LO, R20.F32x2.HI_LO ;  /* 0x000000142c14724a */ /* 0x000fe40000000000 */
[----:B------:R-:W-:Y:S02]  /*92b0*/  FMUL2 R22, R46.F32x2.HI_LO, R22.F32x2.HI_LO ;  /* 0x000000162e16724a */ /* 0x000fe40000000000 */
[----:B------:R-:W-:Y:S01]  /*92c0*/  FMUL2 R32, R96.F32x2.HI_LO, R32.F32x2.HI_LO ;  /* 0x000000206020724a */ /* 0x000fe20000000000 */
[----:B------:R-:W-:Y:S01]  /*92d0*/  F2FP.F16.F32.PACK_AB R44, R21, R20 ;  /* 0x00000014152c723e */ /* 0x000fe200000000ff */
[----:B------:R-:W-:Y:S01]  /*92e0*/  FMUL2 R34, R98.F32x2.HI_LO, R34.F32x2.HI_LO ;  /* 0x000000226222724a */ /* 0x000fe20000000000 */
[----:B------:R-:W-:Y:S01]  /*92f0*/  F2FP.F16.F32.PACK_AB R45, R23, R22 ;  /* 0x00000016172d723e */ /* 0x000fe200000000ff */
[----:B-1----:R-:W-:-:S02]  /*9300*/  FADD2 R28, R28.F32x2.HI_LO, -R48.F32x2.HI_LO ;  /* 0x800000301c1c724b */ /* 0x002fc40000000000 */
[----:B------:R-:W-:Y:S01]  /*9310*/  FADD2 R30, R30.F32x2.HI_LO, -R50.F32x2.HI_LO ;  /* 0x800000321e1e724b */ /* 0x000fe20000000000 */
[----:B------:R-:W-:Y:S01]  /*9320*/  F2FP.F16.F32.PACK_AB R50, R33, R32 ;  /* 0x000000202132723e */ /* 0x000fe200000000ff */
[----:B--2---:R-:W-:Y:S01]  /*9330*/  FADD2 R24, R24.F32x2.HI_LO, -R36.F32x2.HI_LO ;  /* 0x800000241818724b */ /* 0x004fe20000000000 */
[----:B------:R-:W-:Y:S01]  /*9340*/  F2FP.F16.F32.PACK_AB R36, R5, R4 ;  /* 0x000000040524723e */ /* 0x000fe200000000ff */
[----:B------:R-:W-:Y:S01]  /*9350*/  FADD2 R26, R26.F32x2.HI_LO, -R38.F32x2.HI_LO ;  /* 0x800000261a1a724b */ /* 0x000fe20000000000 */
[----:B------:R-:W-:Y:S01]  /*9360*/  F2FP.F16.F32.PACK_AB R38, R9, R8 ;  /* 0x000000080926723e */ /* 0x000fe200000000ff */
[----:B------:R-:W-:Y:S01]  /*9370*/  FMUL2 R24, R40.F32x2.HI_LO, R24.F32x2.HI_LO ;  /* 0x000000182818724a */ /* 0x000fe20000000000 */
[----:B------:R-:W-:Y:S01]  /*9380*/  F2FP.F16.F32.PACK_AB R39, R11, R10 ;  /* 0x0000000a0b27723e */ /* 0x000fe200000000ff */
[----:B------:R-:W-:Y:S01]  /*9390*/  FMUL2 R26, R42.F32x2.HI_LO, R26.F32x2.HI_LO ;  /* 0x0000001a2a1a724a */ /* 0x000fe20000000000 */
[----:B------:R-:W-:Y:S01]  /*93a0*/  F2FP.F16.F32.PACK_AB R37, R7, R6 ;  /* 0x000000060725723e */ /* 0x000fe200000000ff */
[----:B------:R-:W-:Y:S01]  /*93b0*/  FMUL2 R28, R100.F32x2.HI_LO, R28.F32x2.HI_LO ;  /* 0x0000001c641c724a */ /* 0x000fe20000000000 */
[----:B------:R-:W-:Y:S01]  /*93c0*/  F2FP.F16.F32.PACK_AB R42, R17, R16 ;  /* 0x00000010112a723e */ /* 0x000fe200000000ff */
[----:B------:R-:W-:Y:S01]  /*93d0*/  FMUL2 R30, R102.F32x2.HI_LO, R30.F32x2.HI_LO ;  /* 0x0000001e661e724a */ /* 0x000fe20000000000 */
[----:B------:R-:W-:-:S02]  /*93e0*/  F2FP.F16.F32.PACK_AB R43, R13, R12 ;  /* 0x0000000c0d2b723e */ /* 0x000fc400000000ff */
[----:B------:R-:W-:Y:S02]  /*93f0*/  F2FP.F16.F32.PACK_AB R40, R15, R14 ;  /* 0x0000000e0f28723e */ /* 0x000fe400000000ff */
[----:B------:R-:W-:Y:S02]  /*9400*/  F2FP.F16.F32.PACK_AB R41, R19, R18 ;  /* 0x000000121329723e */ /* 0x000fe400000000ff */
[----:B------:R-:W-:Y:S02]  /*9410*/  F2FP.F16.F32.PACK_AB R46, R25, R24 ;  /* 0x00000018192e723e */ /* 0x000fe400000000ff */
[----:B------:R-:W-:Y:S02]  /*9420*/  F2FP.F16.F32.PACK_AB R47, R27, R26 ;  /* 0x0000001a1b2f723e */ /* 0x000fe400000000ff */
[----:B------:R-:W-:Y:S02]  /*9430*/  F2FP.F16.F32.PACK_AB R51, R35, R34 ;  /* 0x000000222333723e */ /* 0x000fe400000000ff */
[----:B------:R-:W-:-:S02]  /*9440*/  F2FP.F16.F32.PACK_AB R48, R29, R28 ;  /* 0x0000001c1d30723e */ /* 0x000fc400000000ff */
[----:B------:R-:W-:Y:S01]  /*9450*/  F2FP.F16.F32.PACK_AB R49, R31, R30 ;  /* 0x0000001e1f31723e */ /* 0x000fe200000000ff */
[----:B---3--:R-:W-:Y:S06]  /*9460*/  @!P0 BRA `(.L_x_111) ;  /* 0x00000040002c8947 */ /* 0x008fec0003800000 */
.L_x_217:
[----:B------:R-:W-:-:S13]  /*9470*/  R2UR UR7, R125 ;  /* 0x000000007d0772ca */ /* 0x000fda00000e0000 */
[----:B------:R2:W-:Y:S01]  /*9480*/  STTM.x16 tmem[UR7+0x180], R36 ;  /* 0x00018024000079ed */ /* 0x0005e20008240007 */
[----:B------:R-:W-:Y:S05]  /*9490*/  BRA.U !UP2, `(.L_x_112) ;  /* 0x000000010a947547 */ /* 0x000fea000b800000 */
[----:B------:R-:W-:Y:S02]  /*94a0*/  IMAD.SHL.U32 R5, R111, 0x80, RZ ;  /* 0x000000806f057824 */ /* 0x000fe400078e00ff */
[----:B-1----:R-:W-:-:S03]  /*94b0*/  IMAD.U32 R4, RZ, RZ, UR12 ;  /* 0x0000000cff047e24 */ /* 0x002fc6000f8e00ff */
[----:B------:R-:W-:-:S04]  /*94c0*/  LOP3.LUT R5, R5, 0x3f80, RZ, 0xc0, !PT ;  /* 0x00003f8005057812 */ /* 0x000fc800078ec0ff */
[----:B------:R-:W-:-:S05]  /*94d0*/  LEA R4, R4, R5, 0x6 ;  /* 0x0000000504047211 */ /* 0x000fca00078e30ff */
[----:B------:R-:W-:-:S04]  /*94e0*/  VIADD R10, R4, UR4 ;  /* 0x00000004040a7c36 */ /* 0x000fc80008000000 */
[C---:B------:R-:W-:Y:S01]  /*94f0*/  VIADD R11, R10.reuse, 0x2a400 ;  /* 0x0002a4000a0b7836 */ /* 0x040fe20000000000 */
[C---:B------:R-:W-:Y:S01]  /*9500*/  IADD3 R6, PT, PT, R10.reuse, 0x2a410, RZ ;  /* 0x0002a4100a067810 */ /* 0x040fe20007ffe0ff */
[C---:B------:R-:W-:Y:S02]  /*9510*/  VIADD R8, R10.reuse, 0x2a420 ;  /* 0x0002a4200a087836 */ /* 0x040fe40000000000 */
[----:B------:R-:W-:Y:S01]  /*9520*/  VIADD R10, R10, 0x2a430 ;  /* 0x0002a4300a0a7836 */ /* 0x000fe20000000000 */
[----:B------:R-:W-:Y:S02]  /*9530*/  SHF.R.U32.HI R4, RZ, 0x3, R11 ;  /* 0x00000003ff047819 */ /* 0x000fe4000001160b */
[----:B------:R-:W-:Y:S02]  /*9540*/  SHF.R.U32.HI R5, RZ, 0x3, R6 ;  /* 0x00000003ff057819 */ /* 0x000fe40000011606 */
[----:B------:R-:W-:Y:S02]  /*9550*/  SHF.R.U32.HI R7, RZ, 0x3, R8 ;  /* 0x00000003ff077819 */ /* 0x000fe40000011608 */
[----:B------:R-:W-:-:S02]  /*9560*/  SHF.R.U32.HI R9, RZ, 0x3, R10 ;  /* 0x00000003ff097819 */ /* 0x000fc4000001160a */
[----:B------:R-:W-:Y:S02]  /*9570*/  LOP3.LUT R4, R11, 0x70, R4, 0x78, !PT ;  /* 0x000000700b047812 */ /* 0x000fe400078e7804 */
[----:B------:R-:W-:Y:S02]  /*9580*/  LOP3.LUT R5, R6, 0x70, R5, 0x78, !PT ;  /* 0x0000007006057812 */ /* 0x000fe400078e7805 */
[----:B------:R-:W-:Y:S01]  /*9590*/  LOP3.LUT R7, R8, 0x70, R7, 0x78, !PT ;  /* 0x0000007008077812 */ /* 0x000fe200078e7807 */
[----:B------:R1:W-:Y:S01]  /*95a0*/  STS.128 [R4], R36 ;  /* 0x0000002404007388 */ /* 0x0003e20000000c00 */
[----:B------:R-:W-:-:S03]  /*95b0*/  LOP3.LUT R9, R10, 0x70, R9, 0x78, !PT ;  /* 0x000000700a097812 */ /* 0x000fc600078e7809 */
[----:B------:R3:W-:Y:S04]  /*95c0*/  STS.128 [R5], R40 ;  /* 0x0000002805007388 */ /* 0x0007e80000000c00 */
[----:B------:R4:W-:Y:S04]  /*95d0*/  STS.128 [R7], R44 ;  /* 0x0000002c07007388 */ /* 0x0009e80000000c00 */
[----:B------:R5:W-:Y:S01]  /*95e0*/  STS.128 [R9], R48 ;  /* 0x0000003009007388 */ /* 0x000be20000000c00 */
[----:B-12---:R-:W-:Y:S01]  /*95f0*/  MOV R36, R68 ;  /* 0x0000004400247202 */ /* 0x006fe20000000f00 */
[----:B------:R-:W-:Y:S01]  /*9600*/  IMAD.MOV.U32 R37, RZ, RZ, R69 ;  /* 0x000000ffff257224 */ /* 0x000fe200078e0045 */
[----:B------:R-:W-:Y:S01]  /*9610*/  MOV R39, R71 ;  /* 0x0000004700277202 */ /* 0x000fe20000000f00 */
[----:B------:R-:W-:Y:S01]  /*9620*/  IMAD.MOV.U32 R38, RZ, RZ, R70 ;  /* 0x000000ffff267224 */ /* 0x000fe200078e0046 */
[----:B---3--:R-:W-:Y:S01]  /*9630*/  MOV R42, R74 ;  /* 0x0000004a002a7202 */ /* 0x008fe20000000f00 */
[----:B------:R-:W-:-:S02]  /*9640*/  IMAD.MOV.U32 R40, RZ, RZ, R72 ;  /* 0x000000ffff287224 */ /* 0x000fc400078e0048 */
[----:B------:R-:W-:Y:S01]  /*9650*/  IMAD.MOV.U32 R41, RZ, RZ, R73 ;  /* 0x000000ffff297224 */ /* 0x000fe200078e0049 */
[----:B----4-:R-:W-:Y:S01]  /*9660*/  MOV R45, R77 ;  /* 0x0000004d002d7202 */ /* 0x010fe20000000f00 */
[----:B------:R-:W-:Y:S01]  /*9670*/  IMAD.MOV.U32 R43, RZ, RZ, R75 ;  /* 0x000000ffff2b7224 */ /* 0x000fe200078e004b */
[----:B------:R-:W-:Y:S01]  /*9680*/  MOV R47, R79 ;  /* 0x0000004f002f7202 */ /* 0x000fe20000000f00 */
[----:B------:R-:W-:Y:S01]  /*9690*/  IMAD.MOV.U32 R44, RZ, RZ, R76 ;  /* 0x000000ffff2c7224 */ /* 0x000fe200078e004c */
[----:B-----5:R-:W-:Y:S01]  /*96a0*/  MOV R49, R81 ;  /* 0x0000005100317202 */ /* 0x020fe20000000f00 */
[----:B------:R-:W-:Y:S01]  /*96b0*/  IMAD.MOV.U32 R46, RZ, RZ, R78 ;  /* 0x000000ffff2e7224 */ /* 0x000fe200078e004e */
[----:B------:R-:W-:Y:S01]  /*96c0*/  MOV R51, R83 ;  /* 0x0000005300337202 */ /* 0x000fe20000000f00 */
[----:B------:R-:W-:Y:S02]  /*96d0*/  IMAD.MOV.U32 R48, RZ, RZ, R80 ;  /* 0x000000ffff307224 */ /* 0x000fe400078e0050 */
[----:B------:R-:W-:-:S07]  /*96e0*/  IMAD.MOV.U32 R50, RZ, RZ, R82 ;  /* 0x000000ffff327224 */ /* 0x000fce00078e0052 */
.L_x_112:
[----:B------:R-:W-:-:S13]  /*96f0*/  R2UR UR7, R126 ;  /* 0x000000007e0772ca */ /* 0x000fda00000e0000 */
[----:B-1----:R-:W1:Y:S01]  /*9700*/  LDTM.x32 R4, tmem[UR7+0x1c0] ;  /* 0x0001c007000479ee */ /* 0x002e6200082c0000 */
[----:B------:R-:W-:Y:S01]  /*9710*/  NOP ;  /* 0x0000000000007918 */ /* 0x000fe20000000000 */
[----:B-1----:R-:W-:Y:S06]  /*9720*/  BAR.SYNC.DEFER_BLOCKING 0x3, 0x100 ;  /* 0x00c4000000007b1d */ /* 0x002fec0000010000 */
[----:B------:R-:W1:Y:S04]  /*9730*/  LDS.128 R68, [UR5+0x32710] ;  /* 0x03271005ff447984 */ /* 0x000e680008000c00 */
[----:B------:R-:W3:Y:S04]  /*9740*/  LDS.128 R92, [UR5+0x32700] ;  /* 0x03270005ff5c7984 */ /* 0x000ee80008000c00 */
[----:B------:R-:W4:Y:S04]  /*9750*/  LDS.128 R88, [UR5+0x32730] ;  /* 0x03273005ff587984 */ /* 0x000f280008000c00 */
[----:B------:R-:W5:Y:S04]  /*9760*/  LDS.128 R84, [UR5+0x32720] ;  /* 0x03272005ff547984 */ /* 0x000f680008000c00 */
[----:B------:R-:W2:Y:S04]  /*9770*/  LDS.128 R80, [UR5+0x32750] ;  /* 0x03275005ff507984 */ /* 0x000ea80008000c00 */
[----:B------:R-:W2:Y:S04]  /*9780*/  LDS.128 R72, [UR5+0x32740] ;  /* 0x03274005ff487984 */ /* 0x000ea80008000c00 */
[----:B------:R-:W2:Y:S01]  /*9790*/  LDS.128 R76, [UR5+0x32770] ;  /* 0x03277005ff4c7984 */ /* 0x000ea20008000c00 */
[----:B-1----:R-:W-:-:S02]  /*97a0*/  FADD2 R8, R8.F32x2.HI_LO, -R68.F32x2.HI_LO ;  /* 0x800000440808724b */ /* 0x002fc40000000000 */
[----:B------:R-:W-:Y:S02]  /*97b0*/  FADD2 R68, R10.F32x2.HI_LO, -R70.F32x2.HI_LO ;  /* 0x800000460a44724b */ /* 0x000fe40000000000 */
[----:B------:R-:W-:Y:S02]  /*97c0*/  FMUL2 R52, R52.F32x2.HI_LO, R8.F32x2.HI_LO ;  /* 0x000000083434724a */ /* 0x000fe40000000000 */
[----:B------:R-:W1:Y:S01]  /*97d0*/  LDS.128 R8, [UR5+0x32760] ;  /* 0x03276005ff087984 */ /* 0x000e620008000c00 */
[----:B---3--:R-:W-:Y:S01]  /*97e0*/  FADD2 R4, R4.F32x2.HI_LO, -R92.F32x2.HI_LO ;  /* 0x8000005c0404724b */ /* 0x008fe20000000000 */
[----:B------:R-:W-:Y:S01]  /*97f0*/  R2UR UR5, R125 ;  /* 0x000000007d0572ca */ /* 0x000fe200000e0000 */
[----:B------:R-:W-:Y:S01]  /*9800*/  FADD2 R6, R6.F32x2.HI_LO, -R94.F32x2.HI_LO ;  /* 0x8000005e0606724b */ /* 0x000fe20000000000 */
[----:B------:R-:W-:Y:S01]  /*9810*/  F2FP.F16.F32.PACK_AB R70, R53, R52 ;  /* 0x000000343546723e */ /* 0x000fe200000000ff */
[----:B----4-:R-:W-:Y:S02]  /*9820*/  FADD2 R16, R16.F32x2.HI_LO, -R88.F32x2.HI_LO ;  /* 0x800000581010724b */ /* 0x010fe40000000000 */
[----:B------:R-:W-:-:S02]  /*9830*/  FADD2 R18, R18.F32x2.HI_LO, -R90.F32x2.HI_LO ;  /* 0x8000005a1212724b */ /* 0x000fc40000000000 */
[----:B-----5:R-:W-:Y:S02]  /*9840*/  FADD2 R12, R12.F32x2.HI_LO, -R84.F32x2.HI_LO ;  /* 0x800000540c0c724b */ /* 0x020fe40000000000 */
[----:B------:R-:W-:Y:S02]  /*9850*/  FADD2 R14, R14.F32x2.HI_LO, -R86.F32x2.HI_LO ;  /* 0x800000560e0e724b */ /* 0x000fe40000000000 */
[----:B--2---:R-:W-:Y:S02]  /*9860*/  FADD2 R24, R24.F32x2.HI_LO, -R80.F32x2.HI_LO ;  /* 0x800000501818724b */ /* 0x004fe40000000000 */
[----:B------:R-:W-:Y:S02]  /*9870*/  FADD2 R26, R26.F32x2.HI_LO, -R82.F32x2.HI_LO ;  /* 0x800000521a1a724b */ /* 0x000fe40000000000 */
[----:B------:R-:W-:Y:S02]  /*9880*/  FADD2 R20, R20.F32x2.HI_LO, -R72.F32x2.HI_LO ;  /* 0x800000481414724b */ /* 0x000fe40000000000 */
[----:B------:R-:W-:-:S02]  /*9890*/  FADD2 R22, R22.F32x2.HI_LO, -R74.F32x2.HI_LO ;  /* 0x8000004a1616724b */ /* 0x000fc40000000000 */
[----:B------:R-:W-:Y:S02]  /*98a0*/  FADD2 R32, R32.F32x2.HI_LO, -R76.F32x2.HI_LO ;  /* 0x8000004c2020724b */ /* 0x000fe40000000000 */
[----:B------:R-:W-:Y:S02]  /*98b0*/  FADD2 R34, R34.F32x2.HI_LO, -R78.F32x2.HI_LO ;  /* 0x8000004e2222724b */ /* 0x000fe40000000000 */
[----:B------:R-:W-:Y:S02]  /*98c0*/  FMUL2 R68, R54.F32x2.HI_LO, R68.F32x2.HI_LO ;  /* 0x000000443644724a */ /* 0x000fe40000000000 */
[----:B------:R-:W-:Y:S02]  /*98d0*/  FMUL2 R4, R56.F32x2.HI_LO, R4.F32x2.HI_LO ;  /* 0x000000043804724a */ /* 0x000fe40000000000 */
[----:B------:R-:W-:Y:S01]  /*98e0*/  FMUL2 R6, R58.F32x2.HI_LO, R6.F32x2.HI_LO ;  /* 0x000000063a06724a */ /* 0x000fe20000000000 */
        /* <DEDUP_REMOVED lines=11> */
[----:B-1----:R-:W-:Y:S01]  /*99a0*/  FADD2 R28, R28.F32x2.HI_LO, -R8.F32x2.HI_LO ;  /* 0x800000081c1c724b */ /* 0x002fe20000000000 */
[----:B------:R-:W-:Y:S01]  /*99b0*/  F2FP.F16.F32.PACK_AB R73, R15, R14 ;  /* 0x0000000e0f49723e */ /* 0x000fe200000000ff */
[----:B------:R-:W-:Y:S01]  /*99c0*/  FADD2 R30, R30.F32x2.HI_LO, -R10.F32x2.HI_LO ;  /* 0x8000000a1e1e724b */ /* 0x000fe20000000000 */
[----:B------:R-:W-:Y:S01]  /*99d0*/  F2FP.F16.F32.PACK_AB R78, R25, R24 ;  /* 0x00000018194e723e */ /* 0x000fe200000000ff */
[----:B------:R-:W-:-:S02]  /*99e0*/  FMUL2 R26, R106.F32x2.HI_LO, R26.F32x2.HI_LO ;  /* 0x0000001a6a1a724a */ /* 0x000fc40000000000 */
        /* <DEDUP_REMOVED lines=12> */
[----:B------:R-:W-:-:S04]  /*9ab0*/  F2FP.F16.F32.PACK_AB R81, R31, R30 ;  /* 0x0000001e1f51723e */ /* 0x000fc800000000ff */
[----:B------:R1:W-:Y:S01]  /*9ac0*/  STTM.x16 tmem[UR5+0x1a0], R68 ;  /* 0x0001a044000079ed */ /* 0x0003e20008240005 */
[----:B------:R-:W-:Y:S05]  /*9ad0*/  BRA.U !UP1, `(.L_x_113) ;  /* 0x0000000109947547 */ /* 0x000fea000b800000 */
[----:B------:R-:W-:Y:S02]  /*9ae0*/  IMAD.SHL.U32 R5, R111, 0x80, RZ ;  /* 0x000000806f057824 */ /* 0x000fe400078e00ff */
[----:B------:R-:W-:-:S03]  /*9af0*/  IMAD.U32 R4, RZ, RZ, UR12 ;  /* 0x0000000cff047e24 */ /* 0x000fc6000f8e00ff */
        /* <DEDUP_REMOVED lines=35> */
.L_x_113:
[----:B------:R-:W-:Y:S01]  /*9d30*/  ELECT P0, URZ, PT ;  /* 0x0000000000ff782f */ /* 0x000fe20003800000 */
[----:B------:R-:W-:Y:S01]  /*9d40*/  IMAD.U32 R10, RZ, RZ, UR6 ;  /* 0x00000006ff0a7e24 */ /* 0x000fe2000f8e00ff */
[----:B------:R-:W2:Y:S01]  /*9d50*/  FENCE.VIEW.ASYNC.T ;  /* 0x00000000000073c6 */ /* 0x000ea20000000200 */
[----:B------:R-:W-:-:S04]  /*9d60*/  SHF.L.U32 R5, R111, 0x7, RZ ;  /* 0x000000076f057819 */ /* 0x000fc800000006ff */
[----:B------:R-:W-:-:S06]  /*9d70*/  LOP3.LUT R5, R5, 0x3f80, RZ, 0xc0, !PT ;  /* 0x00003f8005057812 */ /* 0x000fcc00078ec0ff */
[----:B------:R-:W-:-:S04]  /*9d80*/  @P0 IMAD.MOV.U32 R4, RZ, RZ, 0x1 ;  /* 0x00000001ff040424 */ /* 0x000fc800078e00ff */
[----:B--2---:R2:W-:Y:S01]  /*9d90*/  @P0 SYNCS.ARRIVE.TRANS64.RED.ART0 RZ, [UR21], R4 ;  /* 0x00000004ffff09a7 */ /* 0x0045e20008500415 */
[----:B------:R-:W3:Y:S01]  /*9da0*/  SYNCS.PHASECHK.TRANS64.TRYWAIT P0, [UR4+0x118], R10 ;  /* 0x0001180aff0075a7 */ /* 0x000ee20008001104 */
[----:B--2---:R-:W-:-:S05]  /*9db0*/  IMAD.U32 R4, RZ, RZ, UR12 ;  /* 0x0000000cff047e24 */ /* 0x004fca000f8e00ff */
[----:B------:R-:W-:-:S05]  /*9dc0*/  LEA R4, R4, R5, 0x6 ;  /* 0x0000000504047211 */ /* 0x000fca00078e30ff */
[----:B------:R-:W-:-:S04]  /*9dd0*/  VIADD R7, R4, UR4 ;  /* 0x0000000404077c36 */ /* 0x000fc80008000000 */
[C---:B------:R-:W-:Y:S01]  /*9de0*/  VIADD R9, R7.reuse, 0x32830 ;  /* 0x0003283007097836 */ /* 0x040fe20000000000 */
[C---:B------:R-:W-:Y:S02]  /*9df0*/  IADD3 R6, PT, PT, R7.reuse, 0x32800, RZ ;  /* 0x0003280007067810 */ /* 0x040fe40007ffe0ff */
[C---:B------:R-:W-:Y:S01]  /*9e00*/  IADD3 R8, PT, PT, R7.reuse, 0x32820, RZ ;  /* 0x0003282007087810 */ /* 0x040fe20007ffe0ff */
[----:B------:R-:W-:Y:S01]  /*9e10*/  VIADD R7, R7, 0x32810 ;  /* 0x0003281007077836 */ /* 0x000fe20000000000 */
[----:B------:R-:W-:Y:S01]  /*9e20*/  SHF.R.U32.HI R5, RZ, 0x3, R6 ;  /* 0x00000003ff057819 */ /* 0x000fe20000011606 */
[----:B---3--:R-:W-:Y:S06]  /*9e30*/  @!P0 BRA `(.L_x_114) ;  /* 0x0000003400d88947 */ /* 0x008fec0003800000 */
.L_x_219:
[----:B--2---:R-:W-:Y:S02]  /*9e40*/  SHF.R.U32.HI R4, RZ, 0x3, R7 ;  /* 0x00000003ff047819 */ /* 0x004fe40000011607 */
[----:B------:R-:W-:Y:S02]  /*9e50*/  ELECT P0, URZ, PT ;  /* 0x0000000000ff782f */ /* 0x000fe40003800000 */
[----:B------:R-:W-:Y:S01]  /*9e60*/  SHF.R.U32.HI R11, RZ, 0x3, R8 ;  /* 0x00000003ff0b7819 */ /* 0x000fe20000011608 */
[----:B------:R-:W-:Y:S01]  /*9e70*/  BSSY.RECONVERGENT B0, `(.L_x_115) ;  /* 0x0000024000007945 */ /* 0x000fe20003800200 */
[----:B------:R-:W-:Y:S02]  /*9e80*/  LOP3.LUT R5, R6, 0x70, R5, 0x78, !PT ;  /* 0x0000007006057812 */ /* 0x000fe400078e7805 */
[----:B------:R-:W-:Y:S02]  /*9e90*/  SHF.R.U32.HI R6, RZ, 0x3, R9 ;  /* 0x00000003ff067819 */ /* 0x000fe40000011609 */
[----:B------:R-:W-:Y:S01]  /*9ea0*/  LOP3.LUT R4, R7, 0x70, R4, 0x78, !PT ;  /* 0x0000007007047812 */ /* 0x000fe200078e7804 */
[----:B------:R2:W-:Y:S01]  /*9eb0*/  STS.128 [R5], R68 ;  /* 0x0000004405007388 */ /* 0x0005e20000000c00 */
[----:B------:R-:W-:Y:S01]  /*9ec0*/  LOP3.LUT R11, R8, 0x70, R11, 0x78, !PT ;  /* 0x00000070080b7812 */ /* 0x000fe200078e780b */
[----:B------:R-:W-:Y:S01]  /*9ed0*/  @!P1 IMAD.MOV.U32 R8, RZ, RZ, 0x1 ;  /* 0x00000001ff089424 */ /* 0x000fe200078e00ff */
[----:B------:R-:W-:Y:S01]  /*9ee0*/  LOP3.LUT R6, R9, 0x70, R6, 0x78, !PT ;  /* 0x0000007009067812 */ /* 0x000fe200078e7806 */
[----:B------:R2:W-:Y:S01]  /*9ef0*/  STS.128 [R4], R72 ;  /* 0x0000004804007388 */ /* 0x0005e20000000c00 */
[----:B------:R-:W-:-:S03]  /*9f00*/  @P0 IMAD.MOV.U32 R7, RZ, RZ, 0x1 ;  /* 0x00000001ff070424 */ /* 0x000fc600078e00ff */
[----:B------:R2:W-:Y:S04]  /*9f10*/  STS.128 [R11], R76 ;  /* 0x0000004c0b007388 */ /* 0x0005e80000000c00 */
[----:B------:R2:W-:Y:S01]  /*9f20*/  STS.128 [R6], R80 ;  /* 0x0000005006007388 */ /* 0x0005e20000000c00 */
[----:B------:R3:W-:Y:S06]  /*9f30*/  MEMBAR.ALL.CTA ;  /* 0x0000000000007992 */ /* 0x0007ec0000008000 */
[----:B---3--:R-:W3:Y:S02]  /*9f40*/  FENCE.VIEW.ASYNC.S ;  /* 0x00000000000073c6 */ /* 0x008ee40000000000 */
[----:B---3--:R-:W-:Y:S06]  /*9f50*/  BAR.SYNC.DEFER_BLOCKING 0x3, 0x100 ;  /* 0x00c4000000007b1d */ /* 0x008fec0000010000 */
[----:B------:R2:W-:Y:S01]  /*9f60*/  @!P1 SYNCS.ARRIVE.TRANS64.ART0 RZ, [UR4+0x38], R8 ;  /* 0x00003808ffff99a7 */ /* 0x0005e20008500004 */
[----:B------:R2:W-:Y:S01]  /*9f70*/  @P0 SYNCS.ARRIVE.TRANS64.RED.ART0 RZ, [UR20], R7 ;  /* 0x00000007ffff09a7 */ /* 0x0005e20008500414 */
[----:B------:R-:W-:-:S13]  /*9f80*/  LOP3.LUT P0, RZ, R111, 0xff, RZ, 0xc0, !PT ;  /* 0x000000ff6fff7812 */ /* 0x000fda000780c0ff */
[----:B------:R-:W-:Y:S05]  /*9f90*/  @P0 BRA `(.L_x_116) ;  /* 0x0000000000440947 */ /* 0x000fea0003800000 */
[----:B------:R-:W-:Y:S01]  /*9fa0*/  UIADD3 UR5, UPT, UPT, UR4, 0x108, URZ ;  /* 0x0000010804057890 */ /* 0x000fe2000fffe0ff */
[----:B--2---:R-:W-:Y:S01]  /*9fb0*/  IMAD.MOV.U32 R5, RZ, RZ, 0x4000 ;  /* 0x00004000ff057424 */ /* 0x004fe200078e00ff */
[----:B------:R-:W-:Y:S01]  /*9fc0*/  ULEA UR6, UR18, UR4, 0xe ;  /* 0x0000000412067291 */ /* 0x000fe2000f8e70ff */
[----:B------:R-:W-:Y:S01]  /*9fd0*/  PLOP3.LUT P0, PT, PT, PT, PT, 0x80, 0x8 ;  /* 0x000000000008781c */ /* 0x000fe20003f0f070 */
[----:B------:R-:W-:Y:S01]  /*9fe0*/  UPRMT UR5, UR23, 0x654, UR5 ;  /* 0x0000065417057896 */ /* 0x000fe20008000005 */
[----:B------:R2:W-:Y:S01]  /*9ff0*/  SYNCS.ARRIVE.TRANS64.RED RZ, [R124+URZ], R5 ;  /* 0x000000057cff79a7 */ /* 0x0005e200080004ff */
[----:B------:R-:W-:Y:S01]  /*a000*/  UIADD3 UR6, UPT, UPT, UR6, 0x2a400, URZ ;  /* 0x0002a40006067890 */ /* 0x000fe2000fffe0ff */
[----:B------:R-:W-:-:S03]  /*a010*/  UMOV UR9, 0x400 ;  /* 0x0000040000097882 */ /* 0x000fc60000000000 */
[----:B------:R-:W-:Y:S01]  /*a020*/  UPRMT UR6, UR23, 0x654, UR6 ;  /* 0x0000065417067896 */ /* 0x000fe20008000006 */
[----:B--2---:R-:W-:Y:S01]  /*a030*/  IMAD.U32 R124, RZ, RZ, UR5 ;  /* 0x00000005ff7c7e24 */ /* 0x004fe2000f8e00ff */
[----:B------:R-:W-:-:S04]  /*a040*/  UIADD3 UR5, UPT, UPT, UR4, 0x32800, URZ ;  /* 0x0003280004057890 */ /* 0x000fc8000fffe0ff */
[----:B------:R-:W-:-:S15]  /*a050*/  R2UR UR7, R124 ;  /* 0x000000007c0772ca */ /* 0x000fde00000e0000 */
.L_x_117:
[----:B------:R-:W-:Y:S01]  /*a060*/  @P0 ELECT P1, URZ, PT ;  /* 0x0000000000ff082f */ /* 0x000fe20003820000 */
[----:B------:R3:W-:-:S12]  /*a070*/  UBLKCP.S.S [UR6], [UR5], UR9 ;  /* 0x00000006050073ba */ /* 0x0007d80008000609 */
[----:B------:R-:W-:Y:S02]  /*a080*/  @P1 PLOP3.LUT P0, PT, P1, PT, PT, 0x8, 0x80 ;  /* 0x000000000080181c */ /* 0x000fe40000f0e170 */
[----:B------:R-:W-:-:S11]  /*a090*/  PLOP3.LUT P1, PT, PT, PT, PT, 0x8, 0x80 ;  /* 0x000000000080781c */ /* 0x000fd60003f2e170 */
[----:B---3--:R-:W-:Y:S05]  /*a0a0*/  @P0 BRA.U.ANY `(.L_x_117) ;  /* 0xfffffffd00ec0947 */ /* 0x008fea000393ffff */
.L_x_116:
[----:B------:R-:W-:Y:S05]  /*a0b0*/  BSYNC.RECONVERGENT B0 ;  /* 0x0000000000007941 */ /* 0x000fea0003800200 */
.L_x_115:
[----:B------:R-:W-:Y:S01]  /*a0c0*/  UIADD3 UR15, UPT, UPT, UR15, 0x1, URZ ;  /* 0x000000010f0f7890 */ /* 0x000fe2000fffe0ff */
[----:B------:R-:W-:Y:S01]  /*a0d0*/  IADD3 R123, PT, PT, R123, -0x80, RZ ;  /* 0xffffff807b7b7810 */ /* 0x000fe20007ffe0ff */
[----:B------:R-:W-:Y:S02]  /*a0e0*/  ULOP3.LUT UR13, UR13, 0x1, URZ, 0x3c, !UPT ;  /* 0x000000010d0d7892 */ /* 0x000fe4000f8e3cff */
[----:B------:R-:W-:Y:S02]  /*a0f0*/  UISETP.NE.AND UP0, UPT, UR15, URZ, UPT ;  /* 0x000000ff0f00728c */ /* 0x000fe4000bf05270 */
[----:B------:R-:W-:Y:S02]  /*a100*/  ULOP3.LUT UR16, UR16, 0x1, URZ, 0x3c, !UPT ;  /* 0x0000000110107892 */ /* 0x000fe4000f8e3cff */
[----:B------:R-:W-:Y:S02]  /*a110*/  ULOP3.LUT UR14, UR14, 0x1, URZ, 0x3c, !UPT ;  /* 0x000000010e0e7892 */ /* 0x000fe4000f8e3cff */
[----:B------:R-:W-:-:S03]  /*a120*/  ULOP3.LUT UR17, UR17, 0x1, URZ, 0x3c, !UPT ;  /* 0x0000000111117892 */ /* 0x000fc6000f8e3cff */
[----:B------:R-:W-:Y:S09]  /*a130*/  BRA.U UP0, `(.L_x_118) ;  /* 0xffffffd900ec7547 */ /* 0x000ff2000b83ffff */
.L_x_106:
[----:B------:R-:W3:Y:S01]  /*a140*/  S2UR UR5, SR_CgaCtaId ;  /* 0x00000000000579c3 */ /* 0x000ee20000008800 */
[----:B------:R-:W-:Y:S01]  /*a150*/  UMOV UR4, 0x400 ;  /* 0x0000040000047882 */ /* 0x000fe20000000000 */
[----:B--2---:R-:W2:Y:S01]  /*a160*/  S2R R5, SR_TID.X ;  /* 0x0000000000057919 */ /* 0x004ea20000002100 */
[----:B---3--:R-:W-:-:S09]  /*a170*/  ULEA UR5, UR5, UR4, 0x18 ;  /* 0x0000000405057291 */ /* 0x008fd2000f8ec0ff */
[----:B------:R-:W3:Y:S01]  /*a180*/  SYNCS.PHASECHK.TRANS64.TRYWAIT P0, [UR5+0x70], RZ ;  /* 0x000070ffff0075a7 */ /* 0x000ee20008001105 */
[C---:B--2---:R-:W-:Y:S01]  /*a190*/  LOP3.LUT R4, R5.reuse, 0x80, RZ, 0xc0, !PT ;  /* 0x0000008005047812 */ /* 0x044fe200078ec0ff */
[C---:B-1----:R-:W-:Y:S02]  /*a1a0*/  IMAD.U32 R68, R5.reuse, 0x10000, RZ ;  /* 0x0001000005447824 */ /* 0x042fe400078e00ff */
[----:B------:R-:W-:Y:S01]  /*a1b0*/  IMAD.SHL.U32 R5, R5, 0x80, RZ ;  /* 0x0000008005057824 */ /* 0x000fe200078e00ff */
[----:B------:R-:W-:Y:S02]  /*a1c0*/  R2UR UR4, R4 ;  /* 0x00000000040472ca */ /* 0x000fe400000e0000 */
[----:B------:R-:W-:Y:S02]  /*a1d0*/  LOP3.LUT R68, R68, 0x600000, RZ, 0xc0, !PT ;  /* 0x0060000044447812 */ /* 0x000fe400078ec0ff */
[----:B------:R-:W-:-:S05]  /*a1e0*/  LOP3.LUT R5, R5, 0x3f80, RZ, 0xc0, !PT ;  /* 0x00003f8005057812 */ /* 0x000fca00078ec0ff */
[----:B------:R-:W-:-:S04]  /*a1f0*/  VIADD R5, R5, UR5 ;  /* 0x0000000505057c36 */ /* 0x000fc80008000000 */
[----:B------:R-:W-:Y:S01]  /*a200*/  USHF.R.U32.HI UR7, URZ, 0x7, UR4 ;  /* 0x00000007ff077899 */ /* 0x000fe20008011604 */
[C---:B------:R-:W-:Y:S02]  /*a210*/  VIADD R13, R5.reuse, 0x12400 ;  /* 0x00012400050d7836 */ /* 0x040fe40000000000 */
[C---:B------:R-:W-:Y:S02]  /*a220*/  VIADD R11, R5.reuse, 0x12410 ;  /* 0x00012410050b7836 */ /* 0x040fe40000000000 */
[C---:B------:R-:W-:Y:S01]  /*a230*/  VIADD R9, R5.reuse, 0x12420 ;  /* 0x0001242005097836 */ /* 0x040fe20000000000 */
[----:B------:R-:W-:Y:S01]  /*a240*/  SHF.R.U32.HI R76, RZ, 0x3, R13 ;  /* 0x00000003ff4c7819 */ /* 0x000fe2000001160d */
[----:B------:R-:W-:Y:S01]  /*a250*/  IMAD.U32 R69, RZ, RZ, UR7 ;  /* 0x00000007ff457e24 */ /* 0x000fe2000f8e00ff */
[----:B------:R-:W-:Y:S01]  /*a260*/  SHF.R.U32.HI R84, RZ, 0x3, R11 ;  /* 0x00000003ff547819 */ /* 0x000fe2000001160b */
[----:B------:R-:W-:Y:S01]  /*a270*/  VIADD R7, R5, 0x12430 ;  /* 0x0001243005077836 */ /* 0x000fe20000000000 */
[----:B------:R-:W-:Y:S01]  /*a280*/  SHF.R.U32.HI R74, RZ, 0x3, R9 ;  /* 0x00000003ff4a7819 */ /* 0x000fe20000011609 */
[----:B------:R-:W-:Y:S01]  /*a290*/  IMAD R4, R69, 0x20, R68 ;  /* 0x0000002045047824 */ /* 0x000fe200078e0244 */
[----:B------:R-:W-:-:S02]  /*a2a0*/  LOP3.LUT R76, R13, 0x70, R76, 0x78, !PT ;  /* 0x000000700d4c7812 */ /* 0x000fc400078e784c */
[----:B------:R-:W-:Y:S01]  /*a2b0*/  LOP3.LUT R84, R11, 0x70, R84, 0x78, !PT ;  /* 0x000000700b547812 */ /* 0x000fe200078e7854 */
[----:B------:R-:W-:Y:S01]  /*a2c0*/  IMAD R4, R69, -0x10, R4 ;  /* 0xfffffff045047824 */ /* 0x000fe200078e0204 */
[----:B------:R-:W-:Y:S02]  /*a2d0*/  LOP3.LUT R74, R9, 0x70, R74, 0x78, !PT ;  /* 0x00000070094a7812 */ /* 0x000fe400078e784a */
[----:B------:R-:W-:Y:S01]  /*a2e0*/  SHF.R.U32.HI R82, RZ, 0x3, R7 ;  /* 0x00000003ff527819 */ /* 0x000fe20000011607 */
[----:B------:R-:W-:-:S05]  /*a2f0*/  IMAD R4, R69, 0x30, R4 ;  /* 0x0000003045047824 */ /* 0x000fca00078e0204 */
[----:B------:R-:W-:Y:S01]  /*a300*/  R2UR UR4, R4 ;  /* 0x00000000040472ca */ /* 0x000fe200000e0000 */
[----:B---3--:R-:W-:-:S14]  /*a310*/  @!P0 BRA `(.L_x_119) ;  /* 0x0000003000c08947 */ /* 0x008fdc0003800000 */
.L_x_221:
[----:B------:R-:W2:Y:S01]  /*a320*/  LDTM.x32 R36, tmem[UR4] ;  /* 0x00000004002479ee */ /* 0x000ea200082c0000 */
[----:B------:R-:W-:Y:S01]  /*a330*/  R2UR UR4, R4 ;  /* 0x00000000040472ca */ /* 0x000fe200000e0000 */
[----:B------:R-:W-:Y:S01]  /*a340*/  VIADD R11, R5, 0x12440 ;  /* 0x00012440050b7836 */ /* 0x000fe20000000000 */
[----:B------:R-:W-:Y:S01]  /*a350*/  LOP3.LUT R82, R7, 0x70, R82, 0x78, !PT ;  /* 0x0000007007527812 */ /* 0x000fe200078e7852 */
[C---:B------:R-:W-:Y:S01]  /*a360*/  VIADD R9, R5.reuse, 0x12450 ;  /* 0x0001245005097836 */ /* 0x040fe20000000000 */
[----:B------:R-:W-:Y:S01]  /*a370*/  R2UR UR6, R0 ;  /* 0x00000000000672ca */ /* 0x000fe200000e0000 */
[C---:B------:R-:W-:Y:S01]  /*a380*/  VIADD R7, R5.reuse, 0x12460 ;  /* 0x0001246005077836 */ /* 0x040fe20000000000 */
[----:B------:R-:W-:Y:S01]  /*a390*/  SHF.R.U32.HI R72, RZ, 0x3, R11 ;  /* 0x00000003ff487819 */ /* 0x000fe2000001160b */
[----:B------:R-:W-:Y:S01]  /*a3a0*/  VIADD R5, R5, 0x12470 ;  /* 0x0001247005057836 */ /* 0x000fe20000000000 */
[----:B------:R-:W-:Y:S01]  /*a3b0*/  SHF.R.U32.HI R80, RZ, 0x3, R9 ;  /* 0x00000003ff507819 */ /* 0x000fe20000011609 */
[C---:B------:R-:W-:Y:S01]  /*a3c0*/  IMAD R76, R69.reuse, 0x4000, R76 ;  /* 0x00004000454c7824 */ /* 0x040fe200078e024c */
[----:B------:R-:W-:Y:S01]  /*a3d0*/  SHF.R.U32.HI R70, RZ, 0x3, R7 ;  /* 0x00000003ff467819 */ /* 0x000fe20000011607 */
[C---:B------:R-:W-:Y:S01]  /*a3e0*/  IMAD R75, R69.reuse, 0x4000, R84 ;  /* 0x00004000454b7824 */ /* 0x040fe200078e0254 */
[----:B------:R-:W-:Y:S01]  /*a3f0*/  SHF.R.U32.HI R78, RZ, 0x3, R5 ;  /* 0x00000003ff4e7819 */ /* 0x000fe20000011605 */
[----:B------:R-:W-:Y:S01]  /*a400*/  IMAD R74, R69, 0x4000, R74 ;  /* 0x00004000454a7824 */ /* 0x000fe200078e024a */
[----:B------:R-:W-:Y:S01]  /*a410*/  LOP3.LUT R72, R11, 0x70, R72, 0x78, !PT ;  /* 0x000000700b487812 */ /* 0x000fe200078e7848 */
[----:B------:R-:W-:Y:S01]  /*a420*/  IMAD R73, R69, 0x4000, R82 ;  /* 0x0000400045497824 */ /* 0x000fe200078e0252 */
[----:B------:R-:W-:Y:S01]  /*a430*/  LOP3.LUT R80, R9, 0x70, R80, 0x78, !PT ;  /* 0x0000007009507812 */ /* 0x000fe200078e7850 */
[----:B------:R-:W3:Y:S01]  /*a440*/  S2UR UR12, SR_CTAID.Z ;  /* 0x00000000000c79c3 */ /* 0x000ee20000002700 */
[----:B------:R-:W-:Y:S01]  /*a450*/  LOP3.LUT R70, R7, 0x70, R70, 0x78, !PT ;  /* 0x0000007007467812 */ /* 0x000fe200078e7846 */
[----:B------:R-:W-:Y:S01]  /*a460*/  IMAD R72, R69, 0x4000, R72 ;  /* 0x0000400045487824 */ /* 0x000fe200078e0248 */
[----:B------:R-:W-:Y:S01]  /*a470*/  LOP3.LUT R78, R5, 0x70, R78, 0x78, !PT ;  /* 0x00000070054e7812 */ /* 0x000fe200078e784e */
[----:B------:R-:W-:Y:S01]  /*a480*/  IMAD R71, R69, 0x4000, R80 ;  /* 0x0000400045477824 */ /* 0x000fe200078e0250 */
[----:B-1----:R-:W1:Y:S01]  /*a490*/  LDTM.x32 R4, tmem[UR4+0x20] ;  /* 0x00002004000479ee */ /* 0x002e6200082c0000 */
[----:B--2---:R-:W-:Y:S01]  /*a4a0*/  F2FP.F16.F32.PACK_AB R43, R43, R42 ;  /* 0x0000002a2b2b723e */ /* 0x004fe200000000ff */
[----:B------:R-:W-:Y:S01]  /*a4b0*/  NOP ;  /* 0x0000000000007918 */ /* 0x000fe20000000000 */
[----:B------:R-:W-:Y:S01]  /*a4c0*/  F2FP.F16.F32.PACK_AB R51, R51, R50 ;  /* 0x000000323333723e */ /* 0x000fe200000000ff */
[----:B------:R-:W-:Y:S01]  /*a4d0*/  IMAD R70, R69, 0x4000, R70 ;  /* 0x0000400045467824 */ /* 0x000fe200078e0246 */
[----:B------:R-:W-:Y:S01]  /*a4e0*/  F2FP.F16.F32.PACK_AB R42, R41, R40 ;  /* 0x00000028292a723e */ /* 0x000fe200000000ff */
[----:B------:R-:W-:Y:S01]  /*a4f0*/  IMAD R69, R69, 0x4000, R78 ;  /* 0x0000400045457824 */ /* 0x000fe200078e024e */
[----:B------:R-:W-:Y:S01]  /*a500*/  F2FP.F16.F32.PACK_AB R59, R59, R58 ;  /* 0x0000003a3b3b723e */ /* 0x000fe200000000ff */
[----:B------:R-:W-:Y:S01]  /*a510*/  UIADD3 UR4, UPT, UPT, UR7, 0x1, URZ ;  /* 0x0000000107047890 */ /* 0x000fe2000fffe0ff */
[----:B------:R-:W-:Y:S01]  /*a520*/  F2FP.F16.F32.PACK_AB R50, R49, R48 ;  /* 0x000000303132723e */ /* 0x000fe200000000ff */
[----:B------:R-:W2:Y:S01]  /*a530*/  S2UR UR11, SR_CTAID.Y ;  /* 0x00000000000b79c3 */ /* 0x000ea20000002600 */
[----:B------:R-:W-:Y:S01]  /*a540*/  F2FP.F16.F32.PACK_AB R41, R39, R38 ;  /* 0x000000262729723e */ /* 0x000fe200000000ff */
[----:B------:R-:W-:Y:S01]  /*a550*/  ULOP3.LUT UP0, UR13, UR6, 0x3, URZ, 0xc0, !UPT ;  /* 0x00000003060d7892 */ /* 0x000fe2000f80c0ff */
[----:B------:R-:W-:Y:S01]  /*a560*/  F2FP.F16.F32.PACK_AB R40, R37, R36 ;  /* 0x000000242528723e */ /* 0x000fe200000000ff */
[----:B------:R-:W-:Y:S01]  /*a570*/  IMAD.U32 R36, RZ, RZ, UR4 ;  /* 0x00000004ff247e24 */ /* 0x000fe2000f8e00ff */
[----:B------:R-:W-:Y:S01]  /*a580*/  F2FP.F16.F32.PACK_AB R67, R67, R66 ;  /* 0x000000424343723e */ /* 0x000fe200000000ff */
[----:B------:R-:W-:Y:S01]  /*a590*/  USHF.L.U32 UR4, UR7, 0xd, URZ ;  /* 0x0000000d07047899 */ /* 0x000fe200080006ff */
[----:B------:R-:W-:Y:S01]  /*a5a0*/  F2FP.F16.F32.PACK_AB R58, R57, R56 ;  /* 0x00000038393a723e */ /* 0x000fe200000000ff */
[----:B------:R4:W-:Y:S01]  /*a5b0*/  STS.128 [R76], R40 ;  /* 0x000000284c007388 */ /* 0x0009e20000000c00 */
[----:B------:R-:W-:-:S02]  /*a5c0*/  F2FP.F16.F32.PACK_AB R49, R47, R46 ;  /* 0x0000002e2f31723e */ /* 0x000fc400000000ff */
[----:B------:R-:W-:Y:S02]  /*a5d0*/  F2FP.F16.F32.PACK_AB R48, R45, R44 ;  /* 0x0000002c2d30723e */ /* 0x000fe400000000ff */
[----:B------:R-:W-:Y:S02]  /*a5e0*/  F2FP.F16.F32.PACK_AB R66, R65, R64 ;  /* 0x000000404142723e */ /* 0x000fe400000000ff */
[----:B------:R-:W-:Y:S01]  /*a5f0*/  F2FP.F16.F32.PACK_AB R57, R55, R54 ;  /* 0x000000363739723e */ /* 0x000fe200000000ff */
[----:B------:R4:W-:Y:S01]  /*a600*/  STS.128 [R75], R48 ;  /* 0x000000304b007388 */ /* 0x0009e20000000c00 */
[----:B------:R-:W-:Y:S02]  /*a610*/  F2FP.F16.F32.PACK_AB R56, R53, R52 ;  /* 0x000000343538723e */ /* 0x000fe400000000ff */
[----:B-1----:R-:W-:Y:S02]  /*a620*/  F2FP.F16.F32.PACK_AB R11, R11, R10 ;  /* 0x0000000a0b0b723e */ /* 0x002fe400000000ff */
[----:B------:R-:W-:Y:S01]  /*a630*/  F2FP.F16.F32.PACK_AB R65, R63, R62 ;  /* 0x0000003e3f41723e */ /* 0x000fe200000000ff */
[----:B------:R4:W-:Y:S01]  /*a640*/  STS.128 [R74], R56 ;  /* 0x000000384a007388 */ /* 0x0009e20000000c00 */
[----:B------:R-:W-:-:S02]  /*a650*/  F2FP.F16.F32.PACK_AB R64, R61, R60 ;  /* 0x0000003c3d40723e */ /* 0x000fc400000000ff */
[----:B------:R-:W-:Y:S02]  /*a660*/  F2FP.F16.F32.PACK_AB R19, R19, R18 ;  /* 0x000000121313723e */ /* 0x000fe400000000ff */
[----:B------:R-:W-:Y:S01]  /*a670*/  F2FP.F16.F32.PACK_AB R10, R9, R8 ;  /* 0x00000008090a723e */ /* 0x000fe200000000ff */
[----:B------:R4:W-:Y:S01]  /*a680*/  STS.128 [R73], R64 ;  /* 0x0000004049007388 */ /* 0x0009e20000000c00 */
[----:B------:R-:W-:Y:S02]  /*a690*/  F2FP.F16.F32.PACK_AB R27, R27, R26 ;  /* 0x0000001a1b1b723e */ /* 0x000fe400000000ff */
[----:B------:R-:W-:Y:S02]  /*a6a0*/  F2FP.F16.F32.PACK_AB R18, R17, R16 ;  /* 0x000000101112723e */ /* 0x000fe400000000ff */
[----:B------:R-:W-:Y:S02]  /*a6b0*/  F2FP.F16.F32.PACK_AB R9, R7, R6 ;  /* 0x000000060709723e */ /* 0x000fe400000000ff */
[----:B------:R-:W-:-:S02]  /*a6c0*/  F2FP.F16.F32.PACK_AB R8, R5, R4 ;  /* 0x000000040508723e */ /* 0x000fc400000000ff */
[----:B------:R-:W-:Y:S02]  /*a6d0*/  F2FP.F16.F32.PACK_AB R35, R35, R34 ;  /* 0x000000222323723e */ /* 0x000fe400000000ff */
[----:B------:R-:W-:Y:S01]  /*a6e0*/  F2FP.F16.F32.PACK_AB R26, R25, R24 ;  /* 0x00000018191a723e */ /* 0x000fe200000000ff */
[----:B------:R4:W-:Y:S01]  /*a6f0*/  STS.128 [R72], R8 ;  /* 0x0000000848007388 */ /* 0x0009e20000000c00 */
[----:B------:R-:W-:Y:S02]  /*a700*/  F2FP.F16.F32.PACK_AB R17, R15, R14 ;  /* 0x0000000e0f11723e */ /* 0x000fe400000000ff */
[----:B------:R-:W-:Y:S02]  /*a710*/  F2FP.F16.F32.PACK_AB R16, R13, R12 ;  /* 0x0000000c0d10723e */ /* 0x000fe400000000ff */
[----:B------:R-:W-:Y:S02]  /*a720*/  F2FP.F16.F32.PACK_AB R34, R33, R32 ;  /* 0x000000202122723e */ /* 0x000fe400000000ff */
[----:B------:R-:W-:Y:S01]  /*a730*/  F2FP.F16.F32.PACK_AB R25, R23, R22 ;  /* 0x000000161719723e */ /* 0x000fe200000000ff */
[----:B------:R4:W-:Y:S01]  /*a740*/  STS.128 [R71], R16 ;  /* 0x0000001047007388 */ /* 0x0009e20000000c00 */
[----:B------:R-:W-:-:S02]  /*a750*/  F2FP.F16.F32.PACK_AB R24, R21, R20 ;  /* 0x000000141518723e */ /* 0x000fc400000000ff */
[----:B------:R-:W-:Y:S02]  /*a760*/  F2FP.F16.F32.PACK_AB R33, R31, R30 ;  /* 0x0000001e1f21723e */ /* 0x000fe400000000ff */
[----:B------:R-:W-:Y:S01]  /*a770*/  F2FP.F16.F32.PACK_AB R32, R29, R28 ;  /* 0x0000001c1d20723e */ /* 0x000fe200000000ff */
[----:B------:R4:W-:Y:S04]  /*a780*/  STS.128 [R70], R24 ;  /* 0x0000001846007388 */ /* 0x0009e80000000c00 */
[----:B------:R4:W-:Y:S01]  /*a790*/  STS.128 [R69], R32 ;  /* 0x0000002045007388 */ /* 0x0009e20000000c00 */
[----:B------:R1:W-:Y:S06]  /*a7a0*/  MEMBAR.ALL.CTA ;  /* 0x0000000000007992 */ /* 0x0003ec0000008000 */
[----:B-1----:R-:W1:Y:S02]  /*a7b0*/  FENCE.VIEW.ASYNC.S ;  /* 0x00000000000073c6 */ /* 0x002e640000000000 */
[----:B-1----:R4:W-:Y:S06]  /*a7c0*/  BAR.SYNC.DEFER_BLOCKING R36, 0x80 ;  /* 0x000200240000751d */ /* 0x0029ec0000010000 */
[----:B--23--:R-:W-:Y:S05]  /*a7d0*/  BRA.U UP0, `(.L_x_120) ;  /* 0x0000000100287547 */ /* 0x00cfea000b800000 */
[----:B------:R-:W1:Y:S01]  /*a7e0*/  LDCU.64 UR14, c[0x0][0x348] ;  /* 0x00006900ff0e77ac */ /* 0x000e620008000a00 */
[----:B------:R-:W-:Y:S02]  /*a7f0*/  UIADD3 UR6, UPT, UPT, UR5, UR4, UR4 ;  /* 0x0000000405067290 */ /* 0x000fe4000fffe004 */
[----:B------:R-:W-:Y:S02]  /*a800*/  USHF.L.U32 UR9, UR7, 0x6, URZ ;  /* 0x0000000607097899 */ /* 0x000fe400080006ff */
[----:B------:R-:W-:-:S07]  /*a810*/  UIADD3 UR6, UPT, UPT, UR6, 0x12400, URZ ;  /* 0x0001240006067890 */ /* 0x000fce000fffe0ff */
[----:B------:R-:W-:Y:S01]  /*a820*/  UMOV UR8, UR6 ;  /* 0x0000000600087c82 */ /* 0x000fe20008000000 */
[----:B-1----:R-:W-:-:S04]  /*a830*/  UIADD3 UR14, UP0, UPT, UR14, 0x500, URZ ;  /* 0x000005000e0e7890 */ /* 0x002fc8000ff1e0ff */
[----:B------:R-:W-:-:S09]  /*a840*/  UIADD3.X UR15, UPT, UPT, URZ, UR15, URZ, UP0, !UPT ;  /* 0x0000000fff0f7290 */ /* 0x000fd200087fe4ff */
[----:B------:R1:W-:Y:S01]  /*a850*/  UTMASTG.4D [UR8], [UR14], desc[URZ] ;  /* 0x0000ff080e0073b5 */ /* 0x0003e20008019000 */
[----:B------:R1:W-:Y:S06]  /*a860*/  BAR.ARV R36, 0xa0 ;  /* 0x000280240000751d */ /* 0x0003ec0000002000 */
[----:B------:R-:W-:Y:S01]  /*a870*/  NOP ;  /* 0x0000000000007918 */ /* 0x000fe20000000000 */
.L_x_120:
[----:B------:R2:W-:Y:S06]  /*a880*/  MEMBAR.ALL.CTA ;  /* 0x0000000000007992 */ /* 0x0005ec0000008000 */
[----:B--2---:R-:W2:Y:S01]  /*a890*/  FENCE.VIEW.ASYNC.S ;  /* 0x00000000000073c6 */ /* 0x004ea20000000000 */
[----:B-1---5:R-:W-:Y:S01]  /*a8a0*/  R2UR UR8, R2 ;  /* 0x00000000020872ca */ /* 0x022fe200000e0000 */
[----:B--2---:R1:W-:Y:S01]  /*a8b0*/  BAR.SYNC.DEFER_BLOCKING R36, 0xa0 ;  /* 0x000280240000751d */ /* 0x0043e20000010000 */
[----:B------:R-:W-:Y:S01]  /*a8c0*/  ELECT P0, URZ, PT ;  /* 0x0000000000ff782f */ /* 0x000fe20003800000 */
[----:B------:R-:W-:-:S02]  /*a8d0*/  UIADD3 UR6, UPT, UPT, UR5, 0x80, URZ ;  /* 0x0000008005067890 */ /* 0x000fc4000fffe0ff */
[----:B------:R-:W-:-:S08]  /*a8e0*/  UIMAD UR7, UR7, 0x60, URZ ;  /* 0x00000060070778a4 */ /* 0x000fd0000f8e02ff */
[----:B------:R-:W-:Y:S01]  /*a8f0*/  UPRMT UR6, UR8, 0x654, UR6 ;  /* 0x0000065408067896 */ /* 0x000fe20008000006 */
[----:B------:R-:W-:Y:S02]  /*a900*/  IMAD.U32 R5, RZ, RZ, UR7 ;  /* 0x00000007ff057e24 */ /* 0x000fe4000f8e00ff */
[----:B------:R-:W-:-:S03]  /*a910*/  @P0 IMAD.MOV.U32 R4, RZ, RZ, 0x1 ;  /* 0x00000001ff040424 */ /* 0x000fc600078e00ff */
[----:B------:R-:W-:Y:S01]  /*a920*/  LOP3.LUT R68, R68, 0x80, R5, 0xfe, !PT ;  /* 0x0000008044447812 */ /* 0x000fe200078efe05 */
[----:B------:R-:W-:Y:S02]  /*a930*/  NOP ;  /* 0x0000000000007918 */ /* 0x000fe40000000000 */
[----:B------:R1:W-:Y:S01]  /*a940*/  @P0 SYNCS.ARRIVE.TRANS64.RED.ART0 RZ, [UR6], R4 ;  /* 0x00000004ffff09a7 */ /* 0x0003e20008500406 */
[----:B------:R-:W-:Y:S01]  /*a950*/  R2UR UR6, R68 ;  /* 0x00000000440672ca */ /* 0x000fe200000e0000 */
[----:B------:R-:W2:Y:S02]  /*a960*/  SYNCS.PHASECHK.TRANS64.TRYWAIT P0, [UR5+0x78], RZ ;  /* 0x000078ffff0075a7 */ /* 0x000ea40008001105 */
[----:B-12---:R-:W-:-:S12]  /*a970*/  @!P0 BRA `(.L_x_121) ;  /* 0x0000002c00408947 */ /* 0x006fd80003800000 */
.L_x_223:
[----:B-1--4-:R-:W1:Y:S01]  /*a980*/  LDTM.x32 R4, tmem[UR6] ;  /* 0x00000006000479ee */ /* 0x012e6200082c0000 */
[----:B------:R-:W-:Y:S01]  /*a990*/  LEA R110, R110, UR5, 0x6 ;  /* 0x000000056e6e7c11 */ /* 0x000fe2000f8e30ff */
[----:B------:R-:W1:Y:S01]  /*a9a0*/  LDCU UR6, c[0x0][0x990] ;  /* 0x00013200ff0677ac */ /* 0x000e620008000800 */
[----:B------:R-:W-:Y:S01]  /*a9b0*/  NOP ;  /* 0x0000000000007918 */ /* 0x000fe20000000000 */
[----:B------:R-:W-:Y:S02]  /*a9c0*/  R2UR UR16, R68 ;  /* 0x00000000441072ca */ /* 0x000fe400000e0000 */
[C---:B------:R-:W-:Y:S01]  /*a9d0*/  VIADD R37, R110.reuse, 0x6400 ;  /* 0x000064006e257836 */ /* 0x040fe20000000000 */
[----:B------:R-:W-:Y:S01]  /*a9e0*/  UISETP.NE.AND UP1, UPT, UR13, URZ, UPT ;  /* 0x000000ff0d00728c */ /* 0x000fe2000bf25270 */
[----:B------:R-:W-:Y:S01]  /*a9f0*/  VIADD R38, R110, 0x6410 ;  /* 0x000064106e267836 */ /* 0x000fe20000000000 */
[----:B------:R-:W-:Y:S02]  /*aa00*/  UIADD3 UR13, UPT, UPT, UR5, UR4, URZ ;  /* 0x00000004050d7290 */ /* 0x000fe4000fffe0ff */
[----:B------:R-:W-:-:S02]  /*aa10*/  SHF.R.U32.HI R40, RZ, 0x3, R37 ;  /* 0x00000003ff287819 */ /* 0x000fc40000011625 */
[----:B------:R-:W-:Y:S02]  /*aa20*/  SHF.R.U32.HI R39, RZ, 0x3, R38 ;  /* 0x00000003ff277819 */ /* 0x000fe40000011626 */
[----:B------:R-:W-:Y:S01]  /*aa30*/  LOP3.LUT R37, R37, 0x30, R40, 0x78, !PT ;  /* 0x0000003025257812 */ /* 0x000fe200078e7828 */
[----:B------:R-:W-:Y:S01]  /*aa40*/  VIADD R40, R110, 0x6430 ;  /* 0x000064306e287836 */ /* 0x000fe20000000000 */
[----:B------:R-:W-:Y:S01]  /*aa50*/  LOP3.LUT R38, R38, 0x30, R39, 0x78, !PT ;  /* 0x0000003026267812 */ /* 0x000fe200078e7827 */
[----:B------:R-:W-:Y:S02]  /*aa60*/  VIADD R39, R110, 0x6420 ;  /* 0x000064206e277836 */ /* 0x000fe40000000000 */
[----:B-1----:R-:W-:Y:S01]  /*aa70*/  FMUL2 R50, R10.F32x2.HI_LO, UR6.F32 ;  /* 0x000000060a327c4a */ /* 0x002fe20009000000 */
[----:B------:R-:W-:Y:S01]  /*aa80*/  SHF.R.U32.HI R11, RZ, 0x3, R40 ;  /* 0x00000003ff0b7819 */ /* 0x000fe20000011628 */
[----:B------:R-:W-:Y:S02]  /*aa90*/  FMUL2 R52, R8.F32x2.HI_LO, UR6.F32 ;  /* 0x0000000608347c4a */ /* 0x000fe40009000000 */
[----:B------:R-:W-:Y:S01]  /*aaa0*/  FMUL2 R54, R6.F32x2.HI_LO, UR6.F32 ;  /* 0x0000000606367c4a */ /* 0x000fe20009000000 */
[----:B------:R-:W-:Y:S01]  /*aab0*/  LOP3.LUT R40, R40, 0x30, R11, 0x78, !PT ;  /* 0x0000003028287812 */ /* 0x000fe200078e780b */
[----:B------:R-:W-:Y:S01]  /*aac0*/  FMUL2 R56, R4.F32x2.HI_LO, UR6.F32 ;  /* 0x0000000604387c4a */ /* 0x000fe20009000000 */
[----:B------:R-:W-:Y:S01]  /*aad0*/  F2FP.F16.F32.PACK_AB R7, R51, R50 ;  /* 0x000000323307723e */ /* 0x000fe200000000ff */
[----:B------:R-:W-:Y:S01]  /*aae0*/  FMUL2 R44, R18.F32x2.HI_LO, UR6.F32 ;  /* 0x00000006122c7c4a */ /* 0x000fe20009000000 */
[----:B------:R-:W-:Y:S01]  /*aaf0*/  F2FP.F16.F32.PACK_AB R6, R53, R52 ;  /* 0x000000343506723e */ /* 0x000fe200000000ff */
[----:B------:R-:W-:Y:S01]  /*ab00*/  FMUL2 R46, R16.F32x2.HI_LO, UR6.F32 ;  /* 0x00000006102e7c4a */ /* 0x000fe20009000000 */
[----:B------:R-:W-:Y:S01]  /*ab10*/  F2FP.F16.F32.PACK_AB R5, R55, R54 ;  /* 0x000000363705723e */ /* 0x000fe200000000ff */
[----:B------:R-:W-:Y:S01]  /*ab20*/  FMUL2 R48, R14.F32x2.HI_LO, UR6.F32 ;  /* 0x000000060e307c4a */ /* 0x000fe20009000000 */
[----:B------:R-:W-:Y:S01]  /*ab30*/  F2FP.F16.F32.PACK_AB R4, R57, R56 ;  /* 0x000000383904723e */ /* 0x000fe200000000ff */
[----:B------:R-:W-:Y:S01]  /*ab40*/  FMUL2 R42, R12.F32x2.HI_LO, UR6.F32 ;  /* 0x000000060c2a7c4a */ /* 0x000fe20009000000 */
[----:B------:R-:W-:Y:S01]  /*ab50*/  SHF.R.U32.HI R12, RZ, 0x3, R39 ;  /* 0x00000003ff0c7819 */ /* 0x000fe20000011627 */
[----:B------:R-:W-:Y:S01]  /*ab60*/  FMUL2 R26, R26.F32x2.HI_LO, UR6.F32 ;  /* 0x000000061a1a7c4a */ /* 0x000fe20009000000 */
[----:B------:R-:W-:Y:S01]  /*ab70*/  F2FP.F16.F32.PACK_AB R11, R45, R44 ;  /* 0x0000002c2d0b723e */ /* 0x000fe200000000ff */
        /* <DEDUP_REMOVED lines=14> */
[----:B------:R1:W-:Y:S01]  /*ac60*/  STS.128 [R37+UR4], R4 ;  /* 0x0000000425007988 */ /* 0x0003e20008000c04 */
[----:B------:R-:W-:-:S02]  /*ac70*/  F2FP.F16.F32.PACK_AB R12, R21, R20 ;  /* 0x00000014150c723e */ /* 0x000fc400000000ff */
[----:B------:R-:W-:Y:S01]  /*ac80*/  F2FP.F16.F32.PACK_AB R19, R35, R34 ;  /* 0x000000222313723e */ /* 0x000fe200000000ff */
[----:B------:R1:W-:Y:S01]  /*ac90*/  STS.128 [R38+UR4], R8 ;  /* 0x0000000826007988 */ /* 0x0003e20008000c04 */
[----:B------:R-:W-:Y:S02]  /*aca0*/  F2FP.F16.F32.PACK_AB R18, R33, R32 ;  /* 0x000000202112723e */ /* 0x000fe400000000ff */
[----:B------:R-:W-:Y:S01]  /*acb0*/  F2FP.F16.F32.PACK_AB R17, R31, R30 ;  /* 0x0000001e1f11723e */ /* 0x000fe200000000ff */
[----:B------:R1:W-:Y:S01]  /*acc0*/  STS.128 [R39+UR4], R12 ;  /* 0x0000000c27007988 */ /* 0x0003e20008000c04 */
[----:B------:R-:W-:-:S05]  /*acd0*/  F2FP.F16.F32.PACK_AB R16, R29, R28 ;  /* 0x0000001c1d10723e */ /* 0x000fca00000000ff */
[----:B------:R1:W-:Y:S01]  /*ace0*/  STS.128 [R40+UR4], R16 ;  /* 0x0000001028007988 */ /* 0x0003e20008000c04 */
[----:B------:R2:W-:Y:S06]  /*acf0*/  MEMBAR.ALL.CTA ;  /* 0x0000000000007992 */ /* 0x0005ec0000008000 */
[----:B--2---:R-:W2:Y:S02]  /*ad00*/  FENCE.VIEW.ASYNC.S ;  /* 0x00000000000073c6 */ /* 0x004ea40000000000 */
[----:B--2---:R1:W-:Y:S06]  /*ad10*/  BAR.SYNC.DEFER_BLOCKING R36, 0x80 ;  /* 0x000200240000751d */ /* 0x0043ec0000010000 */
[----:B------:R-:W-:Y:S05]  /*ad20*/  BRA.U UP1, `(.L_x_122) ;  /* 0x0000000101287547 */ /* 0x000fea000b800000 */
[----:B------:R-:W2:Y:S02]  /*ad30*/  LDCU.64 UR8, c[0x0][0x348] ;  /* 0x00006900ff0877ac */ /* 0x000ea40008000a00 */
[----:B--2---:R-:W-:Y:S02]  /*ad40*/  UIADD3 UR14, UP0, UPT, UR8, 0x580, URZ ;  /* 0x00000580080e7890 */ /* 0x004fe4000ff1e0ff */
[----:B------:R-:W-:Y:S02]  /*ad50*/  UIADD3 UR8, UPT, UPT, UR13, 0x6400, URZ ;  /* 0x000064000d087890 */ /* 0x000fe4000fffe0ff */
[----:B------:R-:W-:-:S03]  /*ad60*/  UIADD3.X UR15, UPT, UPT, URZ, UR9, URZ, UP0, !UPT ;  /* 0x00000009ff0f7290 */ /* 0x000fc600087fe4ff */
[----:B------:R-:W-:-:S06]  /*ad70*/  UMOV UR9, UR7 ;  /* 0x0000000700097c82 */ /* 0x000fcc0008000000 */
[----:B------:R2:W-:Y:S01]  /*ad80*/  UTMASTG.4D [UR8], [UR14], desc[URZ] ;  /* 0x0000ff080e0073b5 */ /* 0x0005e20008019000 */
[----:B------:R0:W-:Y:S01]  /*ad90*/  UTMACMDFLUSH ;  /* 0x00000000000079b7 */ /* 0x0001e20000000000 */
[----:B------:R-:W-:-:S04]  /*ada0*/  DEPBAR.LE SB0, 0x0 ;  /* 0x000080000000791a */ /* 0x000fc80000000000 */
[----:B------:R2:W-:Y:S06]  /*adb0*/  BAR.ARV R36, 0xa0 ;  /* 0x000280240000751d */ /* 0x0005ec0000002000 */
[----:B------:R-:W-:Y:S01]  /*adc0*/  NOP ;  /* 0x0000000000007918 */ /* 0x000fe20000000000 */
.L_x_122:
[----:B------:R3:W-:Y:S06]  /*add0*/  MEMBAR.ALL.CTA ;  /* 0x0000000000007992 */ /* 0x0007ec0000008000 */
[----:B---3--:R-:W3:Y:S02]  /*ade0*/  FENCE.VIEW.ASYNC.S ;  /* 0x00000000000073c6 */ /* 0x008ee40000000000 */
[----:B---3--:R3:W-:Y:S06]  /*adf0*/  BAR.SYNC.DEFER_BLOCKING R36, 0xa0 ;  /* 0x000280240000751d */ /* 0x0087ec0000010000 */
[----:B-1----:R-:W1:Y:S01]  /*ae00*/  LDTM.x32 R4, tmem[UR16+0x20] ;  /* 0x00002010000479ee */ /* 0x002e6200082c0000 */
[----:B------:R-:W-:Y:S01]  /*ae10*/  R2UR UR16, R68 ;  /* 0x00000000441072ca */ /* 0x000fe200000e0000 */
[----:B------:R-:W-:Y:S01]  /*ae20*/  NOP ;  /* 0x0000000000007918 */ /* 0x000fe20000000000 */
[----:B-1----:R-:W-:-:S02]  /*ae30*/  FMUL2 R50, R10.F32x2.HI_LO, UR6.F32 ;  /* 0x000000060a327c4a */ /* 0x002fc40009000000 */
[----:B------:R-:W-:Y:S02]  /*ae40*/  FMUL2 R52, R8.F32x2.HI_LO, UR6.F32 ;  /* 0x0000000608347c4a */ /* 0x000fe40009000000 */
        /* <DEDUP_REMOVED lines=31> */
[----:B------:R3:W-:Y:S04]  /*b040*/  STS.128 [R38+UR4], R8 ;  /* 0x0000000826007988 */ /* 0x0007e80008000c04 */
[----:B------:R3:W-:Y:S04]  /*b050*/  STS.128 [R39+UR4], R12 ;  /* 0x0000000c27007988 */ /* 0x0007e80008000c04 */
[----:B------:R3:W-:Y:S01]  /*b060*/  STS.128 [R40+UR4], R16 ;  /* 0x0000001028007988 */ /* 0x0007e20008000c04 */
[----:B------:R1:W-:Y:S06]  /*b070*/  MEMBAR.ALL.CTA ;  /* 0x0000000000007992 */ /* 0x0003ec0000008000 */
[----:B-1----:R-:W1:Y:S02]  /*b080*/  FENCE.VIEW.ASYNC.S ;  /* 0x00000000000073c6 */ /* 0x002e640000000000 */
[----:B-1----:R3:W-:Y:S06]  /*b090*/  BAR.SYNC.DEFER_BLOCKING R36, 0x80 ;  /* 0x000200240000751d */ /* 0x0027ec0000010000 */
[----:B------:R-:W-:Y:S05]  /*b0a0*/  BRA.U UP1, `(.L_x_123) ;  /* 0x0000000101287547 */ /* 0x000fea000b800000 */
[----:B--2---:R-:W1:Y:S01]  /*b0b0*/  LDCU.64 UR14, c[0x0][0x348] ;  /* 0x00006900ff0e77ac */ /* 0x004e620008000a00 */
[----:B------:R-:W-:Y:S02]  /*b0c0*/  UIADD3 UR8, UPT, UPT, UR13, 0x6400, URZ ;  /* 0x000064000d087890 */ /* 0x000fe4000fffe0ff */
[----:B------:R-:W-:Y:S02]  /*b0d0*/  UIADD3 UR9, UPT, UPT, UR7, 0x20, URZ ;  /* 0x0000002007097890 */ /* 0x000fe4000fffe0ff */
[----:B-1----:R-:W-:-:S04]  /*b0e0*/  UIADD3 UR14, UP0, UPT, UR14, 0x580, URZ ;  /* 0x000005800e0e7890 */ /* 0x002fc8000ff1e0ff */
[----:B------:R-:W-:-:S09]  /*b0f0*/  UIADD3.X UR15, UPT, UPT, URZ, UR15, URZ, UP0, !UPT ;  /* 0x0000000fff0f7290 */ /* 0x000fd200087fe4ff */
[----:B------:R1:W-:Y:S01]  /*b100*/  UTMASTG.4D [UR8], [UR14], desc[URZ] ;  /* 0x0000ff080e0073b5 */ /* 0x0003e20008019000 */
[----:B------:R0:W-:Y:S01]  /*b110*/  UTMACMDFLUSH ;  /* 0x00000000000079b7 */ /* 0x0001e20000000000 */
[----:B------:R-:W-:-:S04]  /*b120*/  DEPBAR.LE SB0, 0x0 ;  /* 0x000080000000791a */ /* 0x000fc80000000000 */
[----:B------:R1:W-:Y:S06]  /*b130*/  BAR.ARV R36, 0xa0 ;  /* 0x000280240000751d */ /* 0x0003ec0000002000 */
[----:B------:R-:W-:Y:S01]  /*b140*/  NOP ;  /* 0x0000000000007918 */ /* 0x000fe20000000000 */
.L_x_123:
[----:B------:R4:W-:Y:S06]  /*b150*/  MEMBAR.ALL.CTA ;  /* 0x0000000000007992 */ /* 0x0009ec0000008000 */
[----:B----4-:R-:W4:Y:S02]  /*b160*/  FENCE.VIEW.ASYNC.S ;  /* 0x00000000000073c6 */ /* 0x010f240000000000 */
[----:B----4-:R4:W-:Y:S06]  /*b170*/  BAR.SYNC.DEFER_BLOCKING R36, 0xa0 ;  /* 0x000280240000751d */ /* 0x0109ec0000010000 */
[----:B---3--:R-:W3:Y:S01]  /*b180*/  LDTM.x32 R4, tmem[UR16+0x40] ;  /* 0x00004010000479ee */ /* 0x008ee200082c0000 */
[----:B------:R-:W-:Y:S01]  /*b190*/  NOP ;  /* 0x0000000000007918 */ /* 0x000fe20000000000 */
[----:B---3--:R-:W-:-:S02]  /*b1a0*/  FMUL2 R50, R10.F32x2.HI_LO, UR6.F32 ;  /* 0x000000060a327c4a */ /* 0x008fc40009000000 */
        /* <DEDUP_REMOVED lines=36> */
[----:B---3--:R-:W3:Y:S02]  /*b3f0*/  FENCE.VIEW.ASYNC.S ;  /* 0x00000000000073c6 */ /* 0x008ee40000000000 */
[----:B---3--:R4:W-:Y:S06]  /*b400*/  BAR.SYNC.DEFER_BLOCKING R36, 0x80 ;  /* 0x000200240000751d */ /* 0x0089ec0000010000 */
[----:B------:R-:W-:Y:S05]  /*b410*/  BRA.U UP1, `(.L_x_124) ;  /* 0x0000000101207547 */ /* 0x000fea000b800000 */
[----:B-12---:R-:W1:Y:S01]  /*b420*/  LDCU.64 UR14, c[0x0][0x348] ;  /* 0x00006900ff0e77ac */ /* 0x006e620008000a00 */
[----:B------:R-:W-:Y:S02]  /*b430*/  UIADD3 UR9, UPT, UPT, UR7, 0x40, URZ ;  /* 0x0000004007097890 */ /* 0x000fe4000fffe0ff */
[----:B------:R-:W-:Y:S02]  /*b440*/  UIADD3 UR8, UPT, UPT, UR13, 0x6400, URZ ;  /* 0x000064000d087890 */ /* 0x000fe4000fffe0ff */
[----:B-1----:R-:W-:-:S04]  /*b450*/  UIADD3 UR6, UP0, UPT, UR14, 0x580, URZ ;  /* 0x000005800e067890 */ /* 0x002fc8000ff1e0ff */
[----:B------:R-:W-:-:S09]  /*b460*/  UIADD3.X UR7, UPT, UPT, URZ, UR15, URZ, UP0, !UPT ;  /* 0x0000000fff077290 */ /* 0x000fd200087fe4ff */
[----:B------:R3:W-:Y:S01]  /*b470*/  UTMASTG.4D [UR8], [UR6], desc[URZ] ;  /* 0x0000ff08060073b5 */ /* 0x0007e20008019000 */
[----:B------:R3:W-:Y:S06]  /*b480*/  BAR.ARV R36, 0xa0 ;  /* 0x000280240000751d */ /* 0x0007ec0000002000 */
[----:B------:R-:W-:Y:S01]  /*b490*/  NOP ;  /* 0x0000000000007918 */ /* 0x000fe20000000000 */
.L_x_124:
[----:B------:R5:W-:Y:S06]  /*b4a0*/  MEMBAR.ALL.CTA ;  /* 0x0000000000007992 */ /* 0x000bec0000008000 */
[----:B-----5:R-:W5:Y:S01]  /*b4b0*/  FENCE.VIEW.ASYNC.S ;  /* 0x00000000000073c6 */ /* 0x020f620000000000 */
[----:B---3--:R-:W-:Y:S01]  /*b4c0*/  R2UR UR6, R2 ;  /* 0x00000000020672ca */ /* 0x008fe200000e0000 */
[----:B-----5:R3:W-:Y:S01]  /*b4d0*/  BAR.SYNC.DEFER_BLOCKING R36, 0xa0 ;  /* 0x000280240000751d */ /* 0x0207e20000010000 */
[----:B------:R-:W-:Y:S01]  /*b4e0*/  ELECT P0, URZ, PT ;  /* 0x0000000000ff782f */ /* 0x000fe20003800000 */
[----:B------:R-:W-:-:S10]  /*b4f0*/  UIADD3 UR4, UPT, UPT, UR5, 0x88, URZ ;  /* 0x0000008805047890 */ /* 0x000fd4000fffe0ff */
[----:B------:R-:W-:Y:S02]  /*b500*/  UPRMT UR4, UR6, 0x654, UR4 ;  /* 0x0000065406047896 */ /* 0x000fe40008000004 */
[----:B----4-:R-:W-:Y:S01]  /*b510*/  @P0 IMAD.MOV.U32 R4, RZ, RZ, 0x1 ;  /* 0x00000001ff040424 */ /* 0x010fe200078e00ff */
[----:B------:R-:W-:-:S06]  /*b520*/  NOP ;  /* 0x0000000000007918 */ /* 0x000fcc0000000000 */
[----:B------:R3:W-:Y:S01]  /*b530*/  @P0 SYNCS.ARRIVE.TRANS64.RED.ART0 RZ, [UR4], R4 ;  /* 0x00000004ffff09a7 */ /* 0x0007e20008500404 */
[----:B------:R-:W-:Y:S06]  /*b540*/  BAR.ARV 0x5, 0x1a0 ;  /* 0x0146800000007b1d */ /* 0x000fec0000002000 */
[----:B------:R-:W-:Y:S05]  /*b550*/  BRA `(.L_x_125) ;  /* 0x0000000000347947 */ /* 0x000fea0003800000 */
.L_x_104:
[----:B------:R-:W-:Y:S05]  /*b560*/  BRA.U !UP6, `(.L_x_126) ;  /* 0x000000010e2c7547 */ /* 0x000fea000b800000 */
[----:B------:R-:W1:Y:S01]  /*b570*/  S2UR UR4, SR_CgaCtaId ;  /* 0x00000000000479c3 */ /* 0x000e620000008800 */
[----:B------:R-:W-:Y:S01]  /*b580*/  UMOV UR6, 0x400 ;  /* 0x0000040000067882 */ /* 0x000fe20000000000 */
[----:B------:R-:W-:Y:S01]  /*b590*/  UMOV UR5, 0x20 ;  /* 0x0000002000057882 */ /* 0x000fe20000000000 */
[----:B------:R-:W-:Y:S01]  /*b5a0*/  ELECT P0, URZ, PT ;  /* 0x0000000000ff782f */ /* 0x000fe20003800000 */
[----:B-1----:R-:W-:Y:S02]  /*b5b0*/  ULEA UR6, UR4, UR6, 0x18 ;  /* 0x0000000604067291 */ /* 0x002fe4000f8ec0ff */
[----:B------:R-:W-:-:S04]  /*b5c0*/  UIADD3 UR4, UPT, UPT, -UR5, 0x100000, URZ ;  /* 0x0010000005047890 */ /* 0x000fc8000fffe1ff */
[----:B------:R-:W-:Y:S02]  /*b5d0*/  USHF.L.U32 UR5, UR4, 0xb, URZ ;  /* 0x0000000b04057899 */ /* 0x000fe400080006ff */
[----:B------:R-:W-:Y:S01]  /*b5e0*/  USHF.L.U32 UR4, UR4, 0x1, URZ ;  /* 0x0000000104047899 */ /* 0x000fe200080006ff */
[----:B------:R-:W1:Y:S11]  /*b5f0*/  FENCE.VIEW.ASYNC.S ;  /* 0x00000000000073c6 */ /* 0x000e760000000000 */
[----:B-1----:R1:W3:Y:S01]  /*b600*/  SYNCS.EXCH.64 URZ, [UR6+0xd8], UR4 ;  /* 0x0000d80406ff75b2 */ /* 0x0022e20008000100 */
[----:B------:R-:W-:Y:S01]  /*b610*/  NOP ;  /* 0x0000000000007918 */ /* 0x000fe20000000000 */
.L_x_126:
[----:B------:R-:W-:Y:S01]  /*b620*/  NOP ;  /* 0x0000000000007918 */ /* 0x000fe20000000000 */
.L_x_125:
[----:B-1----:R-:W-:-:S13]  /*b630*/  R2UR UR4, R0 ;  /* 0x00000000000472ca */ /* 0x002fda00000e0000 */
[----:B------:R-:W-:Y:S01]  /*b640*/  UISETP.GT.U32.AND UP0, UPT, UR4, 0x3, UPT ;  /* 0x000000030400788c */ /* 0x000fe2000bf04070 */
[----:B------:R-:W-:Y:S10]  /*b650*/  BRA.U !UP6, `(.L_x_127) ;  /* 0x000000010e2c7547 */ /* 0x000ff4000b800000 */
        /* <DEDUP_REMOVED lines=9> */
[----:B-1----:R1:W4:Y:S01]  /*b6f0*/  SYNCS.EXCH.64 URZ, [UR6+0xd8], UR4 ;  /* 0x0000d80406ff75b2 */ /* 0x0023220008000100 */
[----:B------:R-:W-:Y:S01]  /*b700*/  NOP ;  /* 0x0000000000007918 */ /* 0x000fe20000000000 */
.L_x_127:
[----:B------:R-:W-:Y:S01]  /*b710*/  NOP ;  /* 0x0000000000007918 */ /* 0x000fe20000000000 */
[----:B------:R-:W-:Y:S05]  /*b720*/  BRA.U UP0, `(.L_x_128) ;  /* 0x0000000900947547 */ /* 0x000fea000b800000 */
[----:B------:R-:W-:Y:S01]  /*b730*/  NOP ;  /* 0x0000000000007918 */ /* 0x000fe20000000000 */
.L_x_129:
        /* <DEDUP_REMOVED lines=8> */
[----:B--2---:R-:W2:Y:S01]  /*b7c0*/  LDCU.128 UR12, c[0x0][0x4a0] ;  /* 0x00009400ff0c77ac */ /* 0x004ea20008000c00 */
[----:B------:R-:W-:Y:S01]  /*b7d0*/  R2UR UR5, R0 ;  /* 0x00000000000572ca */ /* 0x000fe200000e0000 */
[----:B------:R-:W4:Y:S05]  /*b7e0*/  LDCU UR9, c[0x0][0x380] ;  /* 0x00007000ff0977ac */ /* 0x000f2a0008000800 */
[----:B------:R-:W2:Y:S01]  /*b7f0*/  S2UR UR6, SR_CTAID.Z ;  /* 0x00000000000679c3 */ /* 0x000ea20000002700 */
[----:B------:R-:W3:Y:S06]  /*b800*/  LDCU UR17, c[0x0][0x398] ;  /* 0x00007300ff1177ac */ /* 0x000eec0008000800 */
[----:B------:R-:W-:Y:S01]  /*b810*/  ULOP3.LUT UR16, UR5, 0x3, URZ, 0xc0, !UPT ;  /* 0x0000000305107892 */ /* 0x000fe2000f8ec0ff */
[----:B------:R-:W3:Y:S05]  /*b820*/  S2UR UR22, SR_CTAID.Y ;  /* 0x00000000001679c3 */ /* 0x000eea0000002600 */
[----:B------:R-:W-:Y:S01]  /*b830*/  MOV R0, UR16 ;  /* 0x0000001000007c02 */ /* 0x000fe20008000f00 */
[----:B----4-:R-:W-:-:S02]  /*b840*/  UIADD3 UR5, UPT, UPT, UR9, -0x1, URZ ;  /* 0xffffffff09057890 */ /* 0x010fc4000fffe0ff */
[----:B-1----:R-:W-:Y:S02]  /*b850*/  USHF.L.U32 UR4, UR4, 0x7, URZ ;  /* 0x0000000704047899 */ /* 0x002fe400080006ff */
[----:B------:R-:W-:Y:S01]  /*b860*/  UIADD3 UR8, UPT, UPT, -UR9, URZ, URZ ;  /* 0x000000ff09087290 */ /* 0x000fe2000fffe1ff */
[----:B------:R-:W1:Y:S01]  /*b870*/  SHFL.IDX PT, R0, R0, RZ, 0x1f ;  /* 0x00001fff00007589 */ /* 0x000e6200000e0000 */
[----:B------:R-:W-:Y:S02]  /*b880*/  ULOP3.LUT UR4, UR4, 0xffffff00, URZ, 0xc0, !UPT ;  /* 0xffffff0004047892 */ /* 0x000fe4000f8ec0ff */
[----:B------:R-:W-:Y:S02]  /*b890*/  USHF.R.S32.HI UR8, URZ, 0x1f, UR8 ;  /* 0x0000001fff087899 */ /* 0x000fe40008011408 */
[----:B--2---:R-:W-:Y:S02]  /*b8a0*/  UIMAD.WIDE.U32 UR10, UR6, UR14, URZ ;  /* 0x0000000e060a72a5 */ /* 0x004fe4000f8e00ff */
[----:B---3--:R-:W-:-:S02]  /*b8b0*/  UIADD3 UR4, UPT, UPT, -UR17, UR4, UR9 ;  /* 0x0000000411047290 */ /* 0x008fc4000fffe109 */
[----:B------:R-:W-:Y:S02]  /*b8c0*/  UIMAD UR7, UR6, UR15, UR11 ;  /* 0x0000000f060772a4 */ /* 0x000fe4000f8e020b */
[----:B------:R-:W-:Y:S02]  /*b8d0*/  USHF.R.S32.HI UR6, URZ, 0x1f, UR5 ;  /* 0x0000001fff067899 */ /* 0x000fe40008011405 */
[----:B------:R-:W-:Y:S02]  /*b8e0*/  ULEA.HI UR8, UR8, -UR9, URZ, 0x7 ;  /* 0x8000000908087291 */ /* 0x000fe4000f8f38ff */
[----:B------:R-:W-:Y:S02]  /*b8f0*/  ULEA.HI UR6, UR6, UR5, URZ, 0x7 ;  /* 0x0000000506067291 */ /* 0x000fe4000f8f38ff */
[----:B------:R-:W-:Y:S02]  /*b900*/  USHF.R.S32.HI UR5, URZ, 0x1f, UR4 ;  /* 0x0000001fff057899 */ /* 0x000fe40008011404 */
[----:B------:R-:W-:-:S02]  /*b910*/  UISETP.GT.AND UP1, UPT, UR9, URZ, UPT ;  /* 0x000000ff0900728c */ /* 0x000fc4000bf24270 */
[----:B------:R-:W-:Y:S02]  /*b920*/  ULEA.HI UR4, UR5, UR4, URZ, 0x7 ;  /* 0x0000000405047291 */ /* 0x000fe4000f8f38ff */
[----:B------:R-:W-:Y:S02]  /*b930*/  USHF.R.S32.HI UR5, URZ, 0x7, UR8 ;  /* 0x00000007ff057899 */ /* 0x000fe40008011408 */
[----:B------:R-:W-:Y:S02]  /*b940*/  USHF.R.S32.HI UR4, URZ, 0x7, UR4 ;  /* 0x00000007ff047899 */ /* 0x000fe40008011404 */
[----:B------:R-:W-:Y:S02]  /*b950*/  ULEA.HI.SX32 UR11, UR6, 0x1, 0x19 ;  /* 0x00000001060b7891 */ /* 0x000fe4000f8fcaff */
[----:B------:R-:W-:Y:S02]  /*b960*/  UIADD3 UR5, UPT, UPT, -UR5, URZ, URZ ;  /* 0x000000ff05057290 */ /* 0x000fe4000fffe1ff */
[----:B------:R-:W-:Y:S01]  /*b970*/  UISETP.LT.AND UP0, UPT, URZ, UR4, UPT ;  /* 0x00000004ff00728c */ /* 0x000fe2000bf01270 */
[----:B------:R-:W-:-:S03]  /*b980*/  UMOV UR6, UR10 ;  /* 0x0000000a00067c82 */ /* 0x000fc60008000000 */
[----:B------:R-:W-:Y:S01]  /*b990*/  USEL UR4, URZ, UR4, !UP0 ;  /* 0x00000004ff047287 */ /* 0x000fe2000c000000 */
[----:B------:R-:W-:Y:S01]  /*b9a0*/  @!UP1 UMOV UR11, UR5 ;  /* 0x00000005000b9c82 */ /* 0x000fe20008000000 */
[----:B------:R-:W-:Y:S02]  /*b9b0*/  UIMAD.WIDE.U32 UR16, UR22, UR12, UR6 ;  /* 0x0000000c161072a5 */ /* 0x000fe4000f8e0006 */
[----:B------:R-:W-:Y:S02]  /*b9c0*/  UIADD3 UR5, UPT, UPT, UR11, -UR4, URZ ;  /* 0x800000040b057290 */ /* 0x000fe4000fffe0ff */
[----:B------:R-:W-:Y:S02]  /*b9d0*/  UIMAD UR22, UR22, UR13, UR17 ;  /* 0x0000000d161672a4 */ /* 0x000fe4000f8e0211 */
[----:B------:R-:W-:Y:S01]  /*b9e0*/  UISETP.GE.AND UP0, UPT, UR5, 0x1, UPT ;  /* 0x000000010500788c */ /* 0x000fe2000bf06270 */
[----:B------:R-:W-:Y:S08]  /*b9f0*/  BAR.SYNC.DEFER_BLOCKING 0x5, 0x1a0 ;  /* 0x0146800000007b1d */ /* 0x000ff00000010000 */
[----:B-1----:R-:W-:Y:S05]  /*ba00*/  BRA.U !UP0, `(.L_x_130) ;  /* 0x0000000508c07547 */ /* 0x002fea000b800000 */
[----:B------:R-:W1:Y:S01]  /*ba10*/  S2R R104, SR_TID.X ;  /* 0x0000000000687919 */ /* 0x000e620000002100 */
[----:B------:R-:W2:Y:S01]  /*ba20*/  S2UR UR23, SR_CgaCtaId ;  /* 0x00000000001779c3 */ /* 0x000ea20000008800 */
[----:B-----5:R-:W-:Y:S01]  /*ba30*/  R2UR UR6, R2 ;  /* 0x00000000020672ca */ /* 0x020fe200000e0000 */
[----:B------:R-:W-:Y:S01]  /*ba40*/  UMOV UR5, 0x400 ;  /* 0x0000040000057882 */ /* 0x000fe20000000000 */
[----:B------:R-:W-:Y:S01]  /*ba50*/  UIADD3 UR11, UPT, UPT, -UR11, UR4, URZ ;  /* 0x000000040b0b7290 */ /* 0x000fe2000fffe1ff */
[----:B------:R-:W-:Y:S01]  /*ba60*/  IMAD.MOV.U32 R100, RZ, RZ, RZ ;  /* 0x000000ffff647224 */ /* 0x000fe200078e00ff */
[----:B------:R-:W-:Y:S01]  /*ba70*/  UIMAD UR10, UR4, 0x6000, URZ ;  /* 0x00006000040a78a4 */ /* 0x000fe2000f8e02ff */
[----:B------:R-:W-:Y:S01]  /*ba80*/  IMAD.MOV.U32 R2, RZ, RZ, 0x1 ;  /* 0x00000001ff027424 */ /* 0x000fe200078e00ff */
[----:B------:R-:W3:Y:S01]  /*ba90*/  LDCU.64 UR12, c[0x0][0x488] ;  /* 0x00009100ff0c77ac */ /* 0x000ee20008000a00 */
[----:B--2---:R-:W-:Y:S02]  /*baa0*/  ULEA UR4, UR23, UR5, 0x18 ;  /* 0x0000000517047291 */ /* 0x004fe4000f8ec0ff */
[----:B------:R-:W-:-:S02]  /*bab0*/  UIMAD UR23, UR23, 0x3000, URZ ;  /* 0x00003000171778a4 */ /* 0x000fc4000f8e02ff */
[----:B------:R-:W-:Y:S02]  /*bac0*/  UIADD3 UR21, UPT, UPT, UR4, 0x98, URZ ;  /* 0x0000009804157890 */ /* 0x000fe4000fffe0ff */
[----:B------:R-:W-:Y:S01]  /*bad0*/  UIADD3 UR15, UPT, UPT, UR23, 0x1000, URZ ;  /* 0x00001000170f7890 */ /* 0x000fe2000fffe0ff */
[C---:B-1----:R-:W-:Y:S01]  /*bae0*/  IMAD.U32 R101, R104.reuse, 0x10000, RZ ;  /* 0x0001000068657824 */ /* 0x042fe200078e00ff */
[----:B------:R-:W-:Y:S01]  /*baf0*/  UIADD3 UR14, UPT, UPT, UR23, 0x2000, URZ ;  /* 0x00002000170e7890 */ /* 0x000fe2000fffe0ff */
[----:B------:R-:W-:Y:S01]  /*bb00*/  IMAD.SHL.U32 R104, R104, 0x10, RZ ;  /* 0x0000001068687824 */ /* 0x000fe200078e00ff */
[----:B------:R-:W-:Y:S02]  /*bb10*/  UIADD3 UR20, UPT, UPT, UR4, 0x32800, URZ ;  /* 0x0003280004147890 */ /* 0x000fe4000fffe0ff */
[----:B------:R-:W-:Y:S01]  /*bb20*/  LOP3.LUT R101, R101, 0x600000, RZ, 0xc0, !PT ;  /* 0x0060000065657812 */ /* 0x000fe200078ec0ff */
[----:B------:R-:W-:Y:S01]  /*bb30*/  UIADD3 UR19, UPT, UPT, UR4, 0x32800, URZ ;  /* 0x0003280004137890 */ /* 0x000fe2000fffe0ff */
[----:B------:R-:W-:Y:S01]  /*bb40*/  LOP3.LUT R104, R104, 0x7f0, RZ, 0xc0, !PT ;  /* 0x000007f068687812 */ /* 0x000fe200078ec0ff */
[----:B------:R-:W-:Y:S01]  /*bb50*/  UIADD3 UR18, UPT, UPT, UR4, 0x32800, URZ ;  /* 0x0003280004127890 */ /* 0x000fe2000fffe0ff */
[C---:B------:R-:W-:Y:S01]  /*bb60*/  LOP3.LUT R103, R101.reuse, 0x1a0, RZ, 0xfc, !PT ;  /* 0x000001a065677812 */ /* 0x040fe200078efcff */
[----:B------:R-:W-:Y:S01]  /*bb70*/  UPRMT UR21, UR6, 0x654, UR21 ;  /* 0x0000065406157896 */ /* 0x000fe20008000015 */
[----:B------:R-:W-:-:S02]  /*bb80*/  LOP3.LUT R102, R101, 0x1c0, RZ, 0xfc, !PT ;  /* 0x000001c065667812 */ /* 0x000fc400078efcff */
[----:B---3--:R-:W-:-:S09]  /*bb90*/  LOP3.LUT R101, R101, 0x1e0, RZ, 0xfc, !PT ;  /* 0x000001e065657812 */ /* 0x008fd200078efcff */
.L_x_135:
[----:B---3--:R-:W-:Y:S02]  /*bba0*/  SHF.L.U32 R4, R100, 0x1f, RZ ;  /* 0x0000001f64047819 */ /* 0x008fe400000006ff */
[----:B------:R-:W-:Y:S02]  /*bbb0*/  R2UR UR5, R103 ;  /* 0x00000000670572ca */ /* 0x000fe400000e0000 */
[----:B-1----:R-:W1:Y:S02]  /*bbc0*/  SYNCS.PHASECHK.TRANS64.TRYWAIT P0, [UR4+0x90], R4 ;  /* 0x00009004ff0075a7 */ /* 0x002e640008001104 */
[----:B-12-4-:R-:W-:Y:S11]  /*bbd0*/  @!P0 BRA `(.L_x_131) ;  /* 0x0000001800c08947 */ /* 0x016ff60003800000 */
.L_x_225:
[----:B------:R-:W-:Y:S01]  /*bbe0*/  LDTM.x32 R68, tmem[UR5] ;  /* 0x00000005004479ee */ /* 0x000fe200082c0000 */
[----:B------:R-:W-:Y:S02]  /*bbf0*/  ELECT P0, URZ, PT ;  /* 0x0000000000ff782f */ /* 0x000fe40003800000 */
[----:B------:R-:W-:Y:S01]  /*bc00*/  R2UR UR6, R102 ;  /* 0x00000000660672ca */ /* 0x000fe200000e0000 */
[----:B------:R-:W-:Y:S01]  /*bc10*/  UIADD3 UR8, UP0, UPT, UR10, UR16, URZ ;  /* 0x000000100a087290 */ /* 0x000fe2000ff1e0ff */
[----:B------:R-:W-:-:S03]  /*bc20*/  R2UR UR5, R101 ;  /* 0x00000000650572ca */ /* 0x000fc600000e0000 */
[----:B------:R-:W-:-:S06]  /*bc30*/  ULEA.HI.X.SX32 UR9, UR10, UR22, 0x1, UP0 ;  /* 0x000000160a097291 */ /* 0x000fcc00080f0eff */
[----:B-1----:R-:W-:Y:S02]  /*bc40*/  @P0 IMAD.MOV.U32 R3, RZ, RZ, 0x1 ;  /* 0x00000001ff030424 */ /* 0x002fe400078e00ff */
[----:B------:R-:W-:Y:S02]  /*bc50*/  LDTM.x32 R36, tmem[UR6] ;  /* 0x00000006002479ee */ /* 0x000fe400082c0000 */
[----:B------:R-:W1:Y:S01]  /*bc60*/  LDTM.x32 R4, tmem[UR5] ;  /* 0x00000005000479ee */ /* 0x000e6200082c0000 */
[----:B------:R-:W-:Y:S01]  /*bc70*/  NOP ;  /* 0x0000000000007918 */ /* 0x000fe20000000000 */
[----:B-1----:R-:W-:Y:S01]  /*bc80*/  NOP ;  /* 0x0000000000007918 */ /* 0x002fe20000000000 */
[----:B------:R1:W-:Y:S01]  /*bc90*/  @P0 SYNCS.ARRIVE.TRANS64.RED.ART0 RZ, [UR21], R3 ;  /* 0x00000003ffff09a7 */ /* 0x0003e20008500415 */
[----:B------:R1:W-:Y:S01]  /*bca0*/  STS.128 [R104+UR4+0x32800], R68 ;  /* 0x0328004468007988 */ /* 0x0003e20008000c04 */
[----:B------:R-:W-:-:S03]  /*bcb0*/  ISETP.NE.AND P0, PT, R0, RZ, PT ;  /* 0x000000ff0000720c */ /* 0x000fc60003f05270 */
[----:B------:R1:W-:Y:S04]  /*bcc0*/  STS.128 [R104+UR4+0x33000], R72 ;  /* 0x0330004868007988 */ /* 0x0003e80008000c04 */
[----:B------:R1:W-:Y:S04]  /*bcd0*/  STS.128 [R104+UR4+0x33800], R76 ;  /* 0x0338004c68007988 */ /* 0x0003e80008000c04 */
[----:B------:R1:W-:Y:S04]  /*bce0*/  STS.128 [R104+UR4+0x34000], R80 ;  /* 0x0340005068007988 */ /* 0x0003e80008000c04 */
[----:B------:R1:W-:Y:S04]  /*bcf0*/  STS.128 [R104+UR4+0x34800], R84 ;  /* 0x0348005468007988 */ /* 0x0003e80008000c04 */
[----:B------:R1:W-:Y:S04]  /*bd00*/  STS.128 [R104+UR4+0x35000], R88 ;  /* 0x0350005868007988 */ /* 0x0003e80008000c04 */
[----:B------:R1:W-:Y:S04]  /*bd10*/  STS.128 [R104+UR4+0x35800], R92 ;  /* 0x0358005c68007988 */ /* 0x0003e80008000c04 */
[----:B------:R1:W-:Y:S01]  /*bd20*/  STS.128 [R104+UR4+0x36000], R96 ;  /* 0x0360006068007988 */ /* 0x0003e20008000c04 */
[----:B------:R2:W-:Y:S06]  /*bd30*/  MEMBAR.ALL.CTA ;  /* 0x0000000000007992 */ /* 0x0005ec0000008000 */
[----:B--2---:R-:W2:Y:S02]  /*bd40*/  FENCE.VIEW.ASYNC.S ;  /* 0x00000000000073c6 */ /* 0x004ea40000000000 */
[----:B--2---:R-:W-:Y:S06]  /*bd50*/  BAR.SYNC.DEFER_BLOCKING 0x4, 0x80 ;  /* 0x0102000000007b1d */ /* 0x004fec0000010000 */
[----:B------:R-:W-:Y:S05]  /*bd60*/  @P0 BRA `(.L_x_132) ;  /* 0x0000000000200947 */ /* 0x000fea0003800000 */
[----:B------:R-:W-:-:S04]  /*bd70*/  UIADD3 UR5, UP0, UPT, UR23, UR8, URZ ;  /* 0x0000000817057290 */ /* 0x000fc8000ff1e0ff */
[----:B------:R-:W-:Y:S02]  /*bd80*/  ULEA.HI.X.SX32 UR7, UR23, UR9, 0x1, UP0 ;  /* 0x0000000917077291 */ /* 0x000fe400080f0eff */
[----:B------:R-:W-:-:S04]  /*bd90*/  ULEA UR6, UP0, UR5, UR12, 0x2 ;  /* 0x0000000c05067291 */ /* 0x000fc8000f8010ff */
[----:B------:R-:W-:-:S03]  /*bda0*/  ULEA.HI.X UR7, UR5, UR13, UR7, 0x2, UP0 ;  /* 0x0000000d05077291 */ /* 0x000fc600080f1407 */
[----:B------:R-:W-:-:S06]  /*bdb0*/  UMOV UR5, 0x400 ;  /* 0x0000040000057882 */ /* 0x000fcc0000000000 */
[----:B------:R2:W-:Y:S01]  /*bdc0*/  UBLKRED.G.S.ADD.F32.RN [UR6], [UR20], UR5 ;  /* 0x00000006140073bb */ /* 0x0005e200080a0405 */
[----:B------:R0:W-:Y:S01]  /*bdd0*/  UTMACMDFLUSH ;  /* 0x00000000000079b7 */ /* 0x0001e20000000000 */
[----:B--2---:R-:W-:-:S04]  /*bde0*/  DEPBAR.LE SB0, 0x0 ;  /* 0x000080000000791a */ /* 0x004fc80000000000 */
.L_x_132:
[----:B------:R-:W-:Y:S06]  /*bdf0*/  BAR.SYNC.DEFER_BLOCKING 0x4, 0x80 ;  /* 0x0102000000007b1d */ /* 0x000fec0000010000 */
[----:B------:R2:W-:Y:S04]  /*be00*/  STS.128 [R104+UR4+0x32800], R36 ;  /* 0x0328002468007988 */ /* 0x0005e80008000c04 */
        /* <DEDUP_REMOVED lines=8> */
[----:B---3--:R-:W3:Y:S02]  /*be90*/  FENCE.VIEW.ASYNC.S ;  /* 0x00000000000073c6 */ /* 0x008ee40000000000 */
[----:B---3--:R-:W-:Y:S06]  /*bea0*/  BAR.SYNC.DEFER_BLOCKING 0x4, 0x80 ;  /* 0x0102000000007b1d */ /* 0x008fec0000010000 */
        /* <DEDUP_REMOVED lines=8> */
[----:B---3--:R-:W-:-:S04]  /*bf30*/  DEPBAR.LE SB0, 0x0 ;  /* 0x000080000000791a */ /* 0x008fc80000000000 */
.L_x_133:
[----:B------:R-:W-:Y:S01]  /*bf40*/  BAR.SYNC.DEFER_BLOCKING 0x4, 0x80 ;  /* 0x0102000000007b1d */ /* 0x000fe20000010000 */
[----:B------:R-:W-:-:S04]  /*bf50*/  UIADD3 UR11, UPT, UPT, UR11, 0x1, URZ ;  /* 0x000000010b0b7890 */ /* 0x000fc8000fffe0ff */
[----:B------:R-:W-:Y:S01]  /*bf60*/  UISETP.NE.AND UP0, UPT, UR11, URZ, UPT ;  /* 0x000000ff0b00728c */ /* 0x000fe2000bf05270 */
        /* <DEDUP_REMOVED lines=9> */
[----:B----4-:R-:W4:Y:S02]  /*c000*/  FENCE.VIEW.ASYNC.S ;  /* 0x00000000000073c6 */ /* 0x010f240000000000 */
[----:B----4-:R-:W-:Y:S06]  /*c010*/  BAR.SYNC.DEFER_BLOCKING 0x4, 0x80 ;  /* 0x0102000000007b1d */ /* 0x010fec0000010000 */
        /* <DEDUP_REMOVED lines=8> */
[----:B----4-:R-:W-:-:S04]  /*c0a0*/  DEPBAR.LE SB0, 0x0 ;  /* 0x000080000000791a */ /* 0x010fc80000000000 */
.L_x_134:
[----:B------:R-:W-:Y:S01]  /*c0b0*/  BAR.SYNC.DEFER_BLOCKING 0x4, 0x80 ;  /* 0x0102000000007b1d */ /* 0x000fe20000010000 */
[----:B------:R-:W-:Y:S02]  /*c0c0*/  ELECT P0, URZ, PT ;  /* 0x0000000000ff782f */ /* 0x000fe40003800000 */
[----:B------:R-:W-:Y:S01]  /*c0d0*/  LOP3.LUT R100, R100, 0x1, RZ, 0x3c, !PT ;  /* 0x0000000164647812 */ /* 0x000fe200078e3cff */
[----:B------:R-:W-:-:S10]  /*c0e0*/  UIADD3 UR10, UPT, UPT, UR10, 0x6000, URZ ;  /* 0x000060000a0a7890 */ /* 0x000fd4000fffe0ff */
[----:B------:R4:W-:Y:S01]  /*c0f0*/  @P0 SYNCS.ARRIVE.TRANS64.ART0 RZ, [UR4+0x118], R2 ;  /* 0x00011802ffff09a7 */ /* 0x0009e20008500004 */
[----:B------:R-:W-:Y:S05]  /*c100*/  BRA.U UP0, `(.L_x_135) ;  /* 0xfffffff900a47547 */ /* 0x000fea000b83ffff */
.L_x_130:
[----:B------:R-:W-:-:S13]  /*c110*/  ISETP.NE.AND P0, PT, R0, RZ, PT ;  /* 0x000000ff0000720c */ /* 0x000fda0003f05270 */
[----:B------:R-:W-:Y:S05]  /*c120*/  @P0 BRA `(.L_x_136) ;  /* 0x0000000000040947 */ /* 0x000fea0003800000 */
[----:B------:R-:W-:-:S04]  /*c130*/  DEPBAR.LE SB0, 0x0 ;  /* 0x000080000000791a */ /* 0x000fc80000000000 */
.L_x_136:
[----:B------:R-:W-:Y:S06]  /*c140*/  BAR.SYNC.DEFER_BLOCKING 0x4, 0x80 ;  /* 0x0102000000007b1d */ /* 0x000fec0000010000 */
[----:B------:R-:W-:-:S04]  /*c150*/  DEPBAR.LE SB0, 0x0 ;  /* 0x000080000000791a */ /* 0x000fc80000000000 */
[----:B------:R-:W-:Y:S06]  /*c160*/  BAR.ARV 0x5, 0x1a0 ;  /* 0x0146800000007b1d */ /* 0x000fec0000002000 */
[----:B------:R-:W-:Y:S05]  /*c170*/  BRA `(.L_x_137) ;  /* 0x0000000000347947 */ /* 0x000fea0003800000 */
.L_x_128:
[----:B------:R-:W-:Y:S05]  /*c180*/  BRA.U !UP6, `(.L_x_138) ;  /* 0x000000010e2c7547 */ /* 0x000fea000b800000 */
[----:B-1----:R-:W1:Y:S01]  /*c190*/  S2UR UR4, SR_CgaCtaId ;  /* 0x00000000000479c3 */ /* 0x002e620000008800 */
        /* <DEDUP_REMOVED lines=10> */
.L_x_138:
[----:B------:R-:W-:Y:S01]  /*c240*/  NOP ;  /* 0x0000000000007918 */ /* 0x000fe20000000000 */
.L_x_137:
        /* <DEDUP_REMOVED lines=12> */
.L_x_139:
[----:B------:R-:W-:Y:S01]  /*c310*/  NOP ;  /* 0x0000000000007918 */ /* 0x000fe20000000000 */
[----:B-12---:R-:W-:Y:S05]  /*c320*/  EXIT ;  /* 0x000000000000794d */ /* 0x006fea0003800000 */
.L_x_37:
[----:B------:R-:W-:-:S07]  /*c330*/  MOV R7, UR4 ;  /* 0x0000000400077c02 */ /* 0x000fce0008000f00 */
.L_x_140:
[----:B-1----:R1:W2:Y:S02]  /*c340*/  SYNCS.PHASECHK.TRANS64.TRYWAIT P0, [R7+URZ+0x108], RZ ;  /* 0x000108ff070075a7 */ /* 0x0022a400080011ff */
[----:B--2---:R-:W-:Y:S05]  /*c350*/  @!P0 NANOSLEEP.SYNCS 0x989680 ;  /* 0x009896800000895d */ /* 0x004fea0003900000 */
[----:B------:R-:W2:Y:S02]  /*c360*/  @!P0 SYNCS.PHASECHK.TRANS64 P0, [R7+URZ+0x108], RZ ;  /* 0x000108ff070085a7 */ /* 0x000ea400080010ff */
[----:B--2---:R-:W-:Y:S05]  /*c370*/  @!P0 BRA `(.L_x_140) ;  /* 0xfffffffc00f08947 */ /* 0x004fea000383ffff */
[----:B------:R-:W-:Y:S05]  /*c380*/  BRA `(.L_x_141) ;  /* 0xffffff50007c7947 */ /* 0x000fea000383ffff */
.L_x_38:
[----:B------:R-:W-:Y:S02]  /*c390*/  MOV R7, UR4 ;  /* 0x0000000400077c02 */ /* 0x000fe40008000f00 */
[----:B------:R-:W-:Y:S02]  /*c3a0*/  MOV R10, 0x80000000 ;  /* 0x80000000000a7802 */ /* 0x000fe40000000f00 */
[----:B------:R-:W-:-:S07]  /*c3b0*/  MOV R11, 0x80000000 ;  /* 0x80000000000b7802 */ /* 0x000fce0000000f00 */
.L_x_142:
[----:B-1----:R1:W2:Y:S02]  /*c3c0*/  SYNCS.PHASECHK.TRANS64.TRYWAIT P0, [R7+URZ+0x108], R11 ;  /* 0x0001080b070075a7 */ /* 0x0022a400080011ff */
[----:B--2---:R-:W-:Y:S05]  /*c3d0*/  @!P0 NANOSLEEP.SYNCS 0x989680 ;  /* 0x009896800000895d */ /* 0x004fea0003900000 */
[----:B------:R-:W2:Y:S02]  /*c3e0*/  @!P0 SYNCS.PHASECHK.TRANS64 P0, [R7+URZ+0x108], R11 ;  /* 0x0001080b070085a7 */ /* 0x000ea400080010ff */
[----:B--2---:R-:W-:Y:S05]  /*c3f0*/  @!P0 BRA `(.L_x_142) ;  /* 0xfffffffc00f08947 */ /* 0x004fea000383ffff */
[----:B------:R-:W-:Y:S05]  /*c400*/  BRA `(.L_x_143) ;  /* 0xffffff5000747947 */ /* 0x000fea000383ffff */
.L_x_39:
[----:B------:R-:W-:-:S07]  /*c410*/  MOV R7, UR4 ;  /* 0x0000000400077c02 */ /* 0x000fce0008000f00 */
.L_x_144:
[----:B-1----:R1:W2:Y:S02]  /*c420*/  SYNCS.PHASECHK.TRANS64.TRYWAIT P0, [R7+URZ+0x108], RZ ;  /* 0x000108ff070075a7 */ /* 0x0022a400080011ff */
[----:B--2---:R-:W-:Y:S05]  /*c430*/  @!P0 NANOSLEEP.SYNCS 0x989680 ;  /* 0x009896800000895d */ /* 0x004fea0003900000 */
[----:B------:R-:W2:Y:S02]  /*c440*/  @!P0 SYNCS.PHASECHK.TRANS64 P0, [R7+URZ+0x108], RZ ;  /* 0x000108ff070085a7 */ /* 0x000ea400080010ff */
[----:B--2---:R-:W-:Y:S05]  /*c450*/  @!P0 BRA `(.L_x_144) ;  /* 0xfffffffc00f08947 */ /* 0x004fea000383ffff */
[----:B------:R-:W-:Y:S05]  /*c460*/  BRA `(.L_x_145) ;  /* 0xffffff5000707947 */ /* 0x000fea000383ffff */
.L_x_40:
[----:B------:R-:W-:Y:S01]  /*c470*/  HFMA2 R10, -RZ, RZ, -0.0 , 0 ;  /* 0x80000000ff0a7431 */ /* 0x000fe200000001ff */
[----:B------:R-:W-:Y:S02]  /*c480*/  MOV R7, UR4 ;  /* 0x0000000400077c02 */ /* 0x000fe40008000f00 */
[----:B------:R-:W-:-:S07]  /*c490*/  MOV R11, 0x80000000 ;  /* 0x80000000000b7802 */ /* 0x000fce0000000f00 */
.L_x_146:
[----:B-1----:R1:W2:Y:S02]  /*c4a0*/  SYNCS.PHASECHK.TRANS64.TRYWAIT P0, [R7+URZ+0x108], R11 ;  /* 0x0001080b070075a7 */ /* 0x0022a400080011ff */
[----:B--2---:R-:W-:Y:S05]  /*c4b0*/  @!P0 NANOSLEEP.SYNCS 0x989680 ;  /* 0x009896800000895d */ /* 0x004fea0003900000 */
[----:B------:R-:W2:Y:S02]  /*c4c0*/  @!P0 SYNCS.PHASECHK.TRANS64 P0, [R7+URZ+0x108], R11 ;  /* 0x0001080b070085a7 */ /* 0x000ea400080010ff */
[----:B--2---:R-:W-:Y:S05]  /*c4d0*/  @!P0 BRA `(.L_x_146) ;  /* 0xfffffffc00f08947 */ /* 0x004fea000383ffff */
[----:B------:R-:W-:Y:S05]  /*c4e0*/  BRA `(.L_x_147) ;  /* 0xffffff50006c7947 */ /* 0x000fea000383ffff */
.L_x_42:
[----:B-1----:R-:W-:Y:S02]  /*c4f0*/  MOV R7, UR4 ;  /* 0x0000000400077c02 */ /* 0x002fe40008000f00 */
[----:B------:R-:W-:-:S07]  /*c500*/  MOV R11, R10 ;  /* 0x0000000a000b7202 */ /* 0x000fce0000000f00 */
.L_x_148:
[----:B-1----:R1:W2:Y:S02]  /*c510*/  SYNCS.PHASECHK.TRANS64.TRYWAIT P0, [R7+URZ+0x108], R11 ;  /* 0x0001080b070075a7 */ /* 0x0022a400080011ff */
[----:B--2---:R-:W-:Y:S05]  /*c520*/  @!P0 NANOSLEEP.SYNCS 0x989680 ;  /* 0x009896800000895d */ /* 0x004fea0003900000 */
[----:B------:R-:W2:Y:S02]  /*c530*/  @!P0 SYNCS.PHASECHK.TRANS64 P0, [R7+URZ+0x108], R11 ;  /* 0x0001080b070085a7 */ /* 0x000ea400080010ff */
[----:B--2---:R-:W-:Y:S05]  /*c540*/  @!P0 BRA `(.L_x_148) ;  /* 0xfffffffc00f08947 */ /* 0x004fea000383ffff */
[----:B------:R-:W-:Y:S05]  /*c550*/  BRA `(.L_x_149) ;  /* 0xffffff50007c7947 */ /* 0x000fea000383ffff */
.L_x_45:
[----:B------:R-:W-:Y:S02]  /*c560*/  MOV R7, UR4 ;  /* 0x0000000400077c02 */ /* 0x000fe40008000f00 */
[----:B------:R-:W-:Y:S02]  /*c570*/  MOV R10, 0x80000000 ;  /* 0x80000000000a7802 */ /* 0x000fe40000000f00 */
[----:B------:R-:W-:-:S07]  /*c580*/  MOV R11, 0x80000000 ;  /* 0x80000000000b7802 */ /* 0x000fce0000000f00 */
.L_x_150:
[----:B-1----:R1:W2:Y:S02]  /*c590*/  SYNCS.PHASECHK.TRANS64.TRYWAIT P0, [R7+URZ+0x8], R11 ;  /* 0x0000080b070075a7 */ /* 0x0022a400080011ff */
[----:B--2---:R-:W-:Y:S05]  /*c5a0*/  @!P0 NANOSLEEP.SYNCS 0x989680 ;  /* 0x009896800000895d */ /* 0x004fea0003900000 */
[----:B------:R-:W2:Y:S02]  /*c5b0*/  @!P0 SYNCS.PHASECHK.TRANS64 P0, [R7+URZ+0x8], R11 ;  /* 0x0000080b070085a7 */ /* 0x000ea400080010ff */
[----:B--2---:R-:W-:Y:S05]  /*c5c0*/  @!P0 BRA `(.L_x_150) ;  /* 0xfffffffc00f08947 */ /* 0x004fea000383ffff */
[----:B------:R-:W-:Y:S05]  /*c5d0*/  BRA `(.L_x_151) ;  /* 0xffffff5400a87947 */ /* 0x000fea000383ffff */
.L_x_47:
[----:B------:R-:W-:Y:S01]  /*c5e0*/  HFMA2 R10, -RZ, RZ, -0.0 , 0 ;  /* 0x80000000ff0a7431 */ /* 0x000fe200000001ff */
[----:B--2---:R-:W-:Y:S02]  /*c5f0*/  MOV R7, UR4 ;  /* 0x0000000400077c02 */ /* 0x004fe40008000f00 */
[----:B------:R-:W-:-:S07]  /*c600*/  MOV R11, 0x80000000 ;  /* 0x80000000000b7802 */ /* 0x000fce0000000f00 */
.L_x_152:
[----:B-1----:R1:W2:Y:S02]  /*c610*/  SYNCS.PHASECHK.TRANS64.TRYWAIT P0, [R7+URZ+0x28], R11 ;  /* 0x0000280b070075a7 */ /* 0x0022a400080011ff */
[----:B--2---:R-:W-:Y:S05]  /*c620*/  @!P0 NANOSLEEP.SYNCS 0x989680 ;  /* 0x009896800000895d */ /* 0x004fea0003900000 */
[----:B------:R-:W2:Y:S02]  /*c630*/  @!P0 SYNCS.PHASECHK.TRANS64 P0, [R7+URZ+0x28], R11 ;  /* 0x0000280b070085a7 */ /* 0x000ea400080010ff */
[----:B--2---:R-:W-:Y:S05]  /*c640*/  @!P0 BRA `(.L_x_152) ;  /* 0xfffffffc00f08947 */ /* 0x004fea000383ffff */
[----:B------:R-:W-:Y:S05]  /*c650*/  BRA `(.L_x_153) ;  /* 0xffffff58001c7947 */ /* 0x000fea000383ffff */
.L_x_48:
[----:B------:R-:W-:Y:S01]  /*c660*/  HFMA2 R10, -RZ, RZ, -0.0 , 0 ;  /* 0x80000000ff0a7431 */ /* 0x000fe200000001ff */
[----:B------:R-:W-:Y:S02]  /*c670*/  MOV R7, UR4 ;  /* 0x0000000400077c02 */ /* 0x000fe40008000f00 */
[----:B------:R-:W-:-:S07]  /*c680*/  MOV R11, 0x80000000 ;  /* 0x80000000000b7802 */ /* 0x000fce0000000f00 */
.L_x_154:
[----:B-1----:R1:W2:Y:S02]  /*c690*/  SYNCS.PHASECHK.TRANS64.TRYWAIT P0, [R7+URZ+0x18], R11 ;  /* 0x0000180b070075a7 */ /* 0x0022a400080011ff */
[----:B--2---:R-:W-:Y:S05]  /*c6a0*/  @!P0 NANOSLEEP.SYNCS 0x989680 ;  /* 0x009896800000895d */ /* 0x004fea0003900000 */
[----:B------:R-:W2:Y:S02]  /*c6b0*/  @!P0 SYNCS.PHASECHK.TRANS64 P0, [R7+URZ+0x18], R11 ;  /* 0x0000180b070085a7 */ /* 0x000ea400080010ff */
[----:B--2---:R-:W-:Y:S05]  /*c6c0*/  @!P0 BRA `(.L_x_154) ;  /* 0xfffffffc00f08947 */ /* 0x004fea000383ffff */
[----:B------:R-:W-:Y:S05]  /*c6d0*/  BRA `(.L_x_155) ;  /* 0xffffff5800b87947 */ /* 0x000fea000383ffff */
.L_x_50:
[----:B------:R-:W-:Y:S01]  /*c6e0*/  HFMA2 R10, -RZ, RZ, -0.0 , 0 ;  /* 0x80000000ff0a7431 */ /* 0x000fe200000001ff */
[----:B-12---:R-:W-:Y:S02]  /*c6f0*/  MOV R7, UR4 ;  /* 0x0000000400077c02 */ /* 0x006fe40008000f00 */
[----:B------:R-:W-:-:S07]  /*c700*/  MOV R11, 0x80000000 ;  /* 0x80000000000b7802 */ /* 0x000fce0000000f00 */
.L_x_156:
[----:B-1----:R1:W2:Y:S02]  /*c710*/  SYNCS.PHASECHK.TRANS64.TRYWAIT P0, [R7+URZ+0x38], R11 ;  /* 0x0000380b070075a7 */ /* 0x0022a400080011ff */
[----:B--2---:R-:W-:Y:S05]  /*c720*/  @!P0 NANOSLEEP.SYNCS 0x989680 ;  /* 0x009896800000895d */ /* 0x004fea0003900000 */
[----:B------:R-:W2:Y:S02]  /*c730*/  @!P0 SYNCS.PHASECHK.TRANS64 P0, [R7+URZ+0x38], R11 ;  /* 0x0000380b070085a7 */ /* 0x000ea400080010ff */
[----:B--2---:R-:W-:Y:S05]  /*c740*/  @!P0 BRA `(.L_x_156) ;  /* 0xfffffffc00f08947 */ /* 0x004fea000383ffff */
[----:B------:R-:W-:Y:S05]  /*c750*/  BRA `(.L_x_157) ;  /* 0xffffff5c00187947 */ /* 0x000fea000383ffff */
.L_x_51:
[----:B------:R-:W-:-:S07]  /*c760*/  MOV R7, UR4 ;  /* 0x0000000400077c02 */ /* 0x000fce0008000f00 */
.L_x_158:
[----:B-1----:R1:W2:Y:S02]  /*c770*/  SYNCS.PHASECHK.TRANS64.TRYWAIT P0, [R7+URZ+0x8], RZ ;  /* 0x000008ff070075a7 */ /* 0x0022a400080011ff */
[----:B--2---:R-:W-:Y:S05]  /*c780*/  @!P0 NANOSLEEP.SYNCS 0x989680 ;  /* 0x009896800000895d */ /* 0x004fea0003900000 */
[----:B------:R-:W2:Y:S02]  /*c790*/  @!P0 SYNCS.PHASECHK.TRANS64 P0, [R7+URZ+0x8], RZ ;  /* 0x000008ff070085a7 */ /* 0x000ea400080010ff */
[----:B--2---:R-:W-:Y:S05]  /*c7a0*/  @!P0 BRA `(.L_x_158) ;  /* 0xfffffffc00f08947 */ /* 0x004fea000383ffff */
[----:B------:R-:W-:Y:S05]  /*c7b0*/  BRA `(.L_x_159) ;  /* 0xffffff5c00f07947 */ /* 0x000fea000383ffff */
.L_x_53:
[----:B-12---:R-:W-:-:S07]  /*c7c0*/  MOV R7, UR4 ;  /* 0x0000000400077c02 */ /* 0x006fce0008000f00 */
.L_x_160:
[----:B-1----:R1:W2:Y:S02]  /*c7d0*/  SYNCS.PHASECHK.TRANS64.TRYWAIT P0, [R7+URZ+0x18], RZ ;  /* 0x000018ff070075a7 */ /* 0x0022a400080011ff */
[----:B--2---:R-:W-:Y:S05]  /*c7e0*/  @!P0 NANOSLEEP.SYNCS 0x989680 ;  /* 0x009896800000895d */ /* 0x004fea0003900000 */
[----:B------:R-:W2:Y:S02]  /*c7f0*/  @!P0 SYNCS.PHASECHK.TRANS64 P0, [R7+URZ+0x18], RZ ;  /* 0x000018ff070085a7 */ /* 0x000ea400080010ff */
[----:B--2---:R-:W-:Y:S05]  /*c800*/  @!P0 BRA `(.L_x_160) ;  /* 0xfffffffc00f08947 */ /* 0x004fea000383ffff */
[----:B------:R-:W-:Y:S05]  /*c810*/  BRA `(.L_x_161) ;  /* 0xffffff60008c7947 */ /* 0x000fea000383ffff */
.L_x_56:
[----:B--23--:R-:W-:Y:S02]  /*c820*/  MOV R7, UR4 ;  /* 0x0000000400077c02 */ /* 0x00cfe40008000f00 */
[-C--:B------:R-:W-:Y:S02]  /*c830*/  MOV R30, R9.reuse ;  /* 0x00000009001e7202 */ /* 0x080fe40000000f00 */
[----:B------:R-:W-:-:S07]  /*c840*/  MOV R31, R9 ;  /* 0x00000009001f7202 */ /* 0x000fce0000000f00 */
.L_x_162:
[----:B-1----:R1:W2:Y:S02]  /*c850*/  SYNCS.PHASECHK.TRANS64.TRYWAIT P0, [R7+URZ+0x28], R31 ;  /* 0x0000281f070075a7 */ /* 0x0022a400080011ff */
[----:B--2---:R-:W-:Y:S05]  /*c860*/  @!P0 NANOSLEEP.SYNCS 0x989680 ;  /* 0x009896800000895d */ /* 0x004fea0003900000 */
[----:B------:R-:W2:Y:S02]  /*c870*/  @!P0 SYNCS.PHASECHK.TRANS64 P0, [R7+URZ+0x28], R31 ;  /* 0x0000281f070085a7 */ /* 0x000ea400080010ff */
[----:B--2---:R-:W-:Y:S05]  /*c880*/  @!P0 BRA `(.L_x_162) ;  /* 0xfffffffc00f08947 */ /* 0x004fea000383ffff */
[----:B------:R-:W-:Y:S05]  /*c890*/  BRA `(.L_x_163) ;  /* 0xffffff6400947947 */ /* 0x000fea000383ffff */
.L_x_57:
[----:B------:R-:W-:Y:S01]  /*c8a0*/  HFMA2 R30, -RZ, RZ, -0.0 , 0 ;  /* 0x80000000ff1e7431 */ /* 0x000fe200000001ff */
[----:B------:R-:W-:Y:S02]  /*c8b0*/  MOV R7, UR4 ;  /* 0x0000000400077c02 */ /* 0x000fe40008000f00 */
[----:B------:R-:W-:-:S07]  /*c8c0*/  MOV R31, 0x80000000 ;  /* 0x80000000001f7802 */ /* 0x000fce0000000f00 */
.L_x_164:
[----:B-1----:R1:W2:Y:S02]  /*c8d0*/  SYNCS.PHASECHK.TRANS64.TRYWAIT P0, [R7+URZ+0x8], R31 ;  /* 0x0000081f070075a7 */ /* 0x0022a400080011ff */
[----:B--2---:R-:W-:Y:S05]  /*c8e0*/  @!P0 NANOSLEEP.SYNCS 0x989680 ;  /* 0x009896800000895d */ /* 0x004fea0003900000 */
[----:B------:R-:W2:Y:S02]  /*c8f0*/  @!P0 SYNCS.PHASECHK.TRANS64 P0, [R7+URZ+0x8], R31 ;  /* 0x0000081f070085a7 */ /* 0x000ea400080010ff */
[----:B--2---:R-:W-:Y:S05]  /*c900*/  @!P0 BRA `(.L_x_164) ;  /* 0xfffffffc00f08947 */ /* 0x004fea000383ffff */
[----:B------:R-:W-:Y:S05]  /*c910*/  BRA `(.L_x_165) ;  /* 0xffffff6400ec7947 */ /* 0x000fea000383ffff */
.L_x_59:
[----:B-12---:R-:W-:Y:S02]  /*c920*/  MOV R7, UR4 ;  /* 0x0000000400077c02 */ /* 0x006fe40008000f00 */
[-C--:B------:R-:W-:Y:S02]  /*c930*/  MOV R30, R9.reuse ;  /* 0x00000009001e7202 */ /* 0x080fe40000000f00 */
[----:B------:R-:W-:-:S07]  /*c940*/  MOV R31, R9 ;  /* 0x00000009001f7202 */ /* 0x000fce0000000f00 */
.L_x_166:
[----:B-1----:R1:W2:Y:S02]  /*c950*/  SYNCS.PHASECHK.TRANS64.TRYWAIT P0, [R7+URZ+0x38], R31 ;  /* 0x0000381f070075a7 */ /* 0x0022a400080011ff */
[----:B--2---:R-:W-:Y:S05]  /*c960*/  @!P0 NANOSLEEP.SYNCS 0x989680 ;  /* 0x009896800000895d */ /* 0x004fea0003900000 */
[----:B------:R-:W2:Y:S02]  /*c970*/  @!P0 SYNCS.PHASECHK.TRANS64 P0, [R7+URZ+0x38], R31 ;  /* 0x0000381f070085a7 */ /* 0x000ea400080010ff */
[----:B--2---:R-:W-:Y:S05]  /*c980*/  @!P0 BRA `(.L_x_166) ;  /* 0xfffffffc00f08947 */ /* 0x004fea000383ffff */
[----:B------:R-:W-:Y:S05]  /*c990*/  BRA `(.L_x_167) ;  /* 0xffffff6800007947 */ /* 0x000fea000383ffff */
.L_x_60:
[----:B------:R-:W-:Y:S01]  /*c9a0*/  HFMA2 R30, -RZ, RZ, -0.0 , 0 ;  /* 0x80000000ff1e7431 */ /* 0x000fe200000001ff */
[----:B------:R-:W-:Y:S02]  /*c9b0*/  MOV R7, UR4 ;  /* 0x0000000400077c02 */ /* 0x000fe40008000f00 */
[----:B------:R-:W-:-:S07]  /*c9c0*/  MOV R31, 0x80000000 ;  /* 0x80000000001f7802 */ /* 0x000fce0000000f00 */
.L_x_168:
[----:B-1----:R1:W2:Y:S02]  /*c9d0*/  SYNCS.PHASECHK.TRANS64.TRYWAIT P0, [R7+URZ+0x18], R31 ;  /* 0x0000181f070075a7 */ /* 0x0022a400080011ff */
[----:B--2---:R-:W-:Y:S05]  /*c9e0*/  @!P0 NANOSLEEP.SYNCS 0x989680 ;  /* 0x009896800000895d */ /* 0x004fea0003900000 */
[----:B------:R-:W2:Y:S02]  /*c9f0*/  @!P0 SYNCS.PHASECHK.TRANS64 P0, [R7+URZ+0x18], R31 ;  /* 0x0000181f070085a7 */ /* 0x000ea400080010ff */
[----:B--2---:R-:W-:Y:S05]  /*ca00*/  @!P0 BRA `(.L_x_168) ;  /* 0xfffffffc00f08947 */ /* 0x004fea000383ffff */
[----:B------:R-:W-:Y:S05]  /*ca10*/  BRA `(.L_x_169) ;  /* 0xffffff6800447947 */ /* 0x000fea000383ffff */
.L_x_62:
[----:B-12---:R-:W-:-:S07]  /*ca20*/  MOV R7, UR4 ;  /* 0x0000000400077c02 */ /* 0x006fce0008000f00 */
.L_x_170:
[----:B-1----:R1:W2:Y:S02]  /*ca30*/  SYNCS.PHASECHK.TRANS64.TRYWAIT P0, [R7+URZ+0x8], RZ ;  /* 0x000008ff070075a7 */ /* 0x0022a400080011ff */
[----:B--2---:R-:W-:Y:S05]  /*ca40*/  @!P0 NANOSLEEP.SYNCS 0x989680 ;  /* 0x009896800000895d */ /* 0x004fea0003900000 */
[----:B------:R-:W2:Y:S02]  /*ca50*/  @!P0 SYNCS.PHASECHK.TRANS64 P0, [R7+URZ+0x8], RZ ;  /* 0x000008ff070085a7 */ /* 0x000ea400080010ff */
[----:B--2---:R-:W-:Y:S05]  /*ca60*/  @!P0 BRA `(.L_x_170) ;  /* 0xfffffffc00f08947 */ /* 0x004fea000383ffff */
[----:B------:R-:W-:Y:S05]  /*ca70*/  BRA `(.L_x_171) ;  /* 0xffffff6800747947 */ /* 0x000fea000383ffff */
.L_x_64:
[----:B-123--:R-:W-:-:S07]  /*ca80*/  MOV R7, UR4 ;  /* 0x0000000400077c02 */ /* 0x00efce0008000f00 */
.L_x_172:
[----:B-1----:R1:W2:Y:S02]  /*ca90*/  SYNCS.PHASECHK.TRANS64.TRYWAIT P0, [R7+URZ+0x18], RZ ;  /* 0x000018ff070075a7 */ /* 0x0022a400080011ff */
[----:B--2---:R-:W-:Y:S05]  /*caa0*/  @!P0 NANOSLEEP.SYNCS 0x989680 ;  /* 0x009896800000895d */ /* 0x004fea0003900000 */
[----:B------:R-:W2:Y:S02]  /*cab0*/  @!P0 SYNCS.PHASECHK.TRANS64 P0, [R7+URZ+0x18], RZ ;  /* 0x000018ff070085a7 */ /* 0x000ea400080010ff */
[----:B--2---:R-:W-:Y:S05]  /*cac0*/  @!P0 BRA `(.L_x_172) ;  /* 0xfffffffc00f08947 */ /* 0x004fea000383ffff */
[----:B------:R-:W-:Y:S05]  /*cad0*/  BRA `(.L_x_173) ;  /* 0xffffff6800847947 */ /* 0x000fea000383ffff */
.L_x_67:
[----:B------:R-:W-:Y:S01]  /*cae0*/  HFMA2 R12, -RZ, RZ, -0.0 , 0 ;  /* 0x80000000ff0c7431 */ /* 0x000fe200000001ff */
[----:B-1234-:R-:W-:Y:S02]  /*caf0*/  MOV R7, UR4 ;  /* 0x0000000400077c02 */ /* 0x01efe40008000f00 */
[----:B------:R-:W-:-:S07]  /*cb00*/  MOV R13, 0x80000000 ;  /* 0x80000000000d7802 */ /* 0x000fce0000000f00 */
.L_x_174:
[----:B-1----:R1:W2:Y:S02]  /*cb10*/  SYNCS.PHASECHK.TRANS64.TRYWAIT P0, [R7+URZ+0x8], R13 ;  /* 0x0000080d070075a7 */ /* 0x0022a400080011ff */
[----:B--2---:R-:W-:Y:S05]  /*cb20*/  @!P0 NANOSLEEP.SYNCS 0x989680 ;  /* 0x009896800000895d */ /* 0x004fea0003900000 */
[----:B------:R-:W2:Y:S02]  /*cb30*/  @!P0 SYNCS.PHASECHK.TRANS64 P0, [R7+URZ+0x8], R13 ;  /* 0x0000080d070085a7 */ /* 0x000ea400080010ff */
[----:B--2---:R-:W-:Y:S05]  /*cb40*/  @!P0 BRA `(.L_x_174) ;  /* 0xfffffffc00f08947 */ /* 0x004fea000383ffff */
[----:B------:R-:W-:Y:S05]  /*cb50*/  BRA `(.L_x_175) ;  /* 0xffffff6800a87947 */ /* 0x000fea000383ffff */
.L_x_69:
[----:B-1234-:R-:W-:Y:S02]  /*cb60*/  MOV R7, UR4 ;  /* 0x0000000400077c02 */ /* 0x01efe40008000f00 */
[----:B------:R-:W-:-:S07]  /*cb70*/  MOV R15, R14 ;  /* 0x0000000e000f7202 */ /* 0x000fce0000000f00 */
.L_x_176:
[----:B-1----:R1:W2:Y:S02]  /*cb80*/  SYNCS.PHASECHK.TRANS64.TRYWAIT P0, [R7+URZ+0x28], R15 ;  /* 0x0000280f070075a7 */ /* 0x0022a400080011ff */
[----:B--2---:R-:W-:Y:S05]  /*cb90*/  @!P0 NANOSLEEP.SYNCS 0x989680 ;  /* 0x009896800000895d */ /* 0x004fea0003900000 */
[----:B------:R-:W2:Y:S02]  /*cba0*/  @!P0 SYNCS.PHASECHK.TRANS64 P0, [R7+URZ+0x28], R15 ;  /* 0x0000280f070085a7 */ /* 0x000ea400080010ff */
[----:B--2---:R-:W-:Y:S05]  /*cbb0*/  @!P0 BRA `(.L_x_176) ;  /* 0xfffffffc00f08947 */ /* 0x004fea000383ffff */
[----:B------:R-:W-:Y:S05]  /*cbc0*/  BRA `(.L_x_177) ;  /* 0xffffff6800a47947 */ /* 0x000fea000383ffff */
.L_x_70:
[----:B------:R-:W-:Y:S01]  /*cbd0*/  HFMA2 R8, -RZ, RZ, -0.0 , 0 ;  /* 0x80000000ff087431 */ /* 0x000fe200000001ff */
[----:B------:R-:W-:Y:S02]  /*cbe0*/  MOV R7, UR4 ;  /* 0x0000000400077c02 */ /* 0x000fe40008000f00 */
[----:B------:R-:W-:-:S07]  /*cbf0*/  MOV R9, 0x80000000 ;  /* 0x8000000000097802 */ /* 0x000fce0000000f00 */
.L_x_178:
[----:B-1----:R1:W2:Y:S02]  /*cc00*/  SYNCS.PHASECHK.TRANS64.TRYWAIT P0, [R7+URZ+0x18], R9 ;  /* 0x00001809070075a7 */ /* 0x0022a400080011ff */
[----:B--2---:R-:W-:Y:S05]  /*cc10*/  @!P0 NANOSLEEP.SYNCS 0x989680 ;  /* 0x009896800000895d */ /* 0x004fea0003900000 */
[----:B------:R-:W2:Y:S02]  /*cc20*/  @!P0 SYNCS.PHASECHK.TRANS64 P0, [R7+URZ+0x18], R9 ;  /* 0x00001809070085a7 */ /* 0x000ea400080010ff */
[----:B--2---:R-:W-:Y:S05]  /*cc30*/  @!P0 BRA `(.L_x_178) ;  /* 0xfffffffc00f08947 */ /* 0x004fea000383ffff */
[----:B------:R-:W-:Y:S05]  /*cc40*/  BRA `(.L_x_179) ;  /* 0xffffff68009c7947 */ /* 0x000fea000383ffff */
.L_x_72:
[----:B-12---:R-:W-:Y:S02]  /*cc50*/  MOV R7, UR4 ;  /* 0x0000000400077c02 */ /* 0x006fe40008000f00 */
[----:B------:R-:W-:-:S07]  /*cc60*/  MOV R11, R10 ;  /* 0x0000000a000b7202 */ /* 0x000fce0000000f00 */
.L_x_180:
[----:B-1----:R1:W2:Y:S02]  /*cc70*/  SYNCS.PHASECHK.TRANS64.TRYWAIT P0, [R7+URZ+0x38], R11 ;  /* 0x0000380b070075a7 */ /* 0x0022a400080011ff */
[----:B--2---:R-:W-:Y:S05]  /*cc80*/  @!P0 NANOSLEEP.SYNCS 0x989680 ;  /* 0x009896800000895d */ /* 0x004fea0003900000 */
[----:B------:R-:W2:Y:S02]  /*cc90*/  @!P0 SYNCS.PHASECHK.TRANS64 P0, [R7+URZ+0x38], R11 ;  /* 0x0000380b070085a7 */ /* 0x000ea400080010ff */
[----:B--2---:R-:W-:Y:S05]  /*cca0*/  @!P0 BRA `(.L_x_180) ;  /* 0xfffffffc00f08947 */ /* 0x004fea000383ffff */
[----:B------:R-:W-:Y:S05]  /*ccb0*/  BRA `(.L_x_181) ;  /* 0xffffff6800987947 */ /* 0x000fea000383ffff */
.L_x_80:
[----:B------:R-:W-:-:S07]  /*ccc0*/  MOV R19, R18 ;  /* 0x0000001200137202 */ /* 0x000fce0000000f00 */
.L_x_182:
[----:B-1----:R1:W2:Y:S02]  /*ccd0*/  SYNCS.PHASECHK.TRANS64.TRYWAIT P0, [R8+URZ], R19 ;  /* 0x00000013080075a7 */ /* 0x0022a400080011ff */
[----:B--2---:R-:W-:Y:S05]  /*cce0*/  @!P0 NANOSLEEP.SYNCS 0x989680 ;  /* 0x009896800000895d */ /* 0x004fea0003900000 */
[----:B------:R-:W2:Y:S02]  /*ccf0*/  @!P0 SYNCS.PHASECHK.TRANS64 P0, [R8+URZ], R19 ;  /* 0x00000013080085a7 */ /* 0x000ea400080010ff */
[----:B--2---:R-:W-:Y:S05]  /*cd00*/  @!P0 BRA `(.L_x_182) ;  /* 0xfffffffc00f08947 */ /* 0x004fea000383ffff */
[----:B------:R-:W-:Y:S05]  /*cd10*/  BRA `(.L_x_79) ;  /* 0xffffff6c00907947 */ /* 0x000fea000383ffff */
.L_x_83:
[----:B------:R-:W-:-:S07]  /*cd20*/  MOV R7, R6 ;  /* 0x0000000600077202 */ /* 0x000fce0000000f00 */
.L_x_183:
[----:B-1----:R1:W2:Y:S02]  /*cd30*/  SYNCS.PHASECHK.TRANS64.TRYWAIT P0, [R8+URZ], R7 ;  /* 0x00000007080075a7 */ /* 0x0022a400080011ff */
[----:B--2---:R-:W-:Y:S05]  /*cd40*/  @!P0 NANOSLEEP.SYNCS 0x989680 ;  /* 0x009896800000895d */ /* 0x004fea0003900000 */
[----:B------:R-:W2:Y:S02]  /*cd50*/  @!P0 SYNCS.PHASECHK.TRANS64 P0, [R8+URZ], R7 ;  /* 0x00000007080085a7 */ /* 0x000ea400080010ff */
[----:B--2---:R-:W-:Y:S05]  /*cd60*/  @!P0 BRA `(.L_x_183) ;  /* 0xfffffffc00f08947 */ /* 0x004fea000383ffff */
[----:B------:R-:W-:Y:S05]  /*cd70*/  BRA `(.L_x_82) ;  /* 0xffffff6c00f87947 */ /* 0x000fea000383ffff */
.L_x_86:
[----:B------:R-:W-:-:S07]  /*cd80*/  MOV R5, UR24 ;  /* 0x0000001800057c02 */ /* 0x000fce0008000f00 */
.L_x_184:
[----:B--2---:R2:W3:Y:S02]  /*cd90*/  SYNCS.PHASECHK.TRANS64.TRYWAIT P0, [R5+URZ], RZ ;  /* 0x000000ff050075a7 */ /* 0x0044e400080011ff */
[----:B---3--:R-:W-:Y:S05]  /*cda0*/  @!P0 NANOSLEEP.SYNCS 0x989680 ;  /* 0x009896800000895d */ /* 0x008fea0003900000 */
[----:B------:R-:W3:Y:S02]  /*cdb0*/  @!P0 SYNCS.PHASECHK.TRANS64 P0, [R5+URZ], RZ ;  /* 0x000000ff050085a7 */ /* 0x000ee400080010ff */
[----:B---3--:R-:W-:Y:S05]  /*cdc0*/  @!P0 BRA `(.L_x_184) ;  /* 0xfffffffc00f08947 */ /* 0x008fea000383ffff */
[----:B------:R-:W-:Y:S05]  /*cdd0*/  BRA `(.L_x_185) ;  /* 0xffffff8c00487947 */ /* 0x000fea000383ffff */
.L_x_87:
[----:B------:R-:W-:Y:S02]  /*cde0*/  MOV R6, UR24 ;  /* 0x0000001800067c02 */ /* 0x000fe40008000f00 */
[-C--:B------:R-:W-:Y:S02]  /*cdf0*/  MOV R28, R27.reuse ;  /* 0x0000001b001c7202 */ /* 0x080fe40000000f00 */
[----:B------:R-:W-:-:S07]  /*ce00*/  MOV R29, R27 ;  /* 0x0000001b001d7202 */ /* 0x000fce0000000f00 */
.L_x_186:
[----:B--2---:R2:W3:Y:S02]  /*ce10*/  SYNCS.PHASECHK.TRANS64.TRYWAIT P0, [R6+URZ+0x98], R29 ;  /* 0x0000981d060075a7 */ /* 0x0044e400080011ff */
[----:B---3--:R-:W-:Y:S05]  /*ce20*/  @!P0 NANOSLEEP.SYNCS 0x989680 ;  /* 0x009896800000895d */ /* 0x008fea0003900000 */
[----:B------:R-:W3:Y:S02]  /*ce30*/  @!P0 SYNCS.PHASECHK.TRANS64 P0, [R6+URZ+0x98], R29 ;  /* 0x0000981d060085a7 */ /* 0x000ee400080010ff */
[----:B---3--:R-:W-:Y:S05]  /*ce40*/  @!P0 BRA `(.L_x_186) ;  /* 0xfffffffc00f08947 */ /* 0x008fea000383ffff */
[----:B------:R-:W-:Y:S05]  /*ce50*/  BRA `(.L_x_187) ;  /* 0xffffff8c00347947 */ /* 0x000fea000383ffff */
.L_x_88:
[----:B------:R-:W-:-:S07]  /*ce60*/  MOV R5, UR24 ;  /* 0x0000001800057c02 */ /* 0x000fce0008000f00 */
.L_x_188:
[----:B-1----:R1:W2:Y:S02]  /*ce70*/  SYNCS.PHASECHK.TRANS64.TRYWAIT P0, [R5+URZ+0x10], RZ ;  /* 0x000010ff050075a7 */ /* 0x0022a400080011ff */
[----:B--2---:R-:W-:Y:S05]  /*ce80*/  @!P0 NANOSLEEP.SYNCS 0x989680 ;  /* 0x009896800000895d */ /* 0x004fea0003900000 */
[----:B------:R-:W2:Y:S02]  /*ce90*/  @!P0 SYNCS.PHASECHK.TRANS64 P0, [R5+URZ+0x10], RZ ;  /* 0x000010ff050085a7 */ /* 0x000ea400080010ff */
[----:B--2---:R-:W-:Y:S05]  /*cea0*/  @!P0 BRA `(.L_x_188) ;  /* 0xfffffffc00f08947 */ /* 0x004fea000383ffff */
[----:B------:R-:W-:Y:S05]  /*ceb0*/  BRA `(.L_x_189) ;  /* 0xffffff9000f87947 */ /* 0x000fea000383ffff */
.L_x_89:
[----:B------:R-:W-:Y:S02]  /*cec0*/  MOV R27, UR24 ;  /* 0x00000018001b7c02 */ /* 0x000fe40008000f00 */
[-C--:B------:R-:W-:Y:S02]  /*ced0*/  MOV R28, R6.reuse ;  /* 0x00000006001c7202 */ /* 0x080fe40000000f00 */
[----:B------:R-:W-:-:S07]  /*cee0*/  MOV R29, R6 ;  /* 0x00000006001d7202 */ /* 0x000fce0000000f00 */
.L_x_190:
[----:B-1----:R1:W2:Y:S02]  /*cef0*/  SYNCS.PHASECHK.TRANS64.TRYWAIT P0, [R27+URZ+0x48], R29 ;  /* 0x0000481d1b0075a7 */ /* 0x0022a400080011ff */
[----:B--2---:R-:W-:Y:S05]  /*cf00*/  @!P0 NANOSLEEP.SYNCS 0x989680 ;  /* 0x009896800000895d */ /* 0x004fea0003900000 */
[----:B------:R-:W2:Y:S02]  /*cf10*/  @!P0 SYNCS.PHASECHK.TRANS64 P0, [R27+URZ+0x48], R29 ;  /* 0x0000481d1b0085a7 */ /* 0x000ea400080010ff */
[----:B--2---:R-:W-:Y:S05]  /*cf20*/  @!P0 BRA `(.L_x_190) ;  /* 0xfffffffc00f08947 */ /* 0x004fea000383ffff */
[----:B------:R-:W-:Y:S05]  /*cf30*/  BRA `(.L_x_191) ;  /* 0xffffff9000e47947 */ /* 0x000fea000383ffff */
.L_x_90:
[----:B------:R-:W-:Y:S01]  /*cf40*/  HFMA2 R30, -RZ, RZ, -0.0 , 0 ;  /* 0x80000000ff1e7431 */ /* 0x000fe200000001ff */
[----:B------:R-:W-:Y:S02]  /*cf50*/  MOV R5, UR24 ;  /* 0x0000001800057c02 */ /* 0x000fe40008000f00 */
[----:B------:R-:W-:-:S07]  /*cf60*/  MOV R31, 0x80000000 ;  /* 0x80000000001f7802 */ /* 0x000fce0000000f00 */
.L_x_192:
[----:B-1----:R1:W2:Y:S02]  /*cf70*/  SYNCS.PHASECHK.TRANS64.TRYWAIT P0, [R5+URZ], R31 ;  /* 0x0000001f050075a7 */ /* 0x0022a400080011ff */
[----:B--2---:R-:W-:Y:S05]  /*cf80*/  @!P0 NANOSLEEP.SYNCS 0x989680 ;  /* 0x009896800000895d */ /* 0x004fea0003900000 */
[----:B------:R-:W2:Y:S02]  /*cf90*/  @!P0 SYNCS.PHASECHK.TRANS64 P0, [R5+URZ], R31 ;  /* 0x0000001f050085a7 */ /* 0x000ea400080010ff */
[----:B--2---:R-:W-:Y:S05]  /*cfa0*/  @!P0 BRA `(.L_x_192) ;  /* 0xfffffffc00f08947 */ /* 0x004fea000383ffff */
[----:B------:R-:W-:Y:S05]  /*cfb0*/  BRA `(.L_x_193) ;  /* 0xffffff98001c7947 */ /* 0x000fea000383ffff */
.L_x_91:
[----:B------:R-:W-:Y:S02]  /*cfc0*/  MOV R28, UR24 ;  /* 0x00000018001c7c02 */ /* 0x000fe40008000f00 */
[-C--:B------:R-:W-:Y:S02]  /*cfd0*/  MOV R30, R6.reuse ;  /* 0x00000006001e7202 */ /* 0x080fe40000000f00 */
[----:B------:R-:W-:-:S07]  /*cfe0*/  MOV R31, R6 ;  /* 0x00000006001f7202 */ /* 0x000fce0000000f00 */
.L_x_194:
[----:B-1----:R1:W2:Y:S02]  /*cff0*/  SYNCS.PHASECHK.TRANS64.TRYWAIT P0, [R28+URZ+0x58], R31 ;  /* 0x0000581f1c0075a7 */ /* 0x0022a400080011ff */
[----:B--2---:R-:W-:Y:S05]  /*d000*/  @!P0 NANOSLEEP.SYNCS 0x989680 ;  /* 0x009896800000895d */ /* 0x004fea0003900000 */
[----:B------:R-:W2:Y:S02]  /*d010*/  @!P0 SYNCS.PHASECHK.TRANS64 P0, [R28+URZ+0x58], R31 ;  /* 0x0000581f1c0085a7 */ /* 0x000ea400080010ff */
[----:B--2---:R-:W-:Y:S05]  /*d020*/  @!P0 BRA `(.L_x_194) ;  /* 0xfffffffc00f08947 */ /* 0x004fea000383ffff */
[----:B------:R-:W-:Y:S05]  /*d030*/  BRA `(.L_x_195) ;  /* 0xffffff98000c7947 */ /* 0x000fea000383ffff */
.L_x_92:
[----:B-1----:R-:W-:Y:S01]  /*d040*/  HFMA2 R28, -RZ, RZ, -0.0 , 0 ;  /* 0x80000000ff1c7431 */ /* 0x002fe200000001ff */
[----:B------:R-:W-:Y:S02]  /*d050*/  MOV R27, UR24 ;  /* 0x00000018001b7c02 */ /* 0x000fe40008000f00 */
[----:B------:R-:W-:-:S07]  /*d060*/  MOV R29, 0x80000000 ;  /* 0x80000000001d7802 */ /* 0x000fce0000000f00 */
.L_x_196:
[----:B-1----:R1:W2:Y:S02]  /*d070*/  SYNCS.PHASECHK.TRANS64.TRYWAIT P0, [R27+URZ+0x10], R29 ;  /* 0x0000101d1b0075a7 */ /* 0x0022a400080011ff */
[----:B--2---:R-:W-:Y:S05]  /*d080*/  @!P0 NANOSLEEP.SYNCS 0x989680 ;  /* 0x009896800000895d */ /* 0x004fea0003900000 */
[----:B------:R-:W2:Y:S02]  /*d090*/  @!P0 SYNCS.PHASECHK.TRANS64 P0, [R27+URZ+0x10], R29 ;  /* 0x0000101d1b0085a7 */ /* 0x000ea400080010ff */
[----:B--2---:R-:W-:Y:S05]  /*d0a0*/  @!P0 BRA `(.L_x_196) ;  /* 0xfffffffc00f08947 */ /* 0x004fea000383ffff */
[----:B------:R-:W-:Y:S05]  /*d0b0*/  BRA `(.L_x_197) ;  /* 0xffffff9800a07947 */ /* 0x000fea000383ffff */
.L_x_93:
[----:B------:R-:W-:Y:S02]  /*d0c0*/  MOV R5, UR24 ;  /* 0x0000001800057c02 */ /* 0x000fe40008000f00 */
[-C--:B------:R-:W-:Y:S02]  /*d0d0*/  MOV R28, R27.reuse ;  /* 0x0000001b001c7202 */ /* 0x080fe40000000f00 */
[----:B------:R-:W-:-:S07]  /*d0e0*/  MOV R29, R27 ;  /* 0x0000001b001d7202 */ /* 0x000fce0000000f00 */
.L_x_198:
[----:B-1----:R1:W2:Y:S02]  /*d0f0*/  SYNCS.PHASECHK.TRANS64.TRYWAIT P0, [R5+URZ+0x60], R29 ;  /* 0x0000601d050075a7 */ /* 0x0022a400080011ff */
[----:B--2---:R-:W-:Y:S05]  /*d100*/  @!P0 NANOSLEEP.SYNCS 0x989680 ;  /* 0x009896800000895d */ /* 0x004fea0003900000 */
[----:B------:R-:W2:Y:S02]  /*d110*/  @!P0 SYNCS.PHASECHK.TRANS64 P0, [R5+URZ+0x60], R29 ;  /* 0x0000601d050085a7 */ /* 0x000ea400080010ff */
[----:B--2---:R-:W-:Y:S05]  /*d120*/  @!P0 BRA `(.L_x_198) ;  /* 0xfffffffc00f08947 */ /* 0x004fea000383ffff */
[----:B------:R-:W-:Y:S05]  /*d130*/  BRA `(.L_x_199) ;  /* 0xffffff9c00247947 */ /* 0x000fea000383ffff */
.L_x_94:
[----:B-1----:R-:W-:Y:S02]  /*d140*/  MOV R5, UR24 ;  /* 0x0000001800057c02 */ /* 0x002fe40008000f00 */
[-C--:B------:R-:W-:Y:S02]  /*d150*/  MOV R28, R6.reuse ;  /* 0x00000006001c7202 */ /* 0x080fe40000000f00 */
[----:B------:R-:W-:-:S07]  /*d160*/  MOV R29, R6 ;  /* 0x00000006001d7202 */ /* 0x000fce0000000f00 */
.L_x_200:
[----:B-1----:R1:W2:Y:S02]  /*d170*/  SYNCS.PHASECHK.TRANS64.TRYWAIT P0, [R5+URZ+0x110], R29 ;  /* 0x0001101d050075a7 */ /* 0x0022a400080011ff */
[----:B--2---:R-:W-:Y:S05]  /*d180*/  @!P0 NANOSLEEP.SYNCS 0x989680 ;  /* 0x009896800000895d */ /* 0x004fea0003900000 */
[----:B------:R-:W2:Y:S02]  /*d190*/  @!P0 SYNCS.PHASECHK.TRANS64 P0, [R5+URZ+0x110], R29 ;  /* 0x0001101d050085a7 */ /* 0x000ea400080010ff */
[----:B--2---:R-:W-:Y:S05]  /*d1a0*/  @!P0 BRA `(.L_x_200) ;  /* 0xfffffffc00f08947 */ /* 0x004fea000383ffff */
[----:B------:R-:W-:Y:S05]  /*d1b0*/  BRA `(.L_x_201) ;  /* 0xffffff9c00147947 */ /* 0x000fea000383ffff */
.L_x_97:
[----:B------:R-:W-:Y:S02]  /*d1c0*/  MOV R5, UR24 ;  /* 0x0000001800057c02 */ /* 0x000fe40008000f00 */
[----:B---3--:R-:W-:Y:S02]  /*d1d0*/  MOV R8, 0x80000000 ;  /* 0x8000000000087802 */ /* 0x008fe40000000f00 */
[----:B------:R-:W-:-:S07]  /*d1e0*/  MOV R9, 0x80000000 ;  /* 0x8000000000097802 */ /* 0x000fce0000000f00 */
.L_x_202:
[----:B--2---:R2:W3:Y:S02]  /*d1f0*/  SYNCS.PHASECHK.TRANS64.TRYWAIT P0, [R5+URZ+0x80], R9 ;  /* 0x00008009050075a7 */ /* 0x0044e400080011ff */
[----:B---3--:R-:W-:Y:S05]  /*d200*/  @!P0 NANOSLEEP.SYNCS 0x989680 ;  /* 0x009896800000895d */ /* 0x008fea0003900000 */
[----:B------:R-:W3:Y:S02]  /*d210*/  @!P0 SYNCS.PHASECHK.TRANS64 P0, [R5+URZ+0x80], R9 ;  /* 0x00008009050085a7 */ /* 0x000ee400080010ff */
[----:B---3--:R-:W-:Y:S05]  /*d220*/  @!P0 BRA `(.L_x_202) ;  /* 0xfffffffc00f08947 */ /* 0x008fea000383ffff */
[----:B------:R-:W-:Y:S05]  /*d230*/  BRA `(.L_x_203) ;  /* 0xffffffa000147947 */ /* 0x000fea000383ffff */
.L_x_98:
[----:B---3--:R-:W-:Y:S01]  /*d240*/  HFMA2 R8, -RZ, RZ, -0.0 , 0 ;  /* 0x80000000ff087431 */ /* 0x008fe200000001ff */
[----:B------:R-:W-:Y:S02]  /*d250*/  MOV R5, UR24 ;  /* 0x0000001800057c02 */ /* 0x000fe40008000f00 */
[----:B------:R-:W-:-:S07]  /*d260*/  MOV R9, 0x80000000 ;  /* 0x8000000000097802 */ /* 0x000fce0000000f00 */
.L_x_204:
[----:B--2---:R2:W3:Y:S02]  /*d270*/  SYNCS.PHASECHK.TRANS64.TRYWAIT P0, [R5+URZ+0x88], R9 ;  /* 0x00008809050075a7 */ /* 0x0044e400080011ff */
[----:B---3--:R-:W-:Y:S05]  /*d280*/  @!P0 NANOSLEEP.SYNCS 0x989680 ;  /* 0x009896800000895d */ /* 0x008fea0003900000 */
[----:B------:R-:W3:Y:S02]  /*d290*/  @!P0 SYNCS.PHASECHK.TRANS64 P0, [R5+URZ+0x88], R9 ;  /* 0x00008809050085a7 */ /* 0x000ee400080010ff */
[----:B---3--:R-:W-:Y:S05]  /*d2a0*/  @!P0 BRA `(.L_x_204) ;  /* 0xfffffffc00f08947 */ /* 0x008fea000383ffff */
[----:B------:R-:W-:Y:S05]  /*d2b0*/  BRA `(.L_x_205) ;  /* 0xffffffa000087947 */ /* 0x000fea000383ffff */
.L_x_99:
[----:B------:R-:W-:-:S07]  /*d2c0*/  MOV R5, UR24 ;  /* 0x0000001800057c02 */ /* 0x000fce0008000f00 */
.L_x_206:
[----:B--2---:R2:W3:Y:S02]  /*d2d0*/  SYNCS.PHASECHK.TRANS64.TRYWAIT P0, [R5+URZ+0xd8], RZ ;  /* 0x0000d8ff050075a7 */ /* 0x0044e400080011ff */
[----:B---3--:R-:W-:Y:S05]  /*d2e0*/  @!P0 NANOSLEEP.SYNCS 0x989680 ;  /* 0x009896800000895d */ /* 0x008fea0003900000 */
[----:B------:R-:W3:Y:S02]  /*d2f0*/  @!P0 SYNCS.PHASECHK.TRANS64 P0, [R5+URZ+0xd8], RZ ;  /* 0x0000d8ff050085a7 */ /* 0x000ee400080010ff */
[----:B---3--:R-:W-:Y:S05]  /*d300*/  @!P0 BRA `(.L_x_206) ;  /* 0xfffffffc00f08947 */ /* 0x008fea000383ffff */
[----:B------:R-:W-:Y:S05]  /*d310*/  BRA `(.L_x_207) ;  /* 0xffffffa000447947 */ /* 0x000fea000383ffff */
.L_x_107:
[----:B------:R-:W-:Y:S02]  /*d320*/  MOV R6, UR6 ;  /* 0x0000000600067c02 */ /* 0x000fe40008000f00 */
[----:B------:R-:W-:Y:S02]  /*d330*/  MOV R7, UR6 ;  /* 0x0000000600077c02 */ /* 0x000fe40008000f00 */
[----:B------:R-:W-:-:S07]  /*d340*/  MOV R5, UR4 ;  /* 0x0000000400057c02 */ /* 0x000fce0008000f00 */
.L_x_208:
[----:B-1----:R1:W2:Y:S02]  /*d350*/  SYNCS.PHASECHK.TRANS64.TRYWAIT P0, [R5+URZ+0x20], R7 ;  /* 0x00002007050075a7 */ /* 0x0022a400080011ff */
[----:B--2---:R-:W-:Y:S05]  /*d360*/  @!P0 NANOSLEEP.SYNCS 0x989680 ;  /* 0x009896800000895d */ /* 0x004fea0003900000 */
[----:B------:R-:W2:Y:S02]  /*d370*/  @!P0 SYNCS.PHASECHK.TRANS64 P0, [R5+URZ+0x20], R7 ;  /* 0x00002007050085a7 */ /* 0x000ea400080010ff */
[----:B--2---:R-:W-:Y:S05]  /*d380*/  @!P0 BRA `(.L_x_208) ;  /* 0xfffffffc00f08947 */ /* 0x004fea000383ffff */
[----:B------:R-:W-:Y:S05]  /*d390*/  BRA `(.L_x_209) ;  /* 0xffffffa8006c7947 */ /* 0x000fea000383ffff */
.L_x_108:
[----:B------:R-:W-:Y:S02]  /*d3a0*/  MOV R6, UR5 ;  /* 0x0000000500067c02 */ /* 0x000fe40008000f00 */
[----:B-1----:R-:W-:Y:S02]  /*d3b0*/  MOV R7, UR5 ;  /* 0x0000000500077c02 */ /* 0x002fe40008000f00 */
[----:B------:R-:W-:-:S07]  /*d3c0*/  MOV R4, UR4 ;  /* 0x0000000400047c02 */ /* 0x000fce0008000f00 */
.L_x_210:
[----:B-1----:R1:W2:Y:S02]  /*d3d0*/  SYNCS.PHASECHK.TRANS64.TRYWAIT P0, [R4+URZ+0x40], R7 ;  /* 0x00004007040075a7 */ /* 0x0022a400080011ff */
[----:B--2---:R-:W-:Y:S05]  /*d3e0*/  @!P0 NANOSLEEP.SYNCS 0x989680 ;  /* 0x009896800000895d */ /* 0x004fea0003900000 */
[----:B------:R-:W2:Y:S02]  /*d3f0*/  @!P0 SYNCS.PHASECHK.TRANS64 P0, [R4+URZ+0x40], R7 ;  /* 0x00004007040085a7 */ /* 0x000ea400080010ff */
[----:B--2---:R-:W-:Y:S05]  /*d400*/  @!P0 BRA `(.L_x_210) ;  /* 0xfffffffc00f08947 */ /* 0x004fea000383ffff */
[----:B------:R-:W-:Y:S05]  /*d410*/  BRA `(.L_x_211) ;  /* 0xffffffa800547947 */ /* 0x000fea000383ffff */
.L_x_109:
[----:B------:R-:W-:Y:S02]  /*d420*/  MOV R6, UR6 ;  /* 0x0000000600067c02 */ /* 0x000fe40008000f00 */
[----:B------:R-:W-:Y:S02]  /*d430*/  MOV R7, UR6 ;  /* 0x0000000600077c02 */ /* 0x000fe40008000f00 */
[----:B------:R-:W-:-:S07]  /*d440*/  MOV R4, UR4 ;  /* 0x0000000400047c02 */ /* 0x000fce0008000f00 */
.L_x_212:
[----:B-1----:R1:W2:Y:S02]  /*d450*/  SYNCS.PHASECHK.TRANS64.TRYWAIT P0, [R4+URZ+0x30], R7 ;  /* 0x00003007040075a7 */ /* 0x0022a400080011ff */
[----:B--2---:R-:W-:Y:S05]  /*d460*/  @!P0 NANOSLEEP.SYNCS 0x989680 ;  /* 0x009896800000895d */ /* 0x004fea0003900000 */
[----:B------:R-:W2:Y:S02]  /*d470*/  @!P0 SYNCS.PHASECHK.TRANS64 P0, [R4+URZ+0x30], R7 ;  /* 0x00003007040085a7 */ /* 0x000ea400080010ff */
[----:B--2---:R-:W-:Y:S05]  /*d480*/  @!P0 BRA `(.L_x_212) ;  /* 0xfffffffc00f08947 */ /* 0x004fea000383ffff */
[----:B------:R-:W-:Y:S05]  /*d490*/  BRA `(.L_x_213) ;  /* 0xffffffb800e87947 */ /* 0x000fea000383ffff */
.L_x_110:
[----:B------:R-:W-:Y:S02]  /*d4a0*/  MOV R6, UR5 ;  /* 0x0000000500067c02 */ /* 0x000fe40008000f00 */
[----:B-1----:R-:W-:Y:S02]  /*d4b0*/  MOV R7, UR5 ;  /* 0x0000000500077c02 */ /* 0x002fe40008000f00 */
[----:B------:R-:W-:-:S07]  /*d4c0*/  MOV R4, UR4 ;  /* 0x0000000400047c02 */ /* 0x000fce0008000f00 */
.L_x_214:
[----:B-1----:R1:W2:Y:S02]  /*d4d0*/  SYNCS.PHASECHK.TRANS64.TRYWAIT P0, [R4+URZ+0x50], R7 ;  /* 0x00005007040075a7 */ /* 0x0022a400080011ff */
[----:B--2---:R-:W-:Y:S05]  /*d4e0*/  @!P0 NANOSLEEP.SYNCS 0x989680 ;  /* 0x009896800000895d */ /* 0x004fea0003900000 */
[----:B------:R-:W2:Y:S02]  /*d4f0*/  @!P0 SYNCS.PHASECHK.TRANS64 P0, [R4+URZ+0x50], R7 ;  /* 0x00005007040085a7 */ /* 0x000ea400080010ff */
[----:B--2---:R-:W-:Y:S05]  /*d500*/  @!P0 BRA `(.L_x_214) ;  /* 0xfffffffc00f08947 */ /* 0x004fea000383ffff */
[----:B------:R-:W-:Y:S05]  /*d510*/  BRA `(.L_x_215) ;  /* 0xffffffb800d07947 */ /* 0x000fea000383ffff */
.L_x_111:
[----:B------:R-:W-:Y:S02]  /*d520*/  MOV R6, UR6 ;  /* 0x0000000600067c02 */ /* 0x000fe40008000f00 */
[----:B------:R-:W-:Y:S02]  /*d530*/  MOV R7, UR6 ;  /* 0x0000000600077c02 */ /* 0x000fe40008000f00 */
[----:B------:R-:W-:-:S07]  /*d540*/  MOV R4, UR4 ;  /* 0x0000000400047c02 */ /* 0x000fce0008000f00 */
.L_x_216:
[----:B-1----:R1:W2:Y:S02]  /*d550*/  SYNCS.PHASECHK.TRANS64.TRYWAIT P0, [R4+URZ+0x68], R7 ;  /* 0x00006807040075a7 */ /* 0x0022a400080011ff */
[----:B--2---:R-:W-:Y:S05]  /*d560*/  @!P0 NANOSLEEP.SYNCS 0x989680 ;  /* 0x009896800000895d */ /* 0x004fea0003900000 */
[----:B------:R-:W2:Y:S02]  /*d570*/  @!P0 SYNCS.PHASECHK.TRANS64 P0, [R4+URZ+0x68], R7 ;  /* 0x00006807040085a7 */ /* 0x000ea400080010ff */
[----:B--2---:R-:W-:Y:S05]  /*d580*/  @!P0 BRA `(.L_x_216) ;  /* 0xfffffffc00f08947 */ /* 0x004fea000383ffff */
[----:B------:R-:W-:Y:S05]  /*d590*/  BRA `(.L_x_217) ;  /* 0xffffffbc00b47947 */ /* 0x000fea000383ffff */
.L_x_114:
[----:B------:R-:W-:Y:S02]  /*d5a0*/  MOV R10, UR6 ;  /* 0x00000006000a7c02 */ /* 0x000fe40008000f00 */
[----:B------:R-:W-:Y:S02]  /*d5b0*/  MOV R11, UR6 ;  /* 0x00000006000b7c02 */ /* 0x000fe40008000f00 */
[----:B------:R-:W-:-:S07]  /*d5c0*/  MOV R4, UR4 ;  /* 0x0000000400047c02 */ /* 0x000fce0008000f00 */
.L_x_218:
[----:B--2---:R2:W3:Y:S02]  /*d5d0*/  SYNCS.PHASECHK.TRANS64.TRYWAIT P0, [R4+URZ+0x118], R11 ;  /* 0x0001180b040075a7 */ /* 0x0044e400080011ff */
[----:B---3--:R-:W-:Y:S05]  /*d5e0*/  @!P0 NANOSLEEP.SYNCS 0x989680 ;  /* 0x009896800000895d */ /* 0x008fea0003900000 */
[----:B------:R-:W3:Y:S02]  /*d5f0*/  @!P0 SYNCS.PHASECHK.TRANS64 P0, [R4+URZ+0x118], R11 ;  /* 0x0001180b040085a7 */ /* 0x000ee400080010ff */
[----:B---3--:R-:W-:Y:S05]  /*d600*/  @!P0 BRA `(.L_x_218) ;  /* 0xfffffffc00f08947 */ /* 0x008fea000383ffff */
[----:B------:R-:W-:Y:S05]  /*d610*/  BRA `(.L_x_219) ;  /* 0xffffffc800087947 */ /* 0x000fea000383ffff */
.L_x_119:
[----:B------:R-:W-:-:S07]  /*d620*/  MOV R6, UR5 ;  /* 0x0000000500067c02 */ /* 0x000fce0008000f00 */
.L_x_220:
[----:B-1----:R1:W2:Y:S02]  /*d630*/  SYNCS.PHASECHK.TRANS64.TRYWAIT P0, [R6+URZ+0x70], RZ ;  /* 0x000070ff060075a7 */ /* 0x0022a400080011ff */
[----:B--2---:R-:W-:Y:S05]  /*d640*/  @!P0 NANOSLEEP.SYNCS 0x989680 ;  /* 0x009896800000895d */ /* 0x004fea0003900000 */
[----:B------:R-:W2:Y:S02]  /*d650*/  @!P0 SYNCS.PHASECHK.TRANS64 P0, [R6+URZ+0x70], RZ ;  /* 0x000070ff060085a7 */ /* 0x000ea400080010ff */
[----:B--2---:R-:W-:Y:S05]  /*d660*/  @!P0 BRA `(.L_x_220) ;  /* 0xfffffffc00f08947 */ /* 0x004fea000383ffff */
[----:B------:R-:W-:Y:S05]  /*d670*/  BRA `(.L_x_221) ;  /* 0xffffffcc00287947 */ /* 0x000fea000383ffff */
.L_x_121:
[----:B------:R-:W-:-:S07]  /*d680*/  MOV R4, UR5 ;  /* 0x0000000500047c02 */ /* 0x000fce0008000f00 */
.L_x_222:
[----:B-1----:R1:W2:Y:S02]  /*d690*/  SYNCS.PHASECHK.TRANS64.TRYWAIT P0, [R4+URZ+0x78], RZ ;  /* 0x000078ff040075a7 */ /* 0x0022a400080011ff */
[----:B--2---:R-:W-:Y:S05]  /*d6a0*/  @!P0 NANOSLEEP.SYNCS 0x989680 ;  /* 0x009896800000895d */ /* 0x004fea0003900000 */
[----:B------:R-:W2:Y:S02]  /*d6b0*/  @!P0 SYNCS.PHASECHK.TRANS64 P0, [R4+URZ+0x78], RZ ;  /* 0x000078ff040085a7 */ /* 0x000ea400080010ff */
[----:B--2---:R-:W-:Y:S05]  /*d6c0*/  @!P0 BRA `(.L_x_222) ;  /* 0xfffffffc00f08947 */ /* 0x004fea000383ffff */
[----:B------:R-:W-:Y:S05]  /*d6d0*/  BRA `(.L_x_223) ;  /* 0xffffffd000a87947 */ /* 0x000fea000383ffff */
.L_x_131:
[----:B------:R-:W-:Y:S02]  /*d6e0*/  MOV R3, UR4 ;  /* 0x0000000400037c02 */ /* 0x000fe40008000f00 */
[----:B------:R-:W-:-:S07]  /*d6f0*/  MOV R5, R4 ;  /* 0x0000000400057202 */ /* 0x000fce0000000f00 */
.L_x_224:
[----:B-1----:R1:W2:Y:S02]  /*d700*/  SYNCS.PHASECHK.TRANS64.TRYWAIT P0, [R3+URZ+0x90], R5 ;  /* 0x00009005030075a7 */ /* 0x0022a400080011ff */
[----:B--2---:R-:W-:Y:S05]  /*d710*/  @!P0 NANOSLEEP.SYNCS 0x989680 ;  /* 0x009896800000895d */ /* 0x004fea0003900000 */
[----:B------:R-:W2:Y:S02]  /*d720*/  @!P0 SYNCS.PHASECHK.TRANS64 P0, [R3+URZ+0x90], R5 ;  /* 0x00009005030085a7 */ /* 0x000ea400080010ff */
[----:B--2---:R-:W-:Y:S05]  /*d730*/  @!P0 BRA `(.L_x_224) ;  /* 0xfffffffc00f08947 */ /* 0x004fea000383ffff */
[----:B------:R-:W-:Y:S05]  /*d740*/  BRA `(.L_x_225) ;  /* 0xffffffe400247947 */ /* 0x000fea000383ffff */
        .weak           $__internal_0_$__cuda_sm10x_tcgen05_guardrail_trap_col_being_dealloced_not_returned_by_alloc
        .type           $__internal_0_$__cuda_sm10x_tcgen05_guardrail_trap_col_being_dealloced_not_returned_by_alloc,@function
        .size           $__internal_0_$__cuda_sm10x_tcgen05_guardrail_trap_col_being_dealloced_not_returned_by_alloc,($__internal_1_$__cuda_sm10x_tcgen05_guardrail_trap_phase_invalid_during_alloc - $__internal_0_$__cuda_sm10x_tcgen05_guardrail_trap_col_being_dealloced_not_returned_by_alloc)
$__internal_0_$__cuda_sm10x_tcgen05_guardrail_trap_col_being_dealloced_not_returned_by_alloc:
[----:B------:R-:W-:Y:S05]  /*d750*/  BPT.TRAP 0x1 ;  /* 0x000000040000795c */ /* 0x000fea0000300000 */
[----:B------:R-:W-:-:S04]  /*d760*/  HFMA2 R9, -RZ, RZ, 0, 0 ;  /* 0x00000000ff097431 */ /* 0x000fc800000001ff */
[----:B------:R-:W-:Y:S05]  /*d770*/  RET.REL.NODEC R8 `(kernel_cutlass_kernel_flash_attncuteflash_bwd_sm100FlashAttentionBackwardSm100_object_at__tensor0000o19211101213_tensor0000_o_19210111213_tensor0000o19211101213_tensor0000_o_19210111213_t_0) ;  /* 0xffffff2808207950 */ /* 0x000fea0003c3ffff */
        .weak           $__internal_1_$__cuda_sm10x_tcgen05_guardrail_trap_phase_invalid_during_alloc
        .type           $__internal_1_$__cuda_sm10x_tcgen05_guardrail_trap_phase_invalid_during_alloc,@function
        .size           $__internal_1_$__cuda_sm10x_tcgen05_guardrail_trap_phase_invalid_during_alloc,($__internal_2_$__cuda_sm10x_tcgen05_guardrail_trap_unallocated_columns_being_dealloced - $__internal_1_$__cuda_sm10x_tcgen05_guardrail_trap_phase_invalid_during_alloc)
$__internal_1_$__cuda_sm10x_tcgen05_guardrail_trap_phase_invalid_during_alloc:
[----:B------:R-:W-:Y:S05]  /*d780*/  BPT.TRAP 0x1 ;  /* 0x000000040000795c */ /* 0x000fea0000300000 */
[----:B------:R-:W-:Y:S01]  /*d790*/  HFMA2 R7, -RZ, RZ, 0, 0 ;  /* 0x00000000ff077431 */ /* 0x000fe200000001ff */
[----:B------:R-:W-:-:S04]  /*d7a0*/  MOV R6, R8 ;  /* 0x0000000800067202 */ /* 0x000fc80000000f00 */
[----:B------:R-:W-:Y:S05]  /*d7b0*/  RET.REL.NODEC R6 `(kernel_cutlass_kernel_flash_attncuteflash_bwd_sm100FlashAttentionBackwardSm100_object_at__tensor0000o19211101213_tensor0000_o_19210111213_tensor0000o19211101213_tensor0000_o_19210111213_t_0) ;  /* 0xffffff2806107950 */ /* 0x000fea0003c3ffff */
        .weak           $__internal_2_$__cuda_sm10x_tcgen05_guardrail_trap_unallocated_columns_being_dealloced
        .type           $__internal_2_$__cuda_sm10x_tcgen05_guardrail_trap_unallocated_columns_being_dealloced,@function
        .size           $__internal_2_$__cuda_sm10x_tcgen05_guardrail_trap_unallocated_columns_being_dealloced,(.L_x_229 - $__internal_2_$__cuda_sm10x_tcgen05_guardrail_trap_unallocated_columns_being_dealloced)
$__internal_2_$__cuda_sm10x_tcgen05_guardrail_trap_unallocated_columns_being_dealloced:
[----:B------:R-:W-:Y:S05]  /*d7c0*/  BPT.TRAP 0x1 ;  /* 0x000000040000795c */ /* 0x000fea0000300000 */
[----:B------:R-:W-:-:S04]  /*d7d0*/  MOV R9, 0x0 ;  /* 0x0000000000097802 */ /* 0x000fc80000000f00 */
[----:B------:R-:W-:Y:S05]  /*d7e0*/  RET.REL.NODEC R8 `(kernel_cutlass_kernel_flash_attncuteflash_bwd_sm100FlashAttentionBackwardSm100_object_at__tensor0000o19211101213_tensor0000_o_19210111213_tensor0000o19211101213_tensor0000_o_19210111213_t_0) ;  /* 0xffffff2808047950 */ /* 0x000fea0003c3ffff */
.L_x_226:
[----:B------:R-:W-:-:S00]  /*d7f0*/  BRA `(.L_x_226) ;  /* 0xfffffffc00fc7947 */ /* 0x000fc0000383ffff */
[----:B------:R-:W-:-:S00]  /*d800*/  NOP ;  /* 0x0000000000007918 */ /* 0x000fc00000000000 */
[----:B------:R-:W-:-:S00]  /*d810*/  NOP ;  /* 0x0000000000007918 */ /* 0x000fc00000000000 */
[----:B------:R-:W-:-:S00]  /*d820*/  NOP ;  /* 0x0000000000007918 */ /* 0x000fc00000000000 */
[----:B------:R-:W-:-:S00]  /*d830*/  NOP ;  /* 0x0000000000007918 */ /* 0x000fc00000000000 */
[----:B------:R-:W-:-:S00]  /*d840*/  NOP ;  /* 0x0000000000007918 */ /* 0x000fc00000000000 */
[----:B------:R-:W-:-:S00]  /*d850*/  NOP ;  /* 0x0000000000007918 */ /* 0x000fc00000000000 */
[----:B------:R-:W-:-:S00]  /*d860*/  NOP ;  /* 0x0000000000007918 */ /* 0x000fc00000000000 */
[----:B------:R-:W-:-:S00]  /*d870*/  NOP ;  /* 0x0000000000007918 */ /* 0x000fc00000000000 */
.L_x_229:


//--------------------- .nv.shared.kernel_cutlass_kernel_flash_attncuteflash_bwd_sm100FlashAttentionBackwardSm100_object_at__tensor0000o19211101213_tensor0000_o_19210111213_tensor0000o19211101213_tensor0000_o_19210111213_t_0 --------------------------
	.section	.nv.shared.kernel_cutlass_kernel_flash_attncuteflash_bwd_sm100FlashAttentionBackwardSm100_object_at__tensor0000o19211101213_tensor0000_o_19210111213_tensor0000o19211101213_tensor0000_o_19210111213_t_0,"aw",@nobits
	.sectionflags	@""
	.align	1024
	.zero		1024


//--------------------- .nv.shared.reserved.0     --------------------------
	.section	.nv.shared.reserved.0,"aw",@nobits
	.align	8
	.weak		__nv_reservedSMEM_offset_0_alias
	.size		__nv_reservedSMEM_offset_0_alias, 0, 64
	.other		__nv_reservedSMEM_offset_0_alias,@"STO_CUDA_RESERVED_SHARED STV_DEFAULT"
__nv_reservedSMEM_offset_0_alias:
	.zero		0
.nv.shared.reserved.0:
	.zero		64
	.weak		__nv_reservedSMEM_allocation_phase
	.type		__nv_reservedSMEM_allocation_phase,@object
	.size		__nv_reservedSMEM_allocation_phase,(.L_0 - __nv_reservedSMEM_allocation_phase)
__nv_reservedSMEM_allocation_phase:
	.zero		1
.L_0:
	.zero		7
	.weak		__nv_reservedSMEM_devtool_atexit_pc
	.type		__nv_reservedSMEM_devtool_atexit_pc,@object
	.size		__nv_reservedSMEM_devtool_atexit_pc,(__nv_reservedSMEM_allocation_mask - __nv_reservedSMEM_devtool_atexit_pc)
__nv_reservedSMEM_devtool_atexit_pc:
	.zero		8
	.weak		__nv_reservedSMEM_allocation_mask
	.type		__nv_reservedSMEM_allocation_mask,@object
	.size		__nv_reservedSMEM_allocation_mask,(.L_2 - __nv_reservedSMEM_allocation_mask)
__nv_reservedSMEM_allocation_mask:
	.zero		4
.L_2:
	.zero		4
	.weak		__nv_reservedSMEM_tmem_allocation_pipeline_mbarrier
	.type		__nv_reservedSMEM_tmem_allocation_pipeline_mbarrier,@object
	.size		__nv_reservedSMEM_tmem_allocation_pipeline_mbarrier,(__nv_reservedSMEM_tmem_allocation_pipeline_mbarrier_parity - __nv_reservedSMEM_tmem_allocation_pipeline_mbarrier)
__nv_reservedSMEM_tmem_allocation_pipeline_mbarrier:
	.zero		8
	.weak		__nv_reservedSMEM_tmem_allocation_pipeline_mbarrier_parity
	.type		__nv_reservedSMEM_tmem_allocation_pipeline_mbarrier_parity,@object
	.size		__nv_reservedSMEM_tmem_allocation_pipeline_mbarrier_parity,(.L_4 - __nv_reservedSMEM_tmem_allocation_pipeline_mbarrier_parity)
__nv_reservedSMEM_tmem_allocation_pipeline_mbarrier_parity:
	.zero		4
.L_4:


//--------------------- .nv.constant0.kernel_cutlass_kernel_flash_attncuteflash_bwd_sm100FlashAttentionBackwardSm100_object_at__tensor0000o19211101213_tensor0000_o_19210111213_tensor0000o19211101213_tensor0000_o_19210111213_t_0 --------------------------
	.section	.nv.constant0.kernel_cutlass_kernel_flash_attncuteflash_bwd_sm100FlashAttentionBackwardSm100_object_at__tensor0000o19211101213_tensor0000_o_19210111213_tensor0000o19211101213_tensor0000_o_19210111213_t_0,"a",@progbits
	.sectionflags	@""
	.align	4
.nv.constant0.kernel_cutlass_kernel_flash_attncuteflash_bwd_sm100FlashAttentionBackwardSm100_object_at__tensor0000o19211101213_tensor0000_o_19210111213_tensor0000o19211101213_tensor0000_o_19210111213_t_0:
	.zero		2480


//--------------------- SYMBOLS --------------------------

	.type		.nv.reservedSmem.offset0,@object
	.size		.nv.reservedSmem.offset0,0x4
	.type		.nv.reservedSmem.cap,@object
	.size		.nv.reservedSmem.cap,0x4
